//
// Generated by NVIDIA NVVM Compiler
//
// Compiler Build ID: CL-36424714
// Cuda compilation tools, release 13.0, V13.0.88
// Based on NVVM 20.0.0
//

.version 9.0
.target sm_100
.address_size 64

	// .globl	_Z16createPopulationP10IndividualjP17curandStateXORWOW
.global .align 4 .b8 precalc_xorwow_matrix[102400];
.global .align 4 .b8 precalc_xorwow_offset_matrix[102400];
.global .align 4 .b8 mrg32k3aM1[2304];
.global .align 4 .b8 mrg32k3aM2[2304];
.global .align 4 .b8 mrg32k3aM1SubSeq[2016];
.global .align 4 .b8 mrg32k3aM2SubSeq[2016];
.global .align 4 .b8 mrg32k3aM1Seq[2304];
.global .align 4 .b8 mrg32k3aM2Seq[2304];
.const .align 8 .b8 __cr_lgamma_table[72];
// _ZZ7fitnessP10IndividualPfE1a has been demoted
// _ZZN3cub18CUB_300001_SM_10006detail6reduce28DeviceReduceSingleTileKernelINS2_10policy_hubIijN4cuda3std3__44plusIiEEE10Policy1000EPfPijS9_iiNS7_10__identityEEEvT0_T1_T2_T3_T4_T6_E12temp_storage has been demoted
// _ZZN3cub18CUB_300001_SM_10006detail6reduce18DeviceReduceKernelINS2_10policy_hubIijN4cuda3std3__44plusIiEEE10Policy1000EPfjS9_iNS7_10__identityEEEvT0_PT3_T1_NS0_13GridEvenShareISH_EET2_T4_E12temp_storage has been demoted
// _ZZN3cub18CUB_300001_SM_10006detail6reduce28DeviceReduceSingleTileKernelINS2_10policy_hubIijN4cuda3std3__44plusIiEEE10Policy1000EPiSC_iS9_iiNS7_10__identityEEEvT0_T1_T2_T3_T4_T6_E12temp_storage has been demoted
// _ZZN3cub18CUB_300001_SM_10006detail6reduce28DeviceReduceSingleTileKernelINS2_10policy_hubIiyN4cuda3std3__44plusIiEEE10Policy1000EPfPiyS9_iiNS7_10__identityEEEvT0_T1_T2_T3_T4_T6_E12temp_storage has been demoted
// _ZZN3cub18CUB_300001_SM_10006detail6reduce18DeviceReduceKernelINS2_10policy_hubIiyN4cuda3std3__44plusIiEEE10Policy1000EPfyS9_iNS7_10__identityEEEvT0_PT3_T1_NS0_13GridEvenShareISH_EET2_T4_E12temp_storage has been demoted
// _ZZN3cub18CUB_300001_SM_10006detail6reduce28DeviceReduceSingleTileKernelINS2_10policy_hubIiyN4cuda3std3__44plusIiEEE10Policy1000EPiSC_iS9_iiNS7_10__identityEEEvT0_T1_T2_T3_T4_T6_E12temp_storage has been demoted
// _ZZN3cub18CUB_300001_SM_10006detail10merge_sort30DeviceMergeSortBlockSortKernelINS2_10policy_hubIN6thrust24THRUST_300001_SM_1000_NS10device_ptrI10IndividualEEE9Policy600ES9_PNS0_8NullTypeES9_SD_jN4cuda3std3__44lessIS8_EES8_SC_EEvbT0_T1_T2_T3_T4_PT6_PT7_T5_NS1_7vsmem_tEE19static_temp_storage has been demoted
// _ZZN3cub18CUB_300001_SM_10006detail10merge_sort26DeviceMergeSortMergeKernelINS2_10policy_hubIN6thrust24THRUST_300001_SM_1000_NS10device_ptrI10IndividualEEE9Policy600ES9_PNS0_8NullTypeES9_SD_jN4cuda3std3__44lessIS8_EES8_SC_EEvbT2_T3_T4_PT6_PT7_T5_PSL_SL_NS1_7vsmem_tEE19static_temp_storage has been demoted
// _ZZN3cub18CUB_300001_SM_10006detail10merge_sort30DeviceMergeSortBlockSortKernelINS2_10policy_hubIN6thrust24THRUST_300001_SM_1000_NS10device_ptrI10IndividualEEE9Policy600ES9_PNS0_8NullTypeES9_SD_mN4cuda3std3__44lessIS8_EES8_SC_EEvbT0_T1_T2_T3_T4_PT6_PT7_T5_NS1_7vsmem_tEE19static_temp_storage has been demoted
// _ZZN3cub18CUB_300001_SM_10006detail10merge_sort26DeviceMergeSortMergeKernelINS2_10policy_hubIN6thrust24THRUST_300001_SM_1000_NS10device_ptrI10IndividualEEE9Policy600ES9_PNS0_8NullTypeES9_SD_mN4cuda3std3__44lessIS8_EES8_SC_EEvbT2_T3_T4_PT6_PT7_T5_PSL_SL_NS1_7vsmem_tEE19static_temp_storage has been demoted
.global .align 1 .b8 _ZN34_INTERNAL_015b111d_4_k_cu_95e02e424cuda3std3__45__cpo5beginE[1];
.global .align 1 .b8 _ZN34_INTERNAL_015b111d_4_k_cu_95e02e424cuda3std3__45__cpo3endE[1];
.global .align 1 .b8 _ZN34_INTERNAL_015b111d_4_k_cu_95e02e424cuda3std3__45__cpo6cbeginE[1];
.global .align 1 .b8 _ZN34_INTERNAL_015b111d_4_k_cu_95e02e424cuda3std3__45__cpo4cendE[1];
.global .align 1 .b8 _ZN34_INTERNAL_015b111d_4_k_cu_95e02e424cuda3std3__45__cpo6rbeginE[1];
.global .align 1 .b8 _ZN34_INTERNAL_015b111d_4_k_cu_95e02e424cuda3std3__45__cpo4rendE[1];
.global .align 1 .b8 _ZN34_INTERNAL_015b111d_4_k_cu_95e02e424cuda3std3__45__cpo7crbeginE[1];
.global .align 1 .b8 _ZN34_INTERNAL_015b111d_4_k_cu_95e02e424cuda3std3__45__cpo5crendE[1];
.global .align 1 .b8 _ZN34_INTERNAL_015b111d_4_k_cu_95e02e424cuda3std3__436_GLOBAL__N__015b111d_4_k_cu_95e02e426ignoreE[1];
.global .align 1 .b8 _ZN34_INTERNAL_015b111d_4_k_cu_95e02e424cuda3std3__419piecewise_constructE[1];
.global .align 1 .b8 _ZN34_INTERNAL_015b111d_4_k_cu_95e02e424cuda3std3__48in_placeE[1];
.global .align 1 .b8 _ZN34_INTERNAL_015b111d_4_k_cu_95e02e424cuda3std3__420unreachable_sentinelE[1];
.global .align 1 .b8 _ZN34_INTERNAL_015b111d_4_k_cu_95e02e424cuda3std3__47nulloptE[1];
.global .align 1 .b8 _ZN34_INTERNAL_015b111d_4_k_cu_95e02e424cuda3std3__48unexpectE[1];
.global .align 1 .b8 _ZN34_INTERNAL_015b111d_4_k_cu_95e02e424cuda3std6ranges3__45__cpo4swapE[1];
.global .align 1 .b8 _ZN34_INTERNAL_015b111d_4_k_cu_95e02e424cuda3std6ranges3__45__cpo9iter_moveE[1];
.global .align 1 .b8 _ZN34_INTERNAL_015b111d_4_k_cu_95e02e424cuda3std6ranges3__45__cpo5beginE[1];
.global .align 1 .b8 _ZN34_INTERNAL_015b111d_4_k_cu_95e02e424cuda3std6ranges3__45__cpo3endE[1];
.global .align 1 .b8 _ZN34_INTERNAL_015b111d_4_k_cu_95e02e424cuda3std6ranges3__45__cpo6cbeginE[1];
.global .align 1 .b8 _ZN34_INTERNAL_015b111d_4_k_cu_95e02e424cuda3std6ranges3__45__cpo4cendE[1];
.global .align 1 .b8 _ZN34_INTERNAL_015b111d_4_k_cu_95e02e424cuda3std6ranges3__45__cpo7advanceE[1];
.global .align 1 .b8 _ZN34_INTERNAL_015b111d_4_k_cu_95e02e424cuda3std6ranges3__45__cpo9iter_swapE[1];
.global .align 1 .b8 _ZN34_INTERNAL_015b111d_4_k_cu_95e02e424cuda3std6ranges3__45__cpo4nextE[1];
.global .align 1 .b8 _ZN34_INTERNAL_015b111d_4_k_cu_95e02e424cuda3std6ranges3__45__cpo4prevE[1];
.global .align 1 .b8 _ZN34_INTERNAL_015b111d_4_k_cu_95e02e424cuda3std6ranges3__45__cpo4dataE[1];
.global .align 1 .b8 _ZN34_INTERNAL_015b111d_4_k_cu_95e02e424cuda3std6ranges3__45__cpo5cdataE[1];
.global .align 1 .b8 _ZN34_INTERNAL_015b111d_4_k_cu_95e02e424cuda3std6ranges3__45__cpo4sizeE[1];
.global .align 1 .b8 _ZN34_INTERNAL_015b111d_4_k_cu_95e02e424cuda3std6ranges3__45__cpo5ssizeE[1];
.global .align 1 .b8 _ZN34_INTERNAL_015b111d_4_k_cu_95e02e424cuda3std6ranges3__45__cpo8distanceE[1];
.global .align 1 .b8 _ZN34_INTERNAL_015b111d_4_k_cu_95e02e426thrust24THRUST_300001_SM_1000_NS8cuda_cub3parE[1];
.global .align 1 .b8 _ZN34_INTERNAL_015b111d_4_k_cu_95e02e426thrust24THRUST_300001_SM_1000_NS8cuda_cub10par_nosyncE[1];
.global .align 1 .b8 _ZN34_INTERNAL_015b111d_4_k_cu_95e02e426thrust24THRUST_300001_SM_1000_NS6system6detail10sequential3seqE[1];
.global .align 1 .b8 _ZN34_INTERNAL_015b111d_4_k_cu_95e02e426thrust24THRUST_300001_SM_1000_NS6system3cpp3parE[1];
.global .align 1 .b8 _ZN34_INTERNAL_015b111d_4_k_cu_95e02e426thrust24THRUST_300001_SM_1000_NS12placeholders2_1E[1];
.global .align 1 .b8 _ZN34_INTERNAL_015b111d_4_k_cu_95e02e426thrust24THRUST_300001_SM_1000_NS12placeholders2_2E[1];
.global .align 1 .b8 _ZN34_INTERNAL_015b111d_4_k_cu_95e02e426thrust24THRUST_300001_SM_1000_NS12placeholders2_3E[1];
.global .align 1 .b8 _ZN34_INTERNAL_015b111d_4_k_cu_95e02e426thrust24THRUST_300001_SM_1000_NS12placeholders2_4E[1];
.global .align 1 .b8 _ZN34_INTERNAL_015b111d_4_k_cu_95e02e426thrust24THRUST_300001_SM_1000_NS12placeholders2_5E[1];
.global .align 1 .b8 _ZN34_INTERNAL_015b111d_4_k_cu_95e02e426thrust24THRUST_300001_SM_1000_NS12placeholders2_6E[1];
.global .align 1 .b8 _ZN34_INTERNAL_015b111d_4_k_cu_95e02e426thrust24THRUST_300001_SM_1000_NS12placeholders2_7E[1];
.global .align 1 .b8 _ZN34_INTERNAL_015b111d_4_k_cu_95e02e426thrust24THRUST_300001_SM_1000_NS12placeholders2_8E[1];
.global .align 1 .b8 _ZN34_INTERNAL_015b111d_4_k_cu_95e02e426thrust24THRUST_300001_SM_1000_NS12placeholders2_9E[1];
.global .align 1 .b8 _ZN34_INTERNAL_015b111d_4_k_cu_95e02e426thrust24THRUST_300001_SM_1000_NS12placeholders3_10E[1];
.global .align 1 .b8 _ZN34_INTERNAL_015b111d_4_k_cu_95e02e426thrust24THRUST_300001_SM_1000_NS3seqE[1];
.global .align 1 .b8 _ZN34_INTERNAL_015b111d_4_k_cu_95e02e426thrust24THRUST_300001_SM_1000_NS6deviceE[1];

.visible .entry _Z16createPopulationP10IndividualjP17curandStateXORWOW(
	.param .u64 .ptr .align 1 _Z16createPopulationP10IndividualjP17curandStateXORWOW_param_0,
	.param .u32 _Z16createPopulationP10IndividualjP17curandStateXORWOW_param_1,
	.param .u64 .ptr .align 1 _Z16createPopulationP10IndividualjP17curandStateXORWOW_param_2
)
{
	.local .align 8 .b8 	__local_depot0[48];
	.reg .b64 	%SP;
	.reg .b64 	%SPL;
	.reg .pred 	%p<86>;
	.reg .b16 	%rs<3>;
	.reg .b32 	%r<1593>;
	.reg .b64 	%rd<46>;

	mov.u64 	%SPL, __local_depot0;
	ld.param.u64 	%rd17, [_Z16createPopulationP10IndividualjP17curandStateXORWOW_param_0];
	ld.param.u32 	%r732, [_Z16createPopulationP10IndividualjP17curandStateXORWOW_param_1];
	ld.param.u64 	%rd18, [_Z16createPopulationP10IndividualjP17curandStateXORWOW_param_2];
	add.u64 	%rd1, %SPL, 0;
	mov.u32 	%r1, %ctaid.x;
	mov.u32 	%r733, %ntid.x;
	mov.u32 	%r2, %tid.x;
	mad.lo.s32 	%r3, %r1, %r733, %r2;
	xor.b32  	%r734, %r732, -1429050551;
	mul.lo.s32 	%r4, %r734, 1099087573;
	add.s32 	%r7, %r4, -638133224;
	add.s32 	%r8, %r4, 123456789;
	st.local.v2.u32 	[%rd1], {%r7, %r8};
	xor.b32  	%r10, %r4, 362436069;
	mov.b32 	%r11, -123459836;
	st.local.v2.u32 	[%rd1+8], {%r10, %r11};
	add.s32 	%r14, %r4, 5783321;
	mov.b32 	%r13, -589760388;
	st.local.v2.u32 	[%rd1+16], {%r13, %r14};
	setp.eq.s32 	%p1, %r3, 0;
	mov.u32 	%r1231, %r14;
	mov.u32 	%r1235, %r8;
	@%p1 bra 	$L__BB0_115;
	cvt.s64.s32 	%rd44, %r3;
	mov.b32 	%r1218, 0;
	mov.u32 	%r1231, %r14;
	mov.u32 	%r1235, %r8;
$L__BB0_2:
	mov.u64 	%rd3, %rd44;
	and.b64  	%rd4, %rd3, 3;
	setp.eq.s64 	%p2, %rd4, 0;
	@%p2 bra 	$L__BB0_114;
	mul.wide.u32 	%rd20, %r1218, 3200;
	mov.u64 	%rd21, precalc_xorwow_matrix;
	add.s64 	%rd5, %rd21, %rd20;
	mov.b32 	%r1231, 0;
	mov.u32 	%r1232, %r1231;
	mov.u32 	%r1233, %r1231;
	mov.u32 	%r1234, %r1231;
	mov.u32 	%r1235, %r1231;
	mov.u32 	%r1224, %r1231;
$L__BB0_4:
	mul.wide.u32 	%rd22, %r1224, 4;
	add.s64 	%rd23, %rd1, %rd22;
	ld.local.u32 	%r24, [%rd23+4];
	shl.b32 	%r25, %r1224, 5;
	mov.b32 	%r1230, 0;
$L__BB0_5:
	.pragma "nounroll";
	shr.u32 	%r738, %r24, %r1230;
	and.b32  	%r739, %r738, 1;
	setp.eq.b32 	%p3, %r739, 1;
	not.pred 	%p4, %p3;
	add.s32 	%r740, %r25, %r1230;
	mul.lo.s32 	%r741, %r740, 5;
	mul.wide.u32 	%rd24, %r741, 4;
	add.s64 	%rd6, %rd5, %rd24;
	@%p4 bra 	$L__BB0_7;
	ld.global.u32 	%r742, [%rd6];
	xor.b32  	%r1235, %r1235, %r742;
	ld.global.u32 	%r743, [%rd6+4];
	xor.b32  	%r1234, %r1234, %r743;
	ld.global.u32 	%r744, [%rd6+8];
	xor.b32  	%r1233, %r1233, %r744;
	ld.global.u32 	%r745, [%rd6+12];
	xor.b32  	%r1232, %r1232, %r745;
	ld.global.u32 	%r746, [%rd6+16];
	xor.b32  	%r1231, %r1231, %r746;
$L__BB0_7:
	and.b32  	%r748, %r738, 2;
	setp.eq.s32 	%p5, %r748, 0;
	@%p5 bra 	$L__BB0_9;
	ld.global.u32 	%r749, [%rd6+20];
	xor.b32  	%r1235, %r1235, %r749;
	ld.global.u32 	%r750, [%rd6+24];
	xor.b32  	%r1234, %r1234, %r750;
	ld.global.u32 	%r751, [%rd6+28];
	xor.b32  	%r1233, %r1233, %r751;
	ld.global.u32 	%r752, [%rd6+32];
	xor.b32  	%r1232, %r1232, %r752;
	ld.global.u32 	%r753, [%rd6+36];
	xor.b32  	%r1231, %r1231, %r753;
$L__BB0_9:
	and.b32  	%r755, %r738, 4;
	setp.eq.s32 	%p6, %r755, 0;
	@%p6 bra 	$L__BB0_11;
	ld.global.u32 	%r756, [%rd6+40];
	xor.b32  	%r1235, %r1235, %r756;
	ld.global.u32 	%r757, [%rd6+44];
	xor.b32  	%r1234, %r1234, %r757;
	ld.global.u32 	%r758, [%rd6+48];
	xor.b32  	%r1233, %r1233, %r758;
	ld.global.u32 	%r759, [%rd6+52];
	xor.b32  	%r1232, %r1232, %r759;
	ld.global.u32 	%r760, [%rd6+56];
	xor.b32  	%r1231, %r1231, %r760;
$L__BB0_11:
	and.b32  	%r762, %r738, 8;
	setp.eq.s32 	%p7, %r762, 0;
	@%p7 bra 	$L__BB0_13;
	ld.global.u32 	%r763, [%rd6+60];
	xor.b32  	%r1235, %r1235, %r763;
	ld.global.u32 	%r764, [%rd6+64];
	xor.b32  	%r1234, %r1234, %r764;
	ld.global.u32 	%r765, [%rd6+68];
	xor.b32  	%r1233, %r1233, %r765;
	ld.global.u32 	%r766, [%rd6+72];
	xor.b32  	%r1232, %r1232, %r766;
	ld.global.u32 	%r767, [%rd6+76];
	xor.b32  	%r1231, %r1231, %r767;
$L__BB0_13:
	and.b32  	%r769, %r738, 16;
	setp.eq.s32 	%p8, %r769, 0;
	@%p8 bra 	$L__BB0_15;
	ld.global.u32 	%r770, [%rd6+80];
	xor.b32  	%r1235, %r1235, %r770;
	ld.global.u32 	%r771, [%rd6+84];
	xor.b32  	%r1234, %r1234, %r771;
	ld.global.u32 	%r772, [%rd6+88];
	xor.b32  	%r1233, %r1233, %r772;
	ld.global.u32 	%r773, [%rd6+92];
	xor.b32  	%r1232, %r1232, %r773;
	ld.global.u32 	%r774, [%rd6+96];
	xor.b32  	%r1231, %r1231, %r774;
$L__BB0_15:
	and.b32  	%r776, %r738, 32;
	setp.eq.s32 	%p9, %r776, 0;
	@%p9 bra 	$L__BB0_17;
	ld.global.u32 	%r777, [%rd6+100];
	xor.b32  	%r1235, %r1235, %r777;
	ld.global.u32 	%r778, [%rd6+104];
	xor.b32  	%r1234, %r1234, %r778;
	ld.global.u32 	%r779, [%rd6+108];
	xor.b32  	%r1233, %r1233, %r779;
	ld.global.u32 	%r780, [%rd6+112];
	xor.b32  	%r1232, %r1232, %r780;
	ld.global.u32 	%r781, [%rd6+116];
	xor.b32  	%r1231, %r1231, %r781;
$L__BB0_17:
	and.b32  	%r783, %r738, 64;
	setp.eq.s32 	%p10, %r783, 0;
	@%p10 bra 	$L__BB0_19;
	ld.global.u32 	%r784, [%rd6+120];
	xor.b32  	%r1235, %r1235, %r784;
	ld.global.u32 	%r785, [%rd6+124];
	xor.b32  	%r1234, %r1234, %r785;
	ld.global.u32 	%r786, [%rd6+128];
	xor.b32  	%r1233, %r1233, %r786;
	ld.global.u32 	%r787, [%rd6+132];
	xor.b32  	%r1232, %r1232, %r787;
	ld.global.u32 	%r788, [%rd6+136];
	xor.b32  	%r1231, %r1231, %r788;
$L__BB0_19:
	and.b32  	%r790, %r738, 128;
	setp.eq.s32 	%p11, %r790, 0;
	@%p11 bra 	$L__BB0_21;
	ld.global.u32 	%r791, [%rd6+140];
	xor.b32  	%r1235, %r1235, %r791;
	ld.global.u32 	%r792, [%rd6+144];
	xor.b32  	%r1234, %r1234, %r792;
	ld.global.u32 	%r793, [%rd6+148];
	xor.b32  	%r1233, %r1233, %r793;
	ld.global.u32 	%r794, [%rd6+152];
	xor.b32  	%r1232, %r1232, %r794;
	ld.global.u32 	%r795, [%rd6+156];
	xor.b32  	%r1231, %r1231, %r795;
$L__BB0_21:
	and.b32  	%r797, %r738, 256;
	setp.eq.s32 	%p12, %r797, 0;
	@%p12 bra 	$L__BB0_23;
	ld.global.u32 	%r798, [%rd6+160];
	xor.b32  	%r1235, %r1235, %r798;
	ld.global.u32 	%r799, [%rd6+164];
	xor.b32  	%r1234, %r1234, %r799;
	ld.global.u32 	%r800, [%rd6+168];
	xor.b32  	%r1233, %r1233, %r800;
	ld.global.u32 	%r801, [%rd6+172];
	xor.b32  	%r1232, %r1232, %r801;
	ld.global.u32 	%r802, [%rd6+176];
	xor.b32  	%r1231, %r1231, %r802;
$L__BB0_23:
	and.b32  	%r804, %r738, 512;
	setp.eq.s32 	%p13, %r804, 0;
	@%p13 bra 	$L__BB0_25;
	ld.global.u32 	%r805, [%rd6+180];
	xor.b32  	%r1235, %r1235, %r805;
	ld.global.u32 	%r806, [%rd6+184];
	xor.b32  	%r1234, %r1234, %r806;
	ld.global.u32 	%r807, [%rd6+188];
	xor.b32  	%r1233, %r1233, %r807;
	ld.global.u32 	%r808, [%rd6+192];
	xor.b32  	%r1232, %r1232, %r808;
	ld.global.u32 	%r809, [%rd6+196];
	xor.b32  	%r1231, %r1231, %r809;
$L__BB0_25:
	and.b32  	%r811, %r738, 1024;
	setp.eq.s32 	%p14, %r811, 0;
	@%p14 bra 	$L__BB0_27;
	ld.global.u32 	%r812, [%rd6+200];
	xor.b32  	%r1235, %r1235, %r812;
	ld.global.u32 	%r813, [%rd6+204];
	xor.b32  	%r1234, %r1234, %r813;
	ld.global.u32 	%r814, [%rd6+208];
	xor.b32  	%r1233, %r1233, %r814;
	ld.global.u32 	%r815, [%rd6+212];
	xor.b32  	%r1232, %r1232, %r815;
	ld.global.u32 	%r816, [%rd6+216];
	xor.b32  	%r1231, %r1231, %r816;
$L__BB0_27:
	and.b32  	%r818, %r738, 2048;
	setp.eq.s32 	%p15, %r818, 0;
	@%p15 bra 	$L__BB0_29;
	ld.global.u32 	%r819, [%rd6+220];
	xor.b32  	%r1235, %r1235, %r819;
	ld.global.u32 	%r820, [%rd6+224];
	xor.b32  	%r1234, %r1234, %r820;
	ld.global.u32 	%r821, [%rd6+228];
	xor.b32  	%r1233, %r1233, %r821;
	ld.global.u32 	%r822, [%rd6+232];
	xor.b32  	%r1232, %r1232, %r822;
	ld.global.u32 	%r823, [%rd6+236];
	xor.b32  	%r1231, %r1231, %r823;
$L__BB0_29:
	and.b32  	%r825, %r738, 4096;
	setp.eq.s32 	%p16, %r825, 0;
	@%p16 bra 	$L__BB0_31;
	ld.global.u32 	%r826, [%rd6+240];
	xor.b32  	%r1235, %r1235, %r826;
	ld.global.u32 	%r827, [%rd6+244];
	xor.b32  	%r1234, %r1234, %r827;
	ld.global.u32 	%r828, [%rd6+248];
	xor.b32  	%r1233, %r1233, %r828;
	ld.global.u32 	%r829, [%rd6+252];
	xor.b32  	%r1232, %r1232, %r829;
	ld.global.u32 	%r830, [%rd6+256];
	xor.b32  	%r1231, %r1231, %r830;
$L__BB0_31:
	and.b32  	%r832, %r738, 8192;
	setp.eq.s32 	%p17, %r832, 0;
	@%p17 bra 	$L__BB0_33;
	ld.global.u32 	%r833, [%rd6+260];
	xor.b32  	%r1235, %r1235, %r833;
	ld.global.u32 	%r834, [%rd6+264];
	xor.b32  	%r1234, %r1234, %r834;
	ld.global.u32 	%r835, [%rd6+268];
	xor.b32  	%r1233, %r1233, %r835;
	ld.global.u32 	%r836, [%rd6+272];
	xor.b32  	%r1232, %r1232, %r836;
	ld.global.u32 	%r837, [%rd6+276];
	xor.b32  	%r1231, %r1231, %r837;
$L__BB0_33:
	and.b32  	%r839, %r738, 16384;
	setp.eq.s32 	%p18, %r839, 0;
	@%p18 bra 	$L__BB0_35;
	ld.global.u32 	%r840, [%rd6+280];
	xor.b32  	%r1235, %r1235, %r840;
	ld.global.u32 	%r841, [%rd6+284];
	xor.b32  	%r1234, %r1234, %r841;
	ld.global.u32 	%r842, [%rd6+288];
	xor.b32  	%r1233, %r1233, %r842;
	ld.global.u32 	%r843, [%rd6+292];
	xor.b32  	%r1232, %r1232, %r843;
	ld.global.u32 	%r844, [%rd6+296];
	xor.b32  	%r1231, %r1231, %r844;
$L__BB0_35:
	and.b32  	%r846, %r738, 32768;
	setp.eq.s32 	%p19, %r846, 0;
	@%p19 bra 	$L__BB0_37;
	ld.global.u32 	%r847, [%rd6+300];
	xor.b32  	%r1235, %r1235, %r847;
	ld.global.u32 	%r848, [%rd6+304];
	xor.b32  	%r1234, %r1234, %r848;
	ld.global.u32 	%r849, [%rd6+308];
	xor.b32  	%r1233, %r1233, %r849;
	ld.global.u32 	%r850, [%rd6+312];
	xor.b32  	%r1232, %r1232, %r850;
	ld.global.u32 	%r851, [%rd6+316];
	xor.b32  	%r1231, %r1231, %r851;
$L__BB0_37:
	add.s32 	%r1230, %r1230, 16;
	setp.ne.s32 	%p20, %r1230, 32;
	@%p20 bra 	$L__BB0_5;
	mad.lo.s32 	%r852, %r1224, -31, %r25;
	add.s32 	%r1224, %r852, 1;
	setp.ne.s32 	%p21, %r1224, 5;
	@%p21 bra 	$L__BB0_4;
	st.local.u32 	[%rd1+4], %r1235;
	st.local.v2.u32 	[%rd1+8], {%r1234, %r1233};
	st.local.v2.u32 	[%rd1+16], {%r1232, %r1231};
	setp.eq.s64 	%p22, %rd4, 1;
	@%p22 bra 	$L__BB0_114;
	mov.b32 	%r1231, 0;
	mov.u32 	%r1324, %r1231;
	mov.u32 	%r1325, %r1231;
	mov.u32 	%r1326, %r1231;
	mov.u32 	%r1235, %r1231;
	mov.u32 	%r1316, %r1231;
$L__BB0_41:
	mul.wide.u32 	%rd25, %r1316, 4;
	add.s64 	%rd26, %rd1, %rd25;
	ld.local.u32 	%r200, [%rd26+4];
	shl.b32 	%r201, %r1316, 5;
	mov.b32 	%r1322, 0;
$L__BB0_42:
	.pragma "nounroll";
	shr.u32 	%r855, %r200, %r1322;
	and.b32  	%r856, %r855, 1;
	setp.eq.b32 	%p23, %r856, 1;
	not.pred 	%p24, %p23;
	add.s32 	%r857, %r201, %r1322;
	mul.lo.s32 	%r858, %r857, 5;
	mul.wide.u32 	%rd27, %r858, 4;
	add.s64 	%rd7, %rd5, %rd27;
	@%p24 bra 	$L__BB0_44;
	ld.global.u32 	%r859, [%rd7];
	xor.b32  	%r1235, %r1235, %r859;
	ld.global.u32 	%r860, [%rd7+4];
	xor.b32  	%r1326, %r1326, %r860;
	ld.global.u32 	%r861, [%rd7+8];
	xor.b32  	%r1325, %r1325, %r861;
	ld.global.u32 	%r862, [%rd7+12];
	xor.b32  	%r1324, %r1324, %r862;
	ld.global.u32 	%r863, [%rd7+16];
	xor.b32  	%r1231, %r1231, %r863;
$L__BB0_44:
	and.b32  	%r865, %r855, 2;
	setp.eq.s32 	%p25, %r865, 0;
	@%p25 bra 	$L__BB0_46;
	ld.global.u32 	%r866, [%rd7+20];
	xor.b32  	%r1235, %r1235, %r866;
	ld.global.u32 	%r867, [%rd7+24];
	xor.b32  	%r1326, %r1326, %r867;
	ld.global.u32 	%r868, [%rd7+28];
	xor.b32  	%r1325, %r1325, %r868;
	ld.global.u32 	%r869, [%rd7+32];
	xor.b32  	%r1324, %r1324, %r869;
	ld.global.u32 	%r870, [%rd7+36];
	xor.b32  	%r1231, %r1231, %r870;
$L__BB0_46:
	and.b32  	%r872, %r855, 4;
	setp.eq.s32 	%p26, %r872, 0;
	@%p26 bra 	$L__BB0_48;
	ld.global.u32 	%r873, [%rd7+40];
	xor.b32  	%r1235, %r1235, %r873;
	ld.global.u32 	%r874, [%rd7+44];
	xor.b32  	%r1326, %r1326, %r874;
	ld.global.u32 	%r875, [%rd7+48];
	xor.b32  	%r1325, %r1325, %r875;
	ld.global.u32 	%r876, [%rd7+52];
	xor.b32  	%r1324, %r1324, %r876;
	ld.global.u32 	%r877, [%rd7+56];
	xor.b32  	%r1231, %r1231, %r877;
$L__BB0_48:
	and.b32  	%r879, %r855, 8;
	setp.eq.s32 	%p27, %r879, 0;
	@%p27 bra 	$L__BB0_50;
	ld.global.u32 	%r880, [%rd7+60];
	xor.b32  	%r1235, %r1235, %r880;
	ld.global.u32 	%r881, [%rd7+64];
	xor.b32  	%r1326, %r1326, %r881;
	ld.global.u32 	%r882, [%rd7+68];
	xor.b32  	%r1325, %r1325, %r882;
	ld.global.u32 	%r883, [%rd7+72];
	xor.b32  	%r1324, %r1324, %r883;
	ld.global.u32 	%r884, [%rd7+76];
	xor.b32  	%r1231, %r1231, %r884;
$L__BB0_50:
	and.b32  	%r886, %r855, 16;
	setp.eq.s32 	%p28, %r886, 0;
	@%p28 bra 	$L__BB0_52;
	ld.global.u32 	%r887, [%rd7+80];
	xor.b32  	%r1235, %r1235, %r887;
	ld.global.u32 	%r888, [%rd7+84];
	xor.b32  	%r1326, %r1326, %r888;
	ld.global.u32 	%r889, [%rd7+88];
	xor.b32  	%r1325, %r1325, %r889;
	ld.global.u32 	%r890, [%rd7+92];
	xor.b32  	%r1324, %r1324, %r890;
	ld.global.u32 	%r891, [%rd7+96];
	xor.b32  	%r1231, %r1231, %r891;
$L__BB0_52:
	and.b32  	%r893, %r855, 32;
	setp.eq.s32 	%p29, %r893, 0;
	@%p29 bra 	$L__BB0_54;
	ld.global.u32 	%r894, [%rd7+100];
	xor.b32  	%r1235, %r1235, %r894;
	ld.global.u32 	%r895, [%rd7+104];
	xor.b32  	%r1326, %r1326, %r895;
	ld.global.u32 	%r896, [%rd7+108];
	xor.b32  	%r1325, %r1325, %r896;
	ld.global.u32 	%r897, [%rd7+112];
	xor.b32  	%r1324, %r1324, %r897;
	ld.global.u32 	%r898, [%rd7+116];
	xor.b32  	%r1231, %r1231, %r898;
$L__BB0_54:
	and.b32  	%r900, %r855, 64;
	setp.eq.s32 	%p30, %r900, 0;
	@%p30 bra 	$L__BB0_56;
	ld.global.u32 	%r901, [%rd7+120];
	xor.b32  	%r1235, %r1235, %r901;
	ld.global.u32 	%r902, [%rd7+124];
	xor.b32  	%r1326, %r1326, %r902;
	ld.global.u32 	%r903, [%rd7+128];
	xor.b32  	%r1325, %r1325, %r903;
	ld.global.u32 	%r904, [%rd7+132];
	xor.b32  	%r1324, %r1324, %r904;
	ld.global.u32 	%r905, [%rd7+136];
	xor.b32  	%r1231, %r1231, %r905;
$L__BB0_56:
	and.b32  	%r907, %r855, 128;
	setp.eq.s32 	%p31, %r907, 0;
	@%p31 bra 	$L__BB0_58;
	ld.global.u32 	%r908, [%rd7+140];
	xor.b32  	%r1235, %r1235, %r908;
	ld.global.u32 	%r909, [%rd7+144];
	xor.b32  	%r1326, %r1326, %r909;
	ld.global.u32 	%r910, [%rd7+148];
	xor.b32  	%r1325, %r1325, %r910;
	ld.global.u32 	%r911, [%rd7+152];
	xor.b32  	%r1324, %r1324, %r911;
	ld.global.u32 	%r912, [%rd7+156];
	xor.b32  	%r1231, %r1231, %r912;
$L__BB0_58:
	and.b32  	%r914, %r855, 256;
	setp.eq.s32 	%p32, %r914, 0;
	@%p32 bra 	$L__BB0_60;
	ld.global.u32 	%r915, [%rd7+160];
	xor.b32  	%r1235, %r1235, %r915;
	ld.global.u32 	%r916, [%rd7+164];
	xor.b32  	%r1326, %r1326, %r916;
	ld.global.u32 	%r917, [%rd7+168];
	xor.b32  	%r1325, %r1325, %r917;
	ld.global.u32 	%r918, [%rd7+172];
	xor.b32  	%r1324, %r1324, %r918;
	ld.global.u32 	%r919, [%rd7+176];
	xor.b32  	%r1231, %r1231, %r919;
$L__BB0_60:
	and.b32  	%r921, %r855, 512;
	setp.eq.s32 	%p33, %r921, 0;
	@%p33 bra 	$L__BB0_62;
	ld.global.u32 	%r922, [%rd7+180];
	xor.b32  	%r1235, %r1235, %r922;
	ld.global.u32 	%r923, [%rd7+184];
	xor.b32  	%r1326, %r1326, %r923;
	ld.global.u32 	%r924, [%rd7+188];
	xor.b32  	%r1325, %r1325, %r924;
	ld.global.u32 	%r925, [%rd7+192];
	xor.b32  	%r1324, %r1324, %r925;
	ld.global.u32 	%r926, [%rd7+196];
	xor.b32  	%r1231, %r1231, %r926;
$L__BB0_62:
	and.b32  	%r928, %r855, 1024;
	setp.eq.s32 	%p34, %r928, 0;
	@%p34 bra 	$L__BB0_64;
	ld.global.u32 	%r929, [%rd7+200];
	xor.b32  	%r1235, %r1235, %r929;
	ld.global.u32 	%r930, [%rd7+204];
	xor.b32  	%r1326, %r1326, %r930;
	ld.global.u32 	%r931, [%rd7+208];
	xor.b32  	%r1325, %r1325, %r931;
	ld.global.u32 	%r932, [%rd7+212];
	xor.b32  	%r1324, %r1324, %r932;
	ld.global.u32 	%r933, [%rd7+216];
	xor.b32  	%r1231, %r1231, %r933;
$L__BB0_64:
	and.b32  	%r935, %r855, 2048;
	setp.eq.s32 	%p35, %r935, 0;
	@%p35 bra 	$L__BB0_66;
	ld.global.u32 	%r936, [%rd7+220];
	xor.b32  	%r1235, %r1235, %r936;
	ld.global.u32 	%r937, [%rd7+224];
	xor.b32  	%r1326, %r1326, %r937;
	ld.global.u32 	%r938, [%rd7+228];
	xor.b32  	%r1325, %r1325, %r938;
	ld.global.u32 	%r939, [%rd7+232];
	xor.b32  	%r1324, %r1324, %r939;
	ld.global.u32 	%r940, [%rd7+236];
	xor.b32  	%r1231, %r1231, %r940;
$L__BB0_66:
	and.b32  	%r942, %r855, 4096;
	setp.eq.s32 	%p36, %r942, 0;
	@%p36 bra 	$L__BB0_68;
	ld.global.u32 	%r943, [%rd7+240];
	xor.b32  	%r1235, %r1235, %r943;
	ld.global.u32 	%r944, [%rd7+244];
	xor.b32  	%r1326, %r1326, %r944;
	ld.global.u32 	%r945, [%rd7+248];
	xor.b32  	%r1325, %r1325, %r945;
	ld.global.u32 	%r946, [%rd7+252];
	xor.b32  	%r1324, %r1324, %r946;
	ld.global.u32 	%r947, [%rd7+256];
	xor.b32  	%r1231, %r1231, %r947;
$L__BB0_68:
	and.b32  	%r949, %r855, 8192;
	setp.eq.s32 	%p37, %r949, 0;
	@%p37 bra 	$L__BB0_70;
	ld.global.u32 	%r950, [%rd7+260];
	xor.b32  	%r1235, %r1235, %r950;
	ld.global.u32 	%r951, [%rd7+264];
	xor.b32  	%r1326, %r1326, %r951;
	ld.global.u32 	%r952, [%rd7+268];
	xor.b32  	%r1325, %r1325, %r952;
	ld.global.u32 	%r953, [%rd7+272];
	xor.b32  	%r1324, %r1324, %r953;
	ld.global.u32 	%r954, [%rd7+276];
	xor.b32  	%r1231, %r1231, %r954;
$L__BB0_70:
	and.b32  	%r956, %r855, 16384;
	setp.eq.s32 	%p38, %r956, 0;
	@%p38 bra 	$L__BB0_72;
	ld.global.u32 	%r957, [%rd7+280];
	xor.b32  	%r1235, %r1235, %r957;
	ld.global.u32 	%r958, [%rd7+284];
	xor.b32  	%r1326, %r1326, %r958;
	ld.global.u32 	%r959, [%rd7+288];
	xor.b32  	%r1325, %r1325, %r959;
	ld.global.u32 	%r960, [%rd7+292];
	xor.b32  	%r1324, %r1324, %r960;
	ld.global.u32 	%r961, [%rd7+296];
	xor.b32  	%r1231, %r1231, %r961;
$L__BB0_72:
	and.b32  	%r963, %r855, 32768;
	setp.eq.s32 	%p39, %r963, 0;
	@%p39 bra 	$L__BB0_74;
	ld.global.u32 	%r964, [%rd7+300];
	xor.b32  	%r1235, %r1235, %r964;
	ld.global.u32 	%r965, [%rd7+304];
	xor.b32  	%r1326, %r1326, %r965;
	ld.global.u32 	%r966, [%rd7+308];
	xor.b32  	%r1325, %r1325, %r966;
	ld.global.u32 	%r967, [%rd7+312];
	xor.b32  	%r1324, %r1324, %r967;
	ld.global.u32 	%r968, [%rd7+316];
	xor.b32  	%r1231, %r1231, %r968;
$L__BB0_74:
	add.s32 	%r1322, %r1322, 16;
	setp.ne.s32 	%p40, %r1322, 32;
	@%p40 bra 	$L__BB0_42;
	mad.lo.s32 	%r969, %r1316, -31, %r201;
	add.s32 	%r1316, %r969, 1;
	setp.ne.s32 	%p41, %r1316, 5;
	@%p41 bra 	$L__BB0_41;
	st.local.u32 	[%rd1+4], %r1235;
	st.local.v2.u32 	[%rd1+8], {%r1326, %r1325};
	st.local.v2.u32 	[%rd1+16], {%r1324, %r1231};
	setp.ne.s64 	%p42, %rd4, 3;
	@%p42 bra 	$L__BB0_114;
	mov.b32 	%r1231, 0;
	mov.u32 	%r1416, %r1231;
	mov.u32 	%r1417, %r1231;
	mov.u32 	%r1418, %r1231;
	mov.u32 	%r1235, %r1231;
	mov.u32 	%r1408, %r1231;
$L__BB0_78:
	mul.wide.u32 	%rd28, %r1408, 4;
	add.s64 	%rd29, %rd1, %rd28;
	ld.local.u32 	%r376, [%rd29+4];
	shl.b32 	%r377, %r1408, 5;
	mov.b32 	%r1414, 0;
$L__BB0_79:
	.pragma "nounroll";
	shr.u32 	%r972, %r376, %r1414;
	and.b32  	%r973, %r972, 1;
	setp.eq.b32 	%p43, %r973, 1;
	not.pred 	%p44, %p43;
	add.s32 	%r974, %r377, %r1414;
	mul.lo.s32 	%r975, %r974, 5;
	mul.wide.u32 	%rd30, %r975, 4;
	add.s64 	%rd8, %rd5, %rd30;
	@%p44 bra 	$L__BB0_81;
	ld.global.u32 	%r976, [%rd8];
	xor.b32  	%r1235, %r1235, %r976;
	ld.global.u32 	%r977, [%rd8+4];
	xor.b32  	%r1418, %r1418, %r977;
	ld.global.u32 	%r978, [%rd8+8];
	xor.b32  	%r1417, %r1417, %r978;
	ld.global.u32 	%r979, [%rd8+12];
	xor.b32  	%r1416, %r1416, %r979;
	ld.global.u32 	%r980, [%rd8+16];
	xor.b32  	%r1231, %r1231, %r980;
$L__BB0_81:
	and.b32  	%r982, %r972, 2;
	setp.eq.s32 	%p45, %r982, 0;
	@%p45 bra 	$L__BB0_83;
	ld.global.u32 	%r983, [%rd8+20];
	xor.b32  	%r1235, %r1235, %r983;
	ld.global.u32 	%r984, [%rd8+24];
	xor.b32  	%r1418, %r1418, %r984;
	ld.global.u32 	%r985, [%rd8+28];
	xor.b32  	%r1417, %r1417, %r985;
	ld.global.u32 	%r986, [%rd8+32];
	xor.b32  	%r1416, %r1416, %r986;
	ld.global.u32 	%r987, [%rd8+36];
	xor.b32  	%r1231, %r1231, %r987;
$L__BB0_83:
	and.b32  	%r989, %r972, 4;
	setp.eq.s32 	%p46, %r989, 0;
	@%p46 bra 	$L__BB0_85;
	ld.global.u32 	%r990, [%rd8+40];
	xor.b32  	%r1235, %r1235, %r990;
	ld.global.u32 	%r991, [%rd8+44];
	xor.b32  	%r1418, %r1418, %r991;
	ld.global.u32 	%r992, [%rd8+48];
	xor.b32  	%r1417, %r1417, %r992;
	ld.global.u32 	%r993, [%rd8+52];
	xor.b32  	%r1416, %r1416, %r993;
	ld.global.u32 	%r994, [%rd8+56];
	xor.b32  	%r1231, %r1231, %r994;
$L__BB0_85:
	and.b32  	%r996, %r972, 8;
	setp.eq.s32 	%p47, %r996, 0;
	@%p47 bra 	$L__BB0_87;
	ld.global.u32 	%r997, [%rd8+60];
	xor.b32  	%r1235, %r1235, %r997;
	ld.global.u32 	%r998, [%rd8+64];
	xor.b32  	%r1418, %r1418, %r998;
	ld.global.u32 	%r999, [%rd8+68];
	xor.b32  	%r1417, %r1417, %r999;
	ld.global.u32 	%r1000, [%rd8+72];
	xor.b32  	%r1416, %r1416, %r1000;
	ld.global.u32 	%r1001, [%rd8+76];
	xor.b32  	%r1231, %r1231, %r1001;
$L__BB0_87:
	and.b32  	%r1003, %r972, 16;
	setp.eq.s32 	%p48, %r1003, 0;
	@%p48 bra 	$L__BB0_89;
	ld.global.u32 	%r1004, [%rd8+80];
	xor.b32  	%r1235, %r1235, %r1004;
	ld.global.u32 	%r1005, [%rd8+84];
	xor.b32  	%r1418, %r1418, %r1005;
	ld.global.u32 	%r1006, [%rd8+88];
	xor.b32  	%r1417, %r1417, %r1006;
	ld.global.u32 	%r1007, [%rd8+92];
	xor.b32  	%r1416, %r1416, %r1007;
	ld.global.u32 	%r1008, [%rd8+96];
	xor.b32  	%r1231, %r1231, %r1008;
$L__BB0_89:
	and.b32  	%r1010, %r972, 32;
	setp.eq.s32 	%p49, %r1010, 0;
	@%p49 bra 	$L__BB0_91;
	ld.global.u32 	%r1011, [%rd8+100];
	xor.b32  	%r1235, %r1235, %r1011;
	ld.global.u32 	%r1012, [%rd8+104];
	xor.b32  	%r1418, %r1418, %r1012;
	ld.global.u32 	%r1013, [%rd8+108];
	xor.b32  	%r1417, %r1417, %r1013;
	ld.global.u32 	%r1014, [%rd8+112];
	xor.b32  	%r1416, %r1416, %r1014;
	ld.global.u32 	%r1015, [%rd8+116];
	xor.b32  	%r1231, %r1231, %r1015;
$L__BB0_91:
	and.b32  	%r1017, %r972, 64;
	setp.eq.s32 	%p50, %r1017, 0;
	@%p50 bra 	$L__BB0_93;
	ld.global.u32 	%r1018, [%rd8+120];
	xor.b32  	%r1235, %r1235, %r1018;
	ld.global.u32 	%r1019, [%rd8+124];
	xor.b32  	%r1418, %r1418, %r1019;
	ld.global.u32 	%r1020, [%rd8+128];
	xor.b32  	%r1417, %r1417, %r1020;
	ld.global.u32 	%r1021, [%rd8+132];
	xor.b32  	%r1416, %r1416, %r1021;
	ld.global.u32 	%r1022, [%rd8+136];
	xor.b32  	%r1231, %r1231, %r1022;
$L__BB0_93:
	and.b32  	%r1024, %r972, 128;
	setp.eq.s32 	%p51, %r1024, 0;
	@%p51 bra 	$L__BB0_95;
	ld.global.u32 	%r1025, [%rd8+140];
	xor.b32  	%r1235, %r1235, %r1025;
	ld.global.u32 	%r1026, [%rd8+144];
	xor.b32  	%r1418, %r1418, %r1026;
	ld.global.u32 	%r1027, [%rd8+148];
	xor.b32  	%r1417, %r1417, %r1027;
	ld.global.u32 	%r1028, [%rd8+152];
	xor.b32  	%r1416, %r1416, %r1028;
	ld.global.u32 	%r1029, [%rd8+156];
	xor.b32  	%r1231, %r1231, %r1029;
$L__BB0_95:
	and.b32  	%r1031, %r972, 256;
	setp.eq.s32 	%p52, %r1031, 0;
	@%p52 bra 	$L__BB0_97;
	ld.global.u32 	%r1032, [%rd8+160];
	xor.b32  	%r1235, %r1235, %r1032;
	ld.global.u32 	%r1033, [%rd8+164];
	xor.b32  	%r1418, %r1418, %r1033;
	ld.global.u32 	%r1034, [%rd8+168];
	xor.b32  	%r1417, %r1417, %r1034;
	ld.global.u32 	%r1035, [%rd8+172];
	xor.b32  	%r1416, %r1416, %r1035;
	ld.global.u32 	%r1036, [%rd8+176];
	xor.b32  	%r1231, %r1231, %r1036;
$L__BB0_97:
	and.b32  	%r1038, %r972, 512;
	setp.eq.s32 	%p53, %r1038, 0;
	@%p53 bra 	$L__BB0_99;
	ld.global.u32 	%r1039, [%rd8+180];
	xor.b32  	%r1235, %r1235, %r1039;
	ld.global.u32 	%r1040, [%rd8+184];
	xor.b32  	%r1418, %r1418, %r1040;
	ld.global.u32 	%r1041, [%rd8+188];
	xor.b32  	%r1417, %r1417, %r1041;
	ld.global.u32 	%r1042, [%rd8+192];
	xor.b32  	%r1416, %r1416, %r1042;
	ld.global.u32 	%r1043, [%rd8+196];
	xor.b32  	%r1231, %r1231, %r1043;
$L__BB0_99:
	and.b32  	%r1045, %r972, 1024;
	setp.eq.s32 	%p54, %r1045, 0;
	@%p54 bra 	$L__BB0_101;
	ld.global.u32 	%r1046, [%rd8+200];
	xor.b32  	%r1235, %r1235, %r1046;
	ld.global.u32 	%r1047, [%rd8+204];
	xor.b32  	%r1418, %r1418, %r1047;
	ld.global.u32 	%r1048, [%rd8+208];
	xor.b32  	%r1417, %r1417, %r1048;
	ld.global.u32 	%r1049, [%rd8+212];
	xor.b32  	%r1416, %r1416, %r1049;
	ld.global.u32 	%r1050, [%rd8+216];
	xor.b32  	%r1231, %r1231, %r1050;
$L__BB0_101:
	and.b32  	%r1052, %r972, 2048;
	setp.eq.s32 	%p55, %r1052, 0;
	@%p55 bra 	$L__BB0_103;
	ld.global.u32 	%r1053, [%rd8+220];
	xor.b32  	%r1235, %r1235, %r1053;
	ld.global.u32 	%r1054, [%rd8+224];
	xor.b32  	%r1418, %r1418, %r1054;
	ld.global.u32 	%r1055, [%rd8+228];
	xor.b32  	%r1417, %r1417, %r1055;
	ld.global.u32 	%r1056, [%rd8+232];
	xor.b32  	%r1416, %r1416, %r1056;
	ld.global.u32 	%r1057, [%rd8+236];
	xor.b32  	%r1231, %r1231, %r1057;
$L__BB0_103:
	and.b32  	%r1059, %r972, 4096;
	setp.eq.s32 	%p56, %r1059, 0;
	@%p56 bra 	$L__BB0_105;
	ld.global.u32 	%r1060, [%rd8+240];
	xor.b32  	%r1235, %r1235, %r1060;
	ld.global.u32 	%r1061, [%rd8+244];
	xor.b32  	%r1418, %r1418, %r1061;
	ld.global.u32 	%r1062, [%rd8+248];
	xor.b32  	%r1417, %r1417, %r1062;
	ld.global.u32 	%r1063, [%rd8+252];
	xor.b32  	%r1416, %r1416, %r1063;
	ld.global.u32 	%r1064, [%rd8+256];
	xor.b32  	%r1231, %r1231, %r1064;
$L__BB0_105:
	and.b32  	%r1066, %r972, 8192;
	setp.eq.s32 	%p57, %r1066, 0;
	@%p57 bra 	$L__BB0_107;
	ld.global.u32 	%r1067, [%rd8+260];
	xor.b32  	%r1235, %r1235, %r1067;
	ld.global.u32 	%r1068, [%rd8+264];
	xor.b32  	%r1418, %r1418, %r1068;
	ld.global.u32 	%r1069, [%rd8+268];
	xor.b32  	%r1417, %r1417, %r1069;
	ld.global.u32 	%r1070, [%rd8+272];
	xor.b32  	%r1416, %r1416, %r1070;
	ld.global.u32 	%r1071, [%rd8+276];
	xor.b32  	%r1231, %r1231, %r1071;
$L__BB0_107:
	and.b32  	%r1073, %r972, 16384;
	setp.eq.s32 	%p58, %r1073, 0;
	@%p58 bra 	$L__BB0_109;
	ld.global.u32 	%r1074, [%rd8+280];
	xor.b32  	%r1235, %r1235, %r1074;
	ld.global.u32 	%r1075, [%rd8+284];
	xor.b32  	%r1418, %r1418, %r1075;
	ld.global.u32 	%r1076, [%rd8+288];
	xor.b32  	%r1417, %r1417, %r1076;
	ld.global.u32 	%r1077, [%rd8+292];
	xor.b32  	%r1416, %r1416, %r1077;
	ld.global.u32 	%r1078, [%rd8+296];
	xor.b32  	%r1231, %r1231, %r1078;
$L__BB0_109:
	and.b32  	%r1080, %r972, 32768;
	setp.eq.s32 	%p59, %r1080, 0;
	@%p59 bra 	$L__BB0_111;
	ld.global.u32 	%r1081, [%rd8+300];
	xor.b32  	%r1235, %r1235, %r1081;
	ld.global.u32 	%r1082, [%rd8+304];
	xor.b32  	%r1418, %r1418, %r1082;
	ld.global.u32 	%r1083, [%rd8+308];
	xor.b32  	%r1417, %r1417, %r1083;
	ld.global.u32 	%r1084, [%rd8+312];
	xor.b32  	%r1416, %r1416, %r1084;
	ld.global.u32 	%r1085, [%rd8+316];
	xor.b32  	%r1231, %r1231, %r1085;
$L__BB0_111:
	add.s32 	%r1414, %r1414, 16;
	setp.ne.s32 	%p60, %r1414, 32;
	@%p60 bra 	$L__BB0_79;
	mad.lo.s32 	%r1086, %r1408, -31, %r377;
	add.s32 	%r1408, %r1086, 1;
	setp.ne.s32 	%p61, %r1408, 5;
	@%p61 bra 	$L__BB0_78;
	st.local.u32 	[%rd1+4], %r1235;
	st.local.v2.u32 	[%rd1+8], {%r1418, %r1417};
	st.local.v2.u32 	[%rd1+16], {%r1416, %r1231};
$L__BB0_114:
	shr.u64 	%rd44, %rd3, 2;
	add.s32 	%r1218, %r1218, 1;
	setp.gt.u64 	%p62, %rd3, 3;
	@%p62 bra 	$L__BB0_2;
$L__BB0_115:
	shr.u32 	%r1087, %r1235, 2;
	xor.b32  	%r1088, %r1087, %r1235;
	shl.b32 	%r1089, %r1231, 4;
	shl.b32 	%r1090, %r1088, 1;
	xor.b32  	%r1091, %r1090, %r1089;
	xor.b32  	%r1092, %r1091, %r1088;
	xor.b32  	%r1093, %r1092, %r1231;
	add.s32 	%r1094, %r4, %r1093;
	cvt.u16.u32 	%rs1, %r1094;
	add.s16 	%rs2, %rs1, 93;
	cvt.u64.u32 	%rd45, %r1;
	cvta.to.global.u64 	%rd31, %rd17;
	mul.wide.u32 	%rd32, %r1, 260;
	add.s64 	%rd33, %rd31, %rd32;
	cvt.u64.u32 	%rd34, %r2;
	add.s64 	%rd35, %rd33, %rd34;
	st.global.u8 	[%rd35+4], %rs2;
	mov.b32 	%r1095, 0;
	st.global.u32 	[%rd33], %r1095;
	cvta.to.global.u64 	%rd36, %rd18;
	mul.wide.u32 	%rd37, %r1, 48;
	add.s64 	%rd11, %rd36, %rd37;
	st.global.v2.u32 	[%rd11], {%r7, %r8};
	st.global.v2.u32 	[%rd11+8], {%r10, %r11};
	st.global.v2.u32 	[%rd11+16], {%r13, %r14};
	setp.eq.s32 	%p63, %r1, 0;
	@%p63 bra 	$L__BB0_157;
	mov.b32 	%r1499, 0;
$L__BB0_117:
	and.b64  	%rd13, %rd45, 3;
	setp.eq.s64 	%p64, %rd13, 0;
	@%p64 bra 	$L__BB0_156;
	mul.wide.u32 	%rd38, %r1499, 3200;
	mov.u64 	%rd39, precalc_xorwow_matrix;
	add.s64 	%rd14, %rd39, %rd38;
	cvt.u32.u64 	%r552, %rd13;
	mov.b32 	%r1500, 0;
$L__BB0_119:
	mov.b32 	%r1513, 0;
	mov.u32 	%r1514, %r1513;
	mov.u32 	%r1515, %r1513;
	mov.u32 	%r1516, %r1513;
	mov.u32 	%r1517, %r1513;
	mov.u32 	%r1506, %r1513;
$L__BB0_120:
	mul.wide.u32 	%rd40, %r1506, 4;
	add.s64 	%rd41, %rd11, %rd40;
	ld.global.u32 	%r560, [%rd41+4];
	shl.b32 	%r561, %r1506, 5;
	mov.b32 	%r1512, 0;
$L__BB0_121:
	.pragma "nounroll";
	shr.u32 	%r1100, %r560, %r1512;
	and.b32  	%r1101, %r1100, 1;
	setp.eq.b32 	%p65, %r1101, 1;
	not.pred 	%p66, %p65;
	add.s32 	%r1102, %r561, %r1512;
	mul.lo.s32 	%r1103, %r1102, 5;
	mul.wide.u32 	%rd42, %r1103, 4;
	add.s64 	%rd15, %rd14, %rd42;
	@%p66 bra 	$L__BB0_123;
	ld.global.u32 	%r1104, [%rd15];
	xor.b32  	%r1517, %r1517, %r1104;
	ld.global.u32 	%r1105, [%rd15+4];
	xor.b32  	%r1516, %r1516, %r1105;
	ld.global.u32 	%r1106, [%rd15+8];
	xor.b32  	%r1515, %r1515, %r1106;
	ld.global.u32 	%r1107, [%rd15+12];
	xor.b32  	%r1514, %r1514, %r1107;
	ld.global.u32 	%r1108, [%rd15+16];
	xor.b32  	%r1513, %r1513, %r1108;
$L__BB0_123:
	and.b32  	%r1110, %r1100, 2;
	setp.eq.s32 	%p67, %r1110, 0;
	@%p67 bra 	$L__BB0_125;
	ld.global.u32 	%r1111, [%rd15+20];
	xor.b32  	%r1517, %r1517, %r1111;
	ld.global.u32 	%r1112, [%rd15+24];
	xor.b32  	%r1516, %r1516, %r1112;
	ld.global.u32 	%r1113, [%rd15+28];
	xor.b32  	%r1515, %r1515, %r1113;
	ld.global.u32 	%r1114, [%rd15+32];
	xor.b32  	%r1514, %r1514, %r1114;
	ld.global.u32 	%r1115, [%rd15+36];
	xor.b32  	%r1513, %r1513, %r1115;
$L__BB0_125:
	and.b32  	%r1117, %r1100, 4;
	setp.eq.s32 	%p68, %r1117, 0;
	@%p68 bra 	$L__BB0_127;
	ld.global.u32 	%r1118, [%rd15+40];
	xor.b32  	%r1517, %r1517, %r1118;
	ld.global.u32 	%r1119, [%rd15+44];
	xor.b32  	%r1516, %r1516, %r1119;
	ld.global.u32 	%r1120, [%rd15+48];
	xor.b32  	%r1515, %r1515, %r1120;
	ld.global.u32 	%r1121, [%rd15+52];
	xor.b32  	%r1514, %r1514, %r1121;
	ld.global.u32 	%r1122, [%rd15+56];
	xor.b32  	%r1513, %r1513, %r1122;
$L__BB0_127:
	and.b32  	%r1124, %r1100, 8;
	setp.eq.s32 	%p69, %r1124, 0;
	@%p69 bra 	$L__BB0_129;
	ld.global.u32 	%r1125, [%rd15+60];
	xor.b32  	%r1517, %r1517, %r1125;
	ld.global.u32 	%r1126, [%rd15+64];
	xor.b32  	%r1516, %r1516, %r1126;
	ld.global.u32 	%r1127, [%rd15+68];
	xor.b32  	%r1515, %r1515, %r1127;
	ld.global.u32 	%r1128, [%rd15+72];
	xor.b32  	%r1514, %r1514, %r1128;
	ld.global.u32 	%r1129, [%rd15+76];
	xor.b32  	%r1513, %r1513, %r1129;
$L__BB0_129:
	and.b32  	%r1131, %r1100, 16;
	setp.eq.s32 	%p70, %r1131, 0;
	@%p70 bra 	$L__BB0_131;
	ld.global.u32 	%r1132, [%rd15+80];
	xor.b32  	%r1517, %r1517, %r1132;
	ld.global.u32 	%r1133, [%rd15+84];
	xor.b32  	%r1516, %r1516, %r1133;
	ld.global.u32 	%r1134, [%rd15+88];
	xor.b32  	%r1515, %r1515, %r1134;
	ld.global.u32 	%r1135, [%rd15+92];
	xor.b32  	%r1514, %r1514, %r1135;
	ld.global.u32 	%r1136, [%rd15+96];
	xor.b32  	%r1513, %r1513, %r1136;
$L__BB0_131:
	and.b32  	%r1138, %r1100, 32;
	setp.eq.s32 	%p71, %r1138, 0;
	@%p71 bra 	$L__BB0_133;
	ld.global.u32 	%r1139, [%rd15+100];
	xor.b32  	%r1517, %r1517, %r1139;
	ld.global.u32 	%r1140, [%rd15+104];
	xor.b32  	%r1516, %r1516, %r1140;
	ld.global.u32 	%r1141, [%rd15+108];
	xor.b32  	%r1515, %r1515, %r1141;
	ld.global.u32 	%r1142, [%rd15+112];
	xor.b32  	%r1514, %r1514, %r1142;
	ld.global.u32 	%r1143, [%rd15+116];
	xor.b32  	%r1513, %r1513, %r1143;
$L__BB0_133:
	and.b32  	%r1145, %r1100, 64;
	setp.eq.s32 	%p72, %r1145, 0;
	@%p72 bra 	$L__BB0_135;
	ld.global.u32 	%r1146, [%rd15+120];
	xor.b32  	%r1517, %r1517, %r1146;
	ld.global.u32 	%r1147, [%rd15+124];
	xor.b32  	%r1516, %r1516, %r1147;
	ld.global.u32 	%r1148, [%rd15+128];
	xor.b32  	%r1515, %r1515, %r1148;
	ld.global.u32 	%r1149, [%rd15+132];
	xor.b32  	%r1514, %r1514, %r1149;
	ld.global.u32 	%r1150, [%rd15+136];
	xor.b32  	%r1513, %r1513, %r1150;
$L__BB0_135:
	and.b32  	%r1152, %r1100, 128;
	setp.eq.s32 	%p73, %r1152, 0;
	@%p73 bra 	$L__BB0_137;
	ld.global.u32 	%r1153, [%rd15+140];
	xor.b32  	%r1517, %r1517, %r1153;
	ld.global.u32 	%r1154, [%rd15+144];
	xor.b32  	%r1516, %r1516, %r1154;
	ld.global.u32 	%r1155, [%rd15+148];
	xor.b32  	%r1515, %r1515, %r1155;
	ld.global.u32 	%r1156, [%rd15+152];
	xor.b32  	%r1514, %r1514, %r1156;
	ld.global.u32 	%r1157, [%rd15+156];
	xor.b32  	%r1513, %r1513, %r1157;
$L__BB0_137:
	and.b32  	%r1159, %r1100, 256;
	setp.eq.s32 	%p74, %r1159, 0;
	@%p74 bra 	$L__BB0_139;
	ld.global.u32 	%r1160, [%rd15+160];
	xor.b32  	%r1517, %r1517, %r1160;
	ld.global.u32 	%r1161, [%rd15+164];
	xor.b32  	%r1516, %r1516, %r1161;
	ld.global.u32 	%r1162, [%rd15+168];
	xor.b32  	%r1515, %r1515, %r1162;
	ld.global.u32 	%r1163, [%rd15+172];
	xor.b32  	%r1514, %r1514, %r1163;
	ld.global.u32 	%r1164, [%rd15+176];
	xor.b32  	%r1513, %r1513, %r1164;
$L__BB0_139:
	and.b32  	%r1166, %r1100, 512;
	setp.eq.s32 	%p75, %r1166, 0;
	@%p75 bra 	$L__BB0_141;
	ld.global.u32 	%r1167, [%rd15+180];
	xor.b32  	%r1517, %r1517, %r1167;
	ld.global.u32 	%r1168, [%rd15+184];
	xor.b32  	%r1516, %r1516, %r1168;
	ld.global.u32 	%r1169, [%rd15+188];
	xor.b32  	%r1515, %r1515, %r1169;
	ld.global.u32 	%r1170, [%rd15+192];
	xor.b32  	%r1514, %r1514, %r1170;
	ld.global.u32 	%r1171, [%rd15+196];
	xor.b32  	%r1513, %r1513, %r1171;
$L__BB0_141:
	and.b32  	%r1173, %r1100, 1024;
	setp.eq.s32 	%p76, %r1173, 0;
	@%p76 bra 	$L__BB0_143;
	ld.global.u32 	%r1174, [%rd15+200];
	xor.b32  	%r1517, %r1517, %r1174;
	ld.global.u32 	%r1175, [%rd15+204];
	xor.b32  	%r1516, %r1516, %r1175;
	ld.global.u32 	%r1176, [%rd15+208];
	xor.b32  	%r1515, %r1515, %r1176;
	ld.global.u32 	%r1177, [%rd15+212];
	xor.b32  	%r1514, %r1514, %r1177;
	ld.global.u32 	%r1178, [%rd15+216];
	xor.b32  	%r1513, %r1513, %r1178;
$L__BB0_143:
	and.b32  	%r1180, %r1100, 2048;
	setp.eq.s32 	%p77, %r1180, 0;
	@%p77 bra 	$L__BB0_145;
	ld.global.u32 	%r1181, [%rd15+220];
	xor.b32  	%r1517, %r1517, %r1181;
	ld.global.u32 	%r1182, [%rd15+224];
	xor.b32  	%r1516, %r1516, %r1182;
	ld.global.u32 	%r1183, [%rd15+228];
	xor.b32  	%r1515, %r1515, %r1183;
	ld.global.u32 	%r1184, [%rd15+232];
	xor.b32  	%r1514, %r1514, %r1184;
	ld.global.u32 	%r1185, [%rd15+236];
	xor.b32  	%r1513, %r1513, %r1185;
$L__BB0_145:
	and.b32  	%r1187, %r1100, 4096;
	setp.eq.s32 	%p78, %r1187, 0;
	@%p78 bra 	$L__BB0_147;
	ld.global.u32 	%r1188, [%rd15+240];
	xor.b32  	%r1517, %r1517, %r1188;
	ld.global.u32 	%r1189, [%rd15+244];
	xor.b32  	%r1516, %r1516, %r1189;
	ld.global.u32 	%r1190, [%rd15+248];
	xor.b32  	%r1515, %r1515, %r1190;
	ld.global.u32 	%r1191, [%rd15+252];
	xor.b32  	%r1514, %r1514, %r1191;
	ld.global.u32 	%r1192, [%rd15+256];
	xor.b32  	%r1513, %r1513, %r1192;
$L__BB0_147:
	and.b32  	%r1194, %r1100, 8192;
	setp.eq.s32 	%p79, %r1194, 0;
	@%p79 bra 	$L__BB0_149;
	ld.global.u32 	%r1195, [%rd15+260];
	xor.b32  	%r1517, %r1517, %r1195;
	ld.global.u32 	%r1196, [%rd15+264];
	xor.b32  	%r1516, %r1516, %r1196;
	ld.global.u32 	%r1197, [%rd15+268];
	xor.b32  	%r1515, %r1515, %r1197;
	ld.global.u32 	%r1198, [%rd15+272];
	xor.b32  	%r1514, %r1514, %r1198;
	ld.global.u32 	%r1199, [%rd15+276];
	xor.b32  	%r1513, %r1513, %r1199;
$L__BB0_149:
	and.b32  	%r1201, %r1100, 16384;
	setp.eq.s32 	%p80, %r1201, 0;
	@%p80 bra 	$L__BB0_151;
	ld.global.u32 	%r1202, [%rd15+280];
	xor.b32  	%r1517, %r1517, %r1202;
	ld.global.u32 	%r1203, [%rd15+284];
	xor.b32  	%r1516, %r1516, %r1203;
	ld.global.u32 	%r1204, [%rd15+288];
	xor.b32  	%r1515, %r1515, %r1204;
	ld.global.u32 	%r1205, [%rd15+292];
	xor.b32  	%r1514, %r1514, %r1205;
	ld.global.u32 	%r1206, [%rd15+296];
	xor.b32  	%r1513, %r1513, %r1206;
$L__BB0_151:
	and.b32  	%r1208, %r1100, 32768;
	setp.eq.s32 	%p81, %r1208, 0;
	@%p81 bra 	$L__BB0_153;
	ld.global.u32 	%r1209, [%rd15+300];
	xor.b32  	%r1517, %r1517, %r1209;
	ld.global.u32 	%r1210, [%rd15+304];
	xor.b32  	%r1516, %r1516, %r1210;
	ld.global.u32 	%r1211, [%rd15+308];
	xor.b32  	%r1515, %r1515, %r1211;
	ld.global.u32 	%r1212, [%rd15+312];
	xor.b32  	%r1514, %r1514, %r1212;
	ld.global.u32 	%r1213, [%rd15+316];
	xor.b32  	%r1513, %r1513, %r1213;
$L__BB0_153:
	add.s32 	%r1512, %r1512, 16;
	setp.ne.s32 	%p82, %r1512, 32;
	@%p82 bra 	$L__BB0_121;
	mad.lo.s32 	%r1214, %r1506, -31, %r561;
	add.s32 	%r1506, %r1214, 1;
	setp.ne.s32 	%p83, %r1506, 5;
	@%p83 bra 	$L__BB0_120;
	st.global.u32 	[%rd11+4], %r1517;
	st.global.u32 	[%rd11+8], %r1516;
	st.global.u32 	[%rd11+12], %r1515;
	st.global.u32 	[%rd11+16], %r1514;
	st.global.u32 	[%rd11+20], %r1513;
	add.s32 	%r1500, %r1500, 1;
	setp.lt.u32 	%p84, %r1500, %r552;
	@%p84 bra 	$L__BB0_119;
$L__BB0_156:
	shr.u64 	%rd16, %rd45, 2;
	add.s32 	%r1499, %r1499, 1;
	setp.gt.u64 	%p85, %rd45, 3;
	mov.u64 	%rd45, %rd16;
	@%p85 bra 	$L__BB0_117;
$L__BB0_157:
	mov.b32 	%r1215, 0;
	st.global.v2.u32 	[%rd11+24], {%r1215, %r1215};
	st.global.u32 	[%rd11+32], %r1215;
	mov.b64 	%rd43, 0;
	st.global.u64 	[%rd11+40], %rd43;
	ret;

}
	// .globl	_Z7fitnessP10IndividualPf
.visible .entry _Z7fitnessP10IndividualPf(
	.param .u64 .ptr .align 1 _Z7fitnessP10IndividualPf_param_0,
	.param .u64 .ptr .align 1 _Z7fitnessP10IndividualPf_param_1
)
{
	.reg .pred 	%p<4>;
	.reg .b16 	%rs<2>;
	.reg .b32 	%r<144>;
	.reg .b32 	%f<73>;
	.reg .b64 	%rd<10>;
	.reg .b64 	%fd<16>;
	// demoted variable
	.shared .align 4 .b8 _ZZ7fitnessP10IndividualPfE1a[1024];
	ld.param.u64 	%rd3, [_Z7fitnessP10IndividualPf_param_0];
	ld.param.u64 	%rd2, [_Z7fitnessP10IndividualPf_param_1];
	cvta.to.global.u64 	%rd4, %rd3;
	mov.u32 	%r7, %ctaid.x;
	mov.u32 	%r8, %tid.x;
	mul.wide.u32 	%rd5, %r7, 260;
	add.s64 	%rd6, %rd4, %rd5;
	add.s64 	%rd1, %rd6, 4;
	cvt.u64.u32 	%rd7, %r8;
	add.s64 	%rd8, %rd1, %rd7;
	ld.global.s8 	%rs1, [%rd8];
	cvt.rn.f64.s16 	%fd3, %rs1;
	mul.f64 	%fd4, %fd3, 0d3F80000000000000;
	mul.f64 	%fd5, %fd4, 0d4014000000000000;
	cvt.rn.f32.f64 	%f1, %fd5;
	mul.f32 	%f2, %f1, %f1;
	mul.f32 	%f3, %f2, %f1;
	mul.f32 	%f4, %f3, %f1;
	cvt.f64.f32 	%fd6, %f4;
	cvt.f64.f32 	%fd7, %f1;
	mul.f64 	%fd8, %fd7, 0dC030000000000000;
	fma.rn.f64 	%fd9, %fd8, %fd7, %fd6;
	fma.rn.f64 	%fd10, %fd7, 0d4014000000000000, %fd9;
	mul.f64 	%fd11, %fd10, 0d3FE0000000000000;
	cvt.rn.f32.f64 	%f5, %fd11;
	shl.b32 	%r9, %r8, 2;
	mov.u32 	%r142, _ZZ7fitnessP10IndividualPfE1a;
	add.s32 	%r11, %r142, %r9;
	st.shared.f32 	[%r11], %f5;
	bar.sync 	0;
	setp.ne.s32 	%p1, %r8, 0;
	@%p1 bra 	$L__BB1_6;
	mov.b32 	%r1, 256;
	mov.f64 	%fd15, 0d40C4000000000000;
	mov.pred 	%p2, 0;
	@%p2 bra 	$L__BB1_5;
	shl.b32 	%r14, %r1, 2;
	add.s32 	%r2, %r142, %r14;
	mov.b32 	%r143, 0;
$L__BB1_3:
	ld.shared.f32 	%f6, [%r142];
	cvt.rzi.s32.f32 	%r15, %f6;
	add.s32 	%r16, %r15, %r143;
	ld.shared.f32 	%f7, [%r142+4];
	cvt.rzi.s32.f32 	%r17, %f7;
	add.s32 	%r18, %r17, %r16;
	ld.shared.f32 	%f8, [%r142+8];
	cvt.rzi.s32.f32 	%r19, %f8;
	add.s32 	%r20, %r19, %r18;
	ld.shared.f32 	%f9, [%r142+12];
	cvt.rzi.s32.f32 	%r21, %f9;
	add.s32 	%r22, %r21, %r20;
	ld.shared.f32 	%f10, [%r142+16];
	cvt.rzi.s32.f32 	%r23, %f10;
	add.s32 	%r24, %r23, %r22;
	ld.shared.f32 	%f11, [%r142+20];
	cvt.rzi.s32.f32 	%r25, %f11;
	add.s32 	%r26, %r25, %r24;
	ld.shared.f32 	%f12, [%r142+24];
	cvt.rzi.s32.f32 	%r27, %f12;
	add.s32 	%r28, %r27, %r26;
	ld.shared.f32 	%f13, [%r142+28];
	cvt.rzi.s32.f32 	%r29, %f13;
	add.s32 	%r30, %r29, %r28;
	ld.shared.f32 	%f14, [%r142+32];
	cvt.rzi.s32.f32 	%r31, %f14;
	add.s32 	%r32, %r31, %r30;
	ld.shared.f32 	%f15, [%r142+36];
	cvt.rzi.s32.f32 	%r33, %f15;
	add.s32 	%r34, %r33, %r32;
	ld.shared.f32 	%f16, [%r142+40];
	cvt.rzi.s32.f32 	%r35, %f16;
	add.s32 	%r36, %r35, %r34;
	ld.shared.f32 	%f17, [%r142+44];
	cvt.rzi.s32.f32 	%r37, %f17;
	add.s32 	%r38, %r37, %r36;
	ld.shared.f32 	%f18, [%r142+48];
	cvt.rzi.s32.f32 	%r39, %f18;
	add.s32 	%r40, %r39, %r38;
	ld.shared.f32 	%f19, [%r142+52];
	cvt.rzi.s32.f32 	%r41, %f19;
	add.s32 	%r42, %r41, %r40;
	ld.shared.f32 	%f20, [%r142+56];
	cvt.rzi.s32.f32 	%r43, %f20;
	add.s32 	%r44, %r43, %r42;
	ld.shared.f32 	%f21, [%r142+60];
	cvt.rzi.s32.f32 	%r45, %f21;
	add.s32 	%r46, %r45, %r44;
	ld.shared.f32 	%f22, [%r142+64];
	cvt.rzi.s32.f32 	%r47, %f22;
	add.s32 	%r48, %r47, %r46;
	ld.shared.f32 	%f23, [%r142+68];
	cvt.rzi.s32.f32 	%r49, %f23;
	add.s32 	%r50, %r49, %r48;
	ld.shared.f32 	%f24, [%r142+72];
	cvt.rzi.s32.f32 	%r51, %f24;
	add.s32 	%r52, %r51, %r50;
	ld.shared.f32 	%f25, [%r142+76];
	cvt.rzi.s32.f32 	%r53, %f25;
	add.s32 	%r54, %r53, %r52;
	ld.shared.f32 	%f26, [%r142+80];
	cvt.rzi.s32.f32 	%r55, %f26;
	add.s32 	%r56, %r55, %r54;
	ld.shared.f32 	%f27, [%r142+84];
	cvt.rzi.s32.f32 	%r57, %f27;
	add.s32 	%r58, %r57, %r56;
	ld.shared.f32 	%f28, [%r142+88];
	cvt.rzi.s32.f32 	%r59, %f28;
	add.s32 	%r60, %r59, %r58;
	ld.shared.f32 	%f29, [%r142+92];
	cvt.rzi.s32.f32 	%r61, %f29;
	add.s32 	%r62, %r61, %r60;
	ld.shared.f32 	%f30, [%r142+96];
	cvt.rzi.s32.f32 	%r63, %f30;
	add.s32 	%r64, %r63, %r62;
	ld.shared.f32 	%f31, [%r142+100];
	cvt.rzi.s32.f32 	%r65, %f31;
	add.s32 	%r66, %r65, %r64;
	ld.shared.f32 	%f32, [%r142+104];
	cvt.rzi.s32.f32 	%r67, %f32;
	add.s32 	%r68, %r67, %r66;
	ld.shared.f32 	%f33, [%r142+108];
	cvt.rzi.s32.f32 	%r69, %f33;
	add.s32 	%r70, %r69, %r68;
	ld.shared.f32 	%f34, [%r142+112];
	cvt.rzi.s32.f32 	%r71, %f34;
	add.s32 	%r72, %r71, %r70;
	ld.shared.f32 	%f35, [%r142+116];
	cvt.rzi.s32.f32 	%r73, %f35;
	add.s32 	%r74, %r73, %r72;
	ld.shared.f32 	%f36, [%r142+120];
	cvt.rzi.s32.f32 	%r75, %f36;
	add.s32 	%r76, %r75, %r74;
	ld.shared.f32 	%f37, [%r142+124];
	cvt.rzi.s32.f32 	%r77, %f37;
	add.s32 	%r78, %r77, %r76;
	ld.shared.f32 	%f38, [%r142+128];
	cvt.rzi.s32.f32 	%r79, %f38;
	add.s32 	%r80, %r79, %r78;
	ld.shared.f32 	%f39, [%r142+132];
	cvt.rzi.s32.f32 	%r81, %f39;
	add.s32 	%r82, %r81, %r80;
	ld.shared.f32 	%f40, [%r142+136];
	cvt.rzi.s32.f32 	%r83, %f40;
	add.s32 	%r84, %r83, %r82;
	ld.shared.f32 	%f41, [%r142+140];
	cvt.rzi.s32.f32 	%r85, %f41;
	add.s32 	%r86, %r85, %r84;
	ld.shared.f32 	%f42, [%r142+144];
	cvt.rzi.s32.f32 	%r87, %f42;
	add.s32 	%r88, %r87, %r86;
	ld.shared.f32 	%f43, [%r142+148];
	cvt.rzi.s32.f32 	%r89, %f43;
	add.s32 	%r90, %r89, %r88;
	ld.shared.f32 	%f44, [%r142+152];
	cvt.rzi.s32.f32 	%r91, %f44;
	add.s32 	%r92, %r91, %r90;
	ld.shared.f32 	%f45, [%r142+156];
	cvt.rzi.s32.f32 	%r93, %f45;
	add.s32 	%r94, %r93, %r92;
	ld.shared.f32 	%f46, [%r142+160];
	cvt.rzi.s32.f32 	%r95, %f46;
	add.s32 	%r96, %r95, %r94;
	ld.shared.f32 	%f47, [%r142+164];
	cvt.rzi.s32.f32 	%r97, %f47;
	add.s32 	%r98, %r97, %r96;
	ld.shared.f32 	%f48, [%r142+168];
	cvt.rzi.s32.f32 	%r99, %f48;
	add.s32 	%r100, %r99, %r98;
	ld.shared.f32 	%f49, [%r142+172];
	cvt.rzi.s32.f32 	%r101, %f49;
	add.s32 	%r102, %r101, %r100;
	ld.shared.f32 	%f50, [%r142+176];
	cvt.rzi.s32.f32 	%r103, %f50;
	add.s32 	%r104, %r103, %r102;
	ld.shared.f32 	%f51, [%r142+180];
	cvt.rzi.s32.f32 	%r105, %f51;
	add.s32 	%r106, %r105, %r104;
	ld.shared.f32 	%f52, [%r142+184];
	cvt.rzi.s32.f32 	%r107, %f52;
	add.s32 	%r108, %r107, %r106;
	ld.shared.f32 	%f53, [%r142+188];
	cvt.rzi.s32.f32 	%r109, %f53;
	add.s32 	%r110, %r109, %r108;
	ld.shared.f32 	%f54, [%r142+192];
	cvt.rzi.s32.f32 	%r111, %f54;
	add.s32 	%r112, %r111, %r110;
	ld.shared.f32 	%f55, [%r142+196];
	cvt.rzi.s32.f32 	%r113, %f55;
	add.s32 	%r114, %r113, %r112;
	ld.shared.f32 	%f56, [%r142+200];
	cvt.rzi.s32.f32 	%r115, %f56;
	add.s32 	%r116, %r115, %r114;
	ld.shared.f32 	%f57, [%r142+204];
	cvt.rzi.s32.f32 	%r117, %f57;
	add.s32 	%r118, %r117, %r116;
	ld.shared.f32 	%f58, [%r142+208];
	cvt.rzi.s32.f32 	%r119, %f58;
	add.s32 	%r120, %r119, %r118;
	ld.shared.f32 	%f59, [%r142+212];
	cvt.rzi.s32.f32 	%r121, %f59;
	add.s32 	%r122, %r121, %r120;
	ld.shared.f32 	%f60, [%r142+216];
	cvt.rzi.s32.f32 	%r123, %f60;
	add.s32 	%r124, %r123, %r122;
	ld.shared.f32 	%f61, [%r142+220];
	cvt.rzi.s32.f32 	%r125, %f61;
	add.s32 	%r126, %r125, %r124;
	ld.shared.f32 	%f62, [%r142+224];
	cvt.rzi.s32.f32 	%r127, %f62;
	add.s32 	%r128, %r127, %r126;
	ld.shared.f32 	%f63, [%r142+228];
	cvt.rzi.s32.f32 	%r129, %f63;
	add.s32 	%r130, %r129, %r128;
	ld.shared.f32 	%f64, [%r142+232];
	cvt.rzi.s32.f32 	%r131, %f64;
	add.s32 	%r132, %r131, %r130;
	ld.shared.f32 	%f65, [%r142+236];
	cvt.rzi.s32.f32 	%r133, %f65;
	add.s32 	%r134, %r133, %r132;
	ld.shared.f32 	%f66, [%r142+240];
	cvt.rzi.s32.f32 	%r135, %f66;
	add.s32 	%r136, %r135, %r134;
	ld.shared.f32 	%f67, [%r142+244];
	cvt.rzi.s32.f32 	%r137, %f67;
	add.s32 	%r138, %r137, %r136;
	ld.shared.f32 	%f68, [%r142+248];
	cvt.rzi.s32.f32 	%r139, %f68;
	add.s32 	%r140, %r139, %r138;
	ld.shared.f32 	%f69, [%r142+252];
	cvt.rzi.s32.f32 	%r141, %f69;
	add.s32 	%r143, %r141, %r140;
	add.s32 	%r142, %r142, 256;
	setp.ne.s32 	%p3, %r142, %r2;
	@%p3 bra 	$L__BB1_3;
	cvt.rn.f32.s32 	%f70, %r143;
	cvt.f64.f32 	%fd13, %f70;
	add.f64 	%fd15, %fd13, 0d40C4000000000000;
$L__BB1_5:
	rcp.rn.f64 	%fd14, %fd15;
	cvt.rn.f32.f64 	%f71, %fd14;
	st.global.f32 	[%rd1+-4], %f71;
	cvta.to.global.u64 	%rd9, %rd2;
	atom.global.add.f32 	%f72, [%rd9], %f71;
$L__BB1_6:
	ret;

}
	// .globl	_Z9reproduceP10IndividualS0_iPfP17curandStateXORWOW
.visible .entry _Z9reproduceP10IndividualS0_iPfP17curandStateXORWOW(
	.param .u64 .ptr .align 1 _Z9reproduceP10IndividualS0_iPfP17curandStateXORWOW_param_0,
	.param .u64 .ptr .align 1 _Z9reproduceP10IndividualS0_iPfP17curandStateXORWOW_param_1,
	.param .u32 _Z9reproduceP10IndividualS0_iPfP17curandStateXORWOW_param_2,
	.param .u64 .ptr .align 1 _Z9reproduceP10IndividualS0_iPfP17curandStateXORWOW_param_3,
	.param .u64 .ptr .align 1 _Z9reproduceP10IndividualS0_iPfP17curandStateXORWOW_param_4
)
{
	.local .align 8 .b8 	__local_depot2[784];
	.reg .b64 	%SP;
	.reg .b64 	%SPL;
	.reg .pred 	%p<19>;
	.reg .b16 	%rs<12>;
	.reg .b32 	%r<355>;
	.reg .b32 	%f<25>;
	.reg .b64 	%rd<73>;
	.reg .b64 	%fd<2>;

	mov.u64 	%SPL, __local_depot2;
	ld.param.u64 	%rd37, [_Z9reproduceP10IndividualS0_iPfP17curandStateXORWOW_param_0];
	ld.param.u32 	%r57, [_Z9reproduceP10IndividualS0_iPfP17curandStateXORWOW_param_2];
	ld.param.u64 	%rd39, [_Z9reproduceP10IndividualS0_iPfP17curandStateXORWOW_param_3];
	ld.param.u64 	%rd40, [_Z9reproduceP10IndividualS0_iPfP17curandStateXORWOW_param_4];
	cvta.to.global.u64 	%rd1, %rd37;
	cvta.to.global.u64 	%rd41, %rd40;
	add.u64 	%rd2, %SPL, 0;
	add.u64 	%rd3, %SPL, 520;
	mov.u32 	%r58, %ctaid.x;
	mov.u32 	%r59, %ntid.x;
	mov.u32 	%r60, %tid.x;
	mad.lo.s32 	%r61, %r58, %r59, %r60;
	mul.wide.s32 	%rd44, %r61, 48;
	add.s64 	%rd4, %rd41, %rd44;
	setp.lt.s32 	%p1, %r57, 1;
	@%p1 bra 	$L__BB2_10;
	cvta.to.global.u64 	%rd45, %rd39;
	ld.global.f32 	%f22, [%rd45];
	ld.global.v2.u32 	{%r1, %r78}, [%rd4];
	shr.u32 	%r79, %r78, 2;
	xor.b32  	%r80, %r79, %r78;
	ld.global.v2.u32 	{%r2, %r347}, [%rd4+8];
	ld.global.v2.u32 	{%r346, %r345}, [%rd4+16];
	st.global.v2.u32 	[%rd4+8], {%r347, %r346};
	shl.b32 	%r81, %r345, 4;
	shl.b32 	%r82, %r80, 1;
	xor.b32  	%r83, %r82, %r81;
	xor.b32  	%r84, %r83, %r80;
	xor.b32  	%r344, %r84, %r345;
	st.global.v2.u32 	[%rd4+16], {%r345, %r344};
	add.s32 	%r85, %r1, 362437;
	st.global.v2.u32 	[%rd4], {%r85, %r2};
	add.s32 	%r86, %r344, %r85;
	cvt.rn.f32.u32 	%f14, %r86;
	fma.rn.f32 	%f15, %f14, 0f2F800000, 0f2F000000;
	mul.f32 	%f2, %f22, %f15;
	mov.f32 	%f21, 0f00000000;
	mov.b32 	%r339, 0;
$L__BB2_2:
	mul.wide.u32 	%rd46, %r339, 260;
	add.s64 	%rd5, %rd1, %rd46;
	ld.global.f32 	%f4, [%rd5];
	add.f32 	%f21, %f21, %f4;
	setp.geu.f32 	%p2, %f2, %f21;
	@%p2 bra 	$L__BB2_4;
	ld.global.u32 	%r88, [%rd5+256];
	ld.global.u32 	%r89, [%rd5+252];
	ld.global.u32 	%r90, [%rd5+248];
	ld.global.u32 	%r91, [%rd5+244];
	ld.global.u32 	%r92, [%rd5+240];
	ld.global.u32 	%r93, [%rd5+236];
	ld.global.u32 	%r94, [%rd5+232];
	ld.global.u32 	%r95, [%rd5+228];
	ld.global.u32 	%r96, [%rd5+224];
	ld.global.u32 	%r97, [%rd5+220];
	ld.global.u32 	%r98, [%rd5+216];
	ld.global.u32 	%r99, [%rd5+212];
	ld.global.u32 	%r100, [%rd5+208];
	ld.global.u32 	%r101, [%rd5+204];
	ld.global.u32 	%r102, [%rd5+200];
	ld.global.u32 	%r103, [%rd5+196];
	ld.global.u32 	%r104, [%rd5+192];
	ld.global.u32 	%r105, [%rd5+188];
	ld.global.u32 	%r106, [%rd5+184];
	ld.global.u32 	%r107, [%rd5+180];
	ld.global.u32 	%r108, [%rd5+176];
	ld.global.u32 	%r109, [%rd5+172];
	ld.global.u32 	%r110, [%rd5+168];
	ld.global.u32 	%r111, [%rd5+164];
	ld.global.u32 	%r112, [%rd5+160];
	ld.global.u32 	%r113, [%rd5+156];
	ld.global.u32 	%r114, [%rd5+152];
	ld.global.u32 	%r115, [%rd5+148];
	ld.global.u32 	%r116, [%rd5+144];
	ld.global.u32 	%r117, [%rd5+140];
	ld.global.u32 	%r118, [%rd5+136];
	ld.global.u32 	%r119, [%rd5+132];
	ld.global.u32 	%r120, [%rd5+128];
	ld.global.u32 	%r121, [%rd5+124];
	ld.global.u32 	%r122, [%rd5+120];
	ld.global.u32 	%r123, [%rd5+116];
	ld.global.u32 	%r124, [%rd5+112];
	ld.global.u32 	%r125, [%rd5+108];
	ld.global.u32 	%r126, [%rd5+104];
	ld.global.u32 	%r127, [%rd5+100];
	ld.global.u32 	%r128, [%rd5+96];
	ld.global.u32 	%r129, [%rd5+92];
	ld.global.u32 	%r130, [%rd5+88];
	ld.global.u32 	%r131, [%rd5+84];
	ld.global.u32 	%r132, [%rd5+80];
	ld.global.u32 	%r133, [%rd5+76];
	ld.global.u32 	%r134, [%rd5+72];
	ld.global.u32 	%r135, [%rd5+68];
	ld.global.u32 	%r136, [%rd5+64];
	ld.global.u32 	%r137, [%rd5+60];
	ld.global.u32 	%r138, [%rd5+56];
	ld.global.u32 	%r139, [%rd5+52];
	ld.global.u32 	%r140, [%rd5+48];
	ld.global.u32 	%r141, [%rd5+44];
	ld.global.u32 	%r142, [%rd5+40];
	ld.global.u32 	%r143, [%rd5+36];
	ld.global.u32 	%r144, [%rd5+32];
	ld.global.u32 	%r145, [%rd5+28];
	ld.global.u32 	%r146, [%rd5+24];
	ld.global.u32 	%r147, [%rd5+20];
	ld.global.u32 	%r148, [%rd5+16];
	ld.global.u32 	%r149, [%rd5+12];
	ld.global.u32 	%r150, [%rd5+8];
	ld.global.u32 	%r151, [%rd5+4];
	st.local.f32 	[%rd2], %f4;
	st.local.u32 	[%rd2+4], %r151;
	st.local.v2.b32 	[%rd2+8], {%r150, %r149};
	st.local.v2.b32 	[%rd2+16], {%r148, %r147};
	st.local.v2.b32 	[%rd2+24], {%r146, %r145};
	st.local.v2.b32 	[%rd2+32], {%r144, %r143};
	st.local.v2.b32 	[%rd2+40], {%r142, %r141};
	st.local.v2.b32 	[%rd2+48], {%r140, %r139};
	st.local.v2.b32 	[%rd2+56], {%r138, %r137};
	st.local.v2.b32 	[%rd2+64], {%r136, %r135};
	st.local.v2.b32 	[%rd2+72], {%r134, %r133};
	st.local.v2.b32 	[%rd2+80], {%r132, %r131};
	st.local.v2.b32 	[%rd2+88], {%r130, %r129};
	st.local.v2.b32 	[%rd2+96], {%r128, %r127};
	st.local.v2.b32 	[%rd2+104], {%r126, %r125};
	st.local.v2.b32 	[%rd2+112], {%r124, %r123};
	st.local.v2.b32 	[%rd2+120], {%r122, %r121};
	st.local.v2.b32 	[%rd2+128], {%r120, %r119};
	st.local.v2.b32 	[%rd2+136], {%r118, %r117};
	st.local.v2.b32 	[%rd2+144], {%r116, %r115};
	st.local.v2.b32 	[%rd2+152], {%r114, %r113};
	st.local.v2.b32 	[%rd2+160], {%r112, %r111};
	st.local.v2.b32 	[%rd2+168], {%r110, %r109};
	st.local.v2.b32 	[%rd2+176], {%r108, %r107};
	st.local.v2.b32 	[%rd2+184], {%r106, %r105};
	st.local.v2.b32 	[%rd2+192], {%r104, %r103};
	st.local.v2.b32 	[%rd2+200], {%r102, %r101};
	st.local.v2.b32 	[%rd2+208], {%r100, %r99};
	st.local.v2.b32 	[%rd2+216], {%r98, %r97};
	st.local.v2.b32 	[%rd2+224], {%r96, %r95};
	st.local.v2.b32 	[%rd2+232], {%r94, %r93};
	st.local.v2.b32 	[%rd2+240], {%r92, %r91};
	st.local.v2.b32 	[%rd2+248], {%r90, %r89};
	st.local.u32 	[%rd2+256], %r88;
	sub.f32 	%f22, %f22, %f4;
	mov.u32 	%r340, %r339;
	bra.uni 	$L__BB2_5;
$L__BB2_4:
	add.s32 	%r339, %r339, 1;
	setp.ne.s32 	%p3, %r339, %r57;
	mov.b32 	%r340, -1;
	@%p3 bra 	$L__BB2_2;
$L__BB2_5:
	shr.u32 	%r153, %r2, 2;
	xor.b32  	%r154, %r153, %r2;
	st.global.v2.u32 	[%rd4+8], {%r346, %r345};
	shl.b32 	%r155, %r344, 4;
	shl.b32 	%r156, %r154, 1;
	xor.b32  	%r157, %r156, %r155;
	xor.b32  	%r158, %r157, %r154;
	xor.b32  	%r343, %r158, %r344;
	st.global.v2.u32 	[%rd4+16], {%r344, %r343};
	add.s32 	%r342, %r1, 724874;
	st.global.v2.u32 	[%rd4], {%r342, %r347};
	add.s32 	%r159, %r343, %r342;
	cvt.rn.f32.u32 	%f17, %r159;
	fma.rn.f32 	%f18, %f17, 0f2F800000, 0f2F000000;
	mul.f32 	%f8, %f22, %f18;
	mov.f32 	%f24, 0f00000000;
	mov.b32 	%r341, 0;
$L__BB2_6:
	setp.eq.s32 	%p4, %r341, %r340;
	@%p4 bra 	$L__BB2_9;
	mul.wide.u32 	%rd47, %r341, 260;
	add.s64 	%rd6, %rd1, %rd47;
	ld.global.f32 	%f10, [%rd6];
	add.f32 	%f24, %f24, %f10;
	setp.geu.f32 	%p5, %f8, %f24;
	@%p5 bra 	$L__BB2_9;
	ld.global.u32 	%r160, [%rd6+256];
	ld.global.u32 	%r161, [%rd6+252];
	ld.global.u32 	%r162, [%rd6+248];
	ld.global.u32 	%r163, [%rd6+244];
	ld.global.u32 	%r164, [%rd6+240];
	ld.global.u32 	%r165, [%rd6+236];
	ld.global.u32 	%r166, [%rd6+232];
	ld.global.u32 	%r167, [%rd6+228];
	ld.global.u32 	%r168, [%rd6+224];
	ld.global.u32 	%r169, [%rd6+220];
	ld.global.u32 	%r170, [%rd6+216];
	ld.global.u32 	%r171, [%rd6+212];
	ld.global.u32 	%r172, [%rd6+208];
	ld.global.u32 	%r173, [%rd6+204];
	ld.global.u32 	%r174, [%rd6+200];
	ld.global.u32 	%r175, [%rd6+196];
	ld.global.u32 	%r176, [%rd6+192];
	ld.global.u32 	%r177, [%rd6+188];
	ld.global.u32 	%r178, [%rd6+184];
	ld.global.u32 	%r179, [%rd6+180];
	ld.global.u32 	%r180, [%rd6+176];
	ld.global.u32 	%r181, [%rd6+172];
	ld.global.u32 	%r182, [%rd6+168];
	ld.global.u32 	%r183, [%rd6+164];
	ld.global.u32 	%r184, [%rd6+160];
	ld.global.u32 	%r185, [%rd6+156];
	ld.global.u32 	%r186, [%rd6+152];
	ld.global.u32 	%r187, [%rd6+148];
	ld.global.u32 	%r188, [%rd6+144];
	ld.global.u32 	%r189, [%rd6+140];
	ld.global.u32 	%r190, [%rd6+136];
	ld.global.u32 	%r191, [%rd6+132];
	ld.global.u32 	%r192, [%rd6+128];
	ld.global.u32 	%r193, [%rd6+124];
	ld.global.u32 	%r194, [%rd6+120];
	ld.global.u32 	%r195, [%rd6+116];
	ld.global.u32 	%r196, [%rd6+112];
	ld.global.u32 	%r197, [%rd6+108];
	ld.global.u32 	%r198, [%rd6+104];
	ld.global.u32 	%r199, [%rd6+100];
	ld.global.u32 	%r200, [%rd6+96];
	ld.global.u32 	%r201, [%rd6+92];
	ld.global.u32 	%r202, [%rd6+88];
	ld.global.u32 	%r203, [%rd6+84];
	ld.global.u32 	%r204, [%rd6+80];
	ld.global.u32 	%r205, [%rd6+76];
	ld.global.u32 	%r206, [%rd6+72];
	ld.global.u32 	%r207, [%rd6+68];
	ld.global.u32 	%r208, [%rd6+64];
	ld.global.u32 	%r209, [%rd6+60];
	ld.global.u32 	%r210, [%rd6+56];
	ld.global.u32 	%r211, [%rd6+52];
	ld.global.u32 	%r212, [%rd6+48];
	ld.global.u32 	%r213, [%rd6+44];
	ld.global.u32 	%r214, [%rd6+40];
	ld.global.u32 	%r215, [%rd6+36];
	ld.global.u32 	%r216, [%rd6+32];
	ld.global.u32 	%r217, [%rd6+28];
	ld.global.u32 	%r218, [%rd6+24];
	ld.global.u32 	%r219, [%rd6+20];
	ld.global.u32 	%r220, [%rd6+16];
	ld.global.u32 	%r221, [%rd6+12];
	ld.global.u32 	%r222, [%rd6+8];
	ld.global.u32 	%r223, [%rd6+4];
	st.local.f32 	[%rd2+260], %f10;
	st.local.v2.b32 	[%rd2+264], {%r223, %r222};
	st.local.v2.b32 	[%rd2+272], {%r221, %r220};
	st.local.v2.b32 	[%rd2+280], {%r219, %r218};
	st.local.v2.b32 	[%rd2+288], {%r217, %r216};
	st.local.v2.b32 	[%rd2+296], {%r215, %r214};
	st.local.v2.b32 	[%rd2+304], {%r213, %r212};
	st.local.v2.b32 	[%rd2+312], {%r211, %r210};
	st.local.v2.b32 	[%rd2+320], {%r209, %r208};
	st.local.v2.b32 	[%rd2+328], {%r207, %r206};
	st.local.v2.b32 	[%rd2+336], {%r205, %r204};
	st.local.v2.b32 	[%rd2+344], {%r203, %r202};
	st.local.v2.b32 	[%rd2+352], {%r201, %r200};
	st.local.v2.b32 	[%rd2+360], {%r199, %r198};
	st.local.v2.b32 	[%rd2+368], {%r197, %r196};
	st.local.v2.b32 	[%rd2+376], {%r195, %r194};
	st.local.v2.b32 	[%rd2+384], {%r193, %r192};
	st.local.v2.b32 	[%rd2+392], {%r191, %r190};
	st.local.v2.b32 	[%rd2+400], {%r189, %r188};
	st.local.v2.b32 	[%rd2+408], {%r187, %r186};
	st.local.v2.b32 	[%rd2+416], {%r185, %r184};
	st.local.v2.b32 	[%rd2+424], {%r183, %r182};
	st.local.v2.b32 	[%rd2+432], {%r181, %r180};
	st.local.v2.b32 	[%rd2+440], {%r179, %r178};
	st.local.v2.b32 	[%rd2+448], {%r177, %r176};
	st.local.v2.b32 	[%rd2+456], {%r175, %r174};
	st.local.v2.b32 	[%rd2+464], {%r173, %r172};
	st.local.v2.b32 	[%rd2+472], {%r171, %r170};
	st.local.v2.b32 	[%rd2+480], {%r169, %r168};
	st.local.v2.b32 	[%rd2+488], {%r167, %r166};
	st.local.v2.b32 	[%rd2+496], {%r165, %r164};
	st.local.v2.b32 	[%rd2+504], {%r163, %r162};
	st.local.v2.b32 	[%rd2+512], {%r161, %r160};
	bra.uni 	$L__BB2_11;
$L__BB2_9:
	add.s32 	%r341, %r341, 1;
	setp.eq.s32 	%p6, %r341, %r57;
	@%p6 bra 	$L__BB2_11;
	bra.uni 	$L__BB2_6;
$L__BB2_10:
	ld.global.v2.u32 	{%r62, %r63}, [%rd4];
	shr.u32 	%r64, %r63, 2;
	xor.b32  	%r65, %r64, %r63;
	ld.global.v2.u32 	{%r66, %r347}, [%rd4+8];
	ld.global.v2.u32 	{%r346, %r345}, [%rd4+16];
	shl.b32 	%r67, %r345, 4;
	shl.b32 	%r68, %r65, 1;
	xor.b32  	%r69, %r68, %r67;
	xor.b32  	%r70, %r69, %r65;
	xor.b32  	%r344, %r70, %r345;
	shr.u32 	%r71, %r66, 2;
	xor.b32  	%r72, %r71, %r66;
	st.global.v2.u32 	[%rd4+8], {%r346, %r345};
	shl.b32 	%r73, %r344, 4;
	shl.b32 	%r74, %r72, 1;
	xor.b32  	%r75, %r74, %r73;
	xor.b32  	%r76, %r75, %r72;
	xor.b32  	%r343, %r76, %r344;
	st.global.v2.u32 	[%rd4+16], {%r344, %r343};
	add.s32 	%r342, %r62, 724874;
	st.global.v2.u32 	[%rd4], {%r342, %r347};
$L__BB2_11:
	shr.u32 	%r224, %r347, 2;
	xor.b32  	%r225, %r224, %r347;
	shl.b32 	%r226, %r343, 4;
	shl.b32 	%r227, %r225, 1;
	xor.b32  	%r228, %r227, %r226;
	xor.b32  	%r229, %r228, %r225;
	xor.b32  	%r30, %r229, %r343;
	add.s32 	%r230, %r342, %r30;
	add.s32 	%r231, %r230, 362437;
	mul.hi.u32 	%r232, %r231, -16711935;
	shr.u32 	%r233, %r232, 8;
	mul.lo.s32 	%r234, %r233, 257;
	sub.s32 	%r31, %r231, %r234;
	mov.b32 	%r235, 0;
	st.local.u32 	[%rd3], %r235;
	and.b32  	%r32, %r31, 255;
	setp.eq.s32 	%p7, %r32, 0;
	@%p7 bra 	$L__BB2_18;
	and.b32  	%r33, %r31, 3;
	setp.lt.u32 	%p8, %r32, 4;
	mov.b32 	%r348, 0;
	@%p8 bra 	$L__BB2_15;
	and.b32  	%r348, %r31, 252;
	add.s64 	%rd68, %rd2, 4;
	add.s64 	%rd67, %rd3, 4;
	cvt.u16.u32 	%rs1, %r31;
	shr.u16 	%rs2, %rs1, 2;
	and.b16  	%rs3, %rs2, 63;
	mul.wide.u16 	%r237, %rs3, 4;
	neg.s32 	%r352, %r237;
$L__BB2_14:
	ld.local.u32 	%r238, [%rd68];
	st.local.u32 	[%rd67], %r238;
	add.s64 	%rd68, %rd68, 4;
	add.s64 	%rd67, %rd67, 4;
	add.s32 	%r352, %r352, 4;
	setp.eq.s32 	%p9, %r352, 0;
	@%p9 bra 	$L__BB2_15;
	bra.uni 	$L__BB2_14;
$L__BB2_15:
	setp.eq.s32 	%p10, %r33, 0;
	@%p10 bra 	$L__BB2_18;
	cvt.u64.u32 	%rd48, %r348;
	add.s64 	%rd49, %rd48, 4;
	add.s64 	%rd64, %rd2, %rd49;
	add.s64 	%rd63, %rd3, %rd49;
	neg.s32 	%r349, %r33;
$L__BB2_17:
	.pragma "nounroll";
	ld.local.u8 	%rs4, [%rd64];
	st.local.u8 	[%rd63], %rs4;
	add.s64 	%rd64, %rd64, 1;
	add.s64 	%rd63, %rd63, 1;
	add.s32 	%r349, %r349, 1;
	setp.ne.s32 	%p11, %r349, 0;
	@%p11 bra 	$L__BB2_17;
$L__BB2_18:
	neg.s32 	%r239, %r31;
	and.b32  	%r40, %r239, 3;
	setp.eq.s32 	%p12, %r40, 0;
	mov.u32 	%r353, %r32;
	@%p12 bra 	$L__BB2_21;
	cvt.u64.u32 	%rd50, %r31;
	and.b64  	%rd51, %rd50, 255;
	add.s64 	%rd52, %rd51, %rd3;
	add.s64 	%rd66, %rd52, 4;
	add.s64 	%rd53, %rd51, %rd2;
	add.s64 	%rd65, %rd53, 264;
	neg.s32 	%r350, %r40;
	add.s32 	%r353, %r40, %r32;
$L__BB2_20:
	.pragma "nounroll";
	ld.local.u8 	%rs5, [%rd65];
	st.local.u8 	[%rd66], %rs5;
	add.s64 	%rd66, %rd66, 1;
	add.s64 	%rd65, %rd65, 1;
	add.s32 	%r350, %r350, 1;
	setp.ne.s32 	%p13, %r350, 0;
	@%p13 bra 	$L__BB2_20;
$L__BB2_21:
	xor.b32  	%r240, %r32, 255;
	setp.lt.u32 	%p14, %r240, 3;
	@%p14 bra 	$L__BB2_24;
	cvt.u64.u32 	%rd54, %r353;
	add.s64 	%rd55, %rd54, %rd2;
	add.s64 	%rd70, %rd55, 267;
	add.s64 	%rd56, %rd54, %rd3;
	add.s64 	%rd69, %rd56, 7;
$L__BB2_23:
	ld.local.u8 	%rs6, [%rd70+-3];
	add.s32 	%r353, %r353, 4;
	st.local.u8 	[%rd69+-3], %rs6;
	ld.local.u8 	%rs7, [%rd70+-2];
	st.local.u8 	[%rd69+-2], %rs7;
	ld.local.u8 	%rs8, [%rd70+-1];
	st.local.u8 	[%rd69+-1], %rs8;
	ld.local.u8 	%rs9, [%rd70];
	st.local.u8 	[%rd69], %rs9;
	add.s64 	%rd70, %rd70, 4;
	add.s64 	%rd69, %rd69, 4;
	setp.ne.s32 	%p15, %r353, 256;
	@%p15 bra 	$L__BB2_23;
$L__BB2_24:
	shr.u32 	%r241, %r346, 2;
	xor.b32  	%r242, %r241, %r346;
	st.global.v2.u32 	[%rd4+8], {%r344, %r343};
	shl.b32 	%r243, %r30, 4;
	shl.b32 	%r244, %r242, 1;
	xor.b32  	%r245, %r244, %r243;
	xor.b32  	%r246, %r245, %r242;
	xor.b32  	%r54, %r246, %r30;
	st.global.v2.u32 	[%rd4+16], {%r30, %r54};
	add.s32 	%r247, %r342, 724874;
	st.global.v2.u32 	[%rd4], {%r247, %r345};
	add.s32 	%r248, %r54, %r247;
	cvt.rn.f32.u32 	%f19, %r248;
	fma.rn.f32 	%f20, %f19, 0f2F800000, 0f2F000000;
	cvt.f64.f32 	%fd1, %f20;
	setp.geu.f64 	%p16, %fd1, 0d3FA999999999999A;
	@%p16 bra 	$L__BB2_26;
	shr.u32 	%r249, %r345, 2;
	xor.b32  	%r250, %r249, %r345;
	shl.b32 	%r251, %r54, 4;
	shl.b32 	%r252, %r250, 1;
	xor.b32  	%r253, %r252, %r251;
	xor.b32  	%r254, %r253, %r250;
	xor.b32  	%r255, %r254, %r54;
	add.s32 	%r256, %r342, %r255;
	add.s32 	%r257, %r256, 79;
	and.b32  	%r258, %r257, 255;
	shr.u32 	%r259, %r344, 2;
	xor.b32  	%r260, %r259, %r344;
	st.global.v2.u32 	[%rd4+8], {%r30, %r54};
	shl.b32 	%r261, %r255, 4;
	shl.b32 	%r262, %r260, 1;
	xor.b32  	%r263, %r262, %r261;
	xor.b32  	%r264, %r263, %r260;
	xor.b32  	%r265, %r264, %r255;
	st.global.v2.u32 	[%rd4+16], {%r255, %r265};
	add.s32 	%r266, %r342, 1449748;
	st.global.v2.u32 	[%rd4], {%r266, %r343};
	add.s32 	%r267, %r265, %r266;
	cvt.u16.u32 	%rs10, %r267;
	xor.b16  	%rs11, %rs10, 128;
	cvt.u64.u32 	%rd57, %r258;
	add.s64 	%rd58, %rd3, %rd57;
	st.local.u8 	[%rd58+4], %rs11;
$L__BB2_26:
	ld.param.u64 	%rd62, [_Z9reproduceP10IndividualS0_iPfP17curandStateXORWOW_param_1];
	mov.u32 	%r268, %ctaid.x;
	mov.u32 	%r269, %ntid.x;
	mov.u32 	%r270, %tid.x;
	mad.lo.s32 	%r271, %r268, %r269, %r270;
	cvta.to.global.u64 	%rd72, %rd62;
	mul.wide.s32 	%rd59, %r271, 260;
	add.s64 	%rd60, %rd72, %rd59;
	ld.local.u32 	%r272, [%rd3+4];
	ld.local.u32 	%r273, [%rd3+8];
	ld.local.u32 	%r274, [%rd3+12];
	ld.local.u32 	%r275, [%rd3+16];
	ld.local.u32 	%r276, [%rd3+20];
	ld.local.u32 	%r277, [%rd3+24];
	ld.local.u32 	%r278, [%rd3+28];
	ld.local.u32 	%r279, [%rd3+32];
	ld.local.u32 	%r280, [%rd3+36];
	ld.local.u32 	%r281, [%rd3+40];
	ld.local.u32 	%r282, [%rd3+44];
	ld.local.u32 	%r283, [%rd3+48];
	ld.local.u32 	%r284, [%rd3+52];
	ld.local.u32 	%r285, [%rd3+56];
	ld.local.u32 	%r286, [%rd3+60];
	ld.local.u32 	%r287, [%rd3+64];
	ld.local.u32 	%r288, [%rd3+68];
	ld.local.u32 	%r289, [%rd3+72];
	ld.local.u32 	%r290, [%rd3+76];
	ld.local.u32 	%r291, [%rd3+80];
	ld.local.u32 	%r292, [%rd3+84];
	ld.local.u32 	%r293, [%rd3+88];
	ld.local.u32 	%r294, [%rd3+92];
	ld.local.u32 	%r295, [%rd3+96];
	ld.local.u32 	%r296, [%rd3+100];
	ld.local.u32 	%r297, [%rd3+104];
	ld.local.u32 	%r298, [%rd3+108];
	ld.local.u32 	%r299, [%rd3+112];
	ld.local.u32 	%r300, [%rd3+116];
	ld.local.u32 	%r301, [%rd3+120];
	ld.local.u32 	%r302, [%rd3+124];
	ld.local.u32 	%r303, [%rd3+128];
	ld.local.u32 	%r304, [%rd3+132];
	ld.local.u32 	%r305, [%rd3+136];
	ld.local.u32 	%r306, [%rd3+140];
	ld.local.u32 	%r307, [%rd3+144];
	ld.local.u32 	%r308, [%rd3+148];
	ld.local.u32 	%r309, [%rd3+152];
	ld.local.u32 	%r310, [%rd3+156];
	ld.local.u32 	%r311, [%rd3+160];
	ld.local.u32 	%r312, [%rd3+164];
	ld.local.u32 	%r313, [%rd3+168];
	ld.local.u32 	%r314, [%rd3+172];
	ld.local.u32 	%r315, [%rd3+176];
	ld.local.u32 	%r316, [%rd3+180];
	ld.local.u32 	%r317, [%rd3+184];
	ld.local.u32 	%r318, [%rd3+188];
	ld.local.u32 	%r319, [%rd3+192];
	ld.local.u32 	%r320, [%rd3+196];
	ld.local.u32 	%r321, [%rd3+200];
	ld.local.u32 	%r322, [%rd3+204];
	ld.local.u32 	%r323, [%rd3+208];
	ld.local.u32 	%r324, [%rd3+212];
	ld.local.u32 	%r325, [%rd3+216];
	ld.local.u32 	%r326, [%rd3+220];
	ld.local.u32 	%r327, [%rd3+224];
	ld.local.u32 	%r328, [%rd3+228];
	ld.local.u32 	%r329, [%rd3+232];
	ld.local.u32 	%r330, [%rd3+236];
	ld.local.u32 	%r331, [%rd3+240];
	ld.local.u32 	%r332, [%rd3+244];
	ld.local.u32 	%r333, [%rd3+248];
	ld.local.u32 	%r334, [%rd3+252];
	ld.local.u32 	%r335, [%rd3+256];
	mov.b32 	%r336, 0;
	st.global.u32 	[%rd60], %r336;
	st.global.u32 	[%rd60+4], %r272;
	st.global.u32 	[%rd60+8], %r273;
	st.global.u32 	[%rd60+12], %r274;
	st.global.u32 	[%rd60+16], %r275;
	st.global.u32 	[%rd60+20], %r276;
	st.global.u32 	[%rd60+24], %r277;
	st.global.u32 	[%rd60+28], %r278;
	st.global.u32 	[%rd60+32], %r279;
	st.global.u32 	[%rd60+36], %r280;
	st.global.u32 	[%rd60+40], %r281;
	st.global.u32 	[%rd60+44], %r282;
	st.global.u32 	[%rd60+48], %r283;
	st.global.u32 	[%rd60+52], %r284;
	st.global.u32 	[%rd60+56], %r285;
	st.global.u32 	[%rd60+60], %r286;
	st.global.u32 	[%rd60+64], %r287;
	st.global.u32 	[%rd60+68], %r288;
	st.global.u32 	[%rd60+72], %r289;
	st.global.u32 	[%rd60+76], %r290;
	st.global.u32 	[%rd60+80], %r291;
	st.global.u32 	[%rd60+84], %r292;
	st.global.u32 	[%rd60+88], %r293;
	st.global.u32 	[%rd60+92], %r294;
	st.global.u32 	[%rd60+96], %r295;
	st.global.u32 	[%rd60+100], %r296;
	st.global.u32 	[%rd60+104], %r297;
	st.global.u32 	[%rd60+108], %r298;
	st.global.u32 	[%rd60+112], %r299;
	st.global.u32 	[%rd60+116], %r300;
	st.global.u32 	[%rd60+120], %r301;
	st.global.u32 	[%rd60+124], %r302;
	st.global.u32 	[%rd60+128], %r303;
	st.global.u32 	[%rd60+132], %r304;
	st.global.u32 	[%rd60+136], %r305;
	st.global.u32 	[%rd60+140], %r306;
	st.global.u32 	[%rd60+144], %r307;
	st.global.u32 	[%rd60+148], %r308;
	st.global.u32 	[%rd60+152], %r309;
	st.global.u32 	[%rd60+156], %r310;
	st.global.u32 	[%rd60+160], %r311;
	st.global.u32 	[%rd60+164], %r312;
	st.global.u32 	[%rd60+168], %r313;
	st.global.u32 	[%rd60+172], %r314;
	st.global.u32 	[%rd60+176], %r315;
	st.global.u32 	[%rd60+180], %r316;
	st.global.u32 	[%rd60+184], %r317;
	st.global.u32 	[%rd60+188], %r318;
	st.global.u32 	[%rd60+192], %r319;
	st.global.u32 	[%rd60+196], %r320;
	st.global.u32 	[%rd60+200], %r321;
	st.global.u32 	[%rd60+204], %r322;
	st.global.u32 	[%rd60+208], %r323;
	st.global.u32 	[%rd60+212], %r324;
	st.global.u32 	[%rd60+216], %r325;
	st.global.u32 	[%rd60+220], %r326;
	st.global.u32 	[%rd60+224], %r327;
	st.global.u32 	[%rd60+228], %r328;
	st.global.u32 	[%rd60+232], %r329;
	st.global.u32 	[%rd60+236], %r330;
	st.global.u32 	[%rd60+240], %r331;
	st.global.u32 	[%rd60+244], %r332;
	st.global.u32 	[%rd60+248], %r333;
	st.global.u32 	[%rd60+252], %r334;
	st.global.u32 	[%rd60+256], %r335;
	setp.ne.s32 	%p17, %r271, 0;
	@%p17 bra 	$L__BB2_29;
	ld.param.u64 	%rd61, [_Z9reproduceP10IndividualS0_iPfP17curandStateXORWOW_param_0];
	cvta.to.global.u64 	%rd71, %rd61;
	mov.b32 	%r354, 0;
$L__BB2_28:
	ld.global.u32 	%r338, [%rd71];
	st.global.u32 	[%rd72], %r338;
	add.s32 	%r56, %r354, 1;
	add.s64 	%rd72, %rd72, 4;
	add.s64 	%rd71, %rd71, 4;
	setp.lt.u32 	%p18, %r354, 64;
	mov.u32 	%r354, %r56;
	@%p18 bra 	$L__BB2_28;
$L__BB2_29:
	ret;

}
	// .globl	_ZN3cub18CUB_300001_SM_10006detail11EmptyKernelIvEEvv
.visible .entry _ZN3cub18CUB_300001_SM_10006detail11EmptyKernelIvEEvv()
{


	ret;

}
	// .globl	_ZN3cub18CUB_300001_SM_10006detail10merge_sort30DeviceMergeSortBlockSortKernelINS2_10policy_hubIN6thrust24THRUST_300001_SM_1000_NS10device_ptrI10IndividualEEE9Policy600ES9_PNS0_8NullTypeES9_SD_jN4cuda3std3__44lessIS8_EES8_SC_EEvbT0_T1_T2_T3_T4_PT6_PT7_T5_NS1_7vsmem_tE
.visible .entry _ZN3cub18CUB_300001_SM_10006detail10merge_sort30DeviceMergeSortBlockSortKernelINS2_10policy_hubIN6thrust24THRUST_300001_SM_1000_NS10device_ptrI10IndividualEEE9Policy600ES9_PNS0_8NullTypeES9_SD_jN4cuda3std3__44lessIS8_EES8_SC_EEvbT0_T1_T2_T3_T4_PT6_PT7_T5_NS1_7vsmem_tE(
	.param .u8 _ZN3cub18CUB_300001_SM_10006detail10merge_sort30DeviceMergeSortBlockSortKernelINS2_10policy_hubIN6thrust24THRUST_300001_SM_1000_NS10device_ptrI10IndividualEEE9Policy600ES9_PNS0_8NullTypeES9_SD_jN4cuda3std3__44lessIS8_EES8_SC_EEvbT0_T1_T2_T3_T4_PT6_PT7_T5_NS1_7vsmem_tE_param_0,
	.param .align 8 .b8 _ZN3cub18CUB_300001_SM_10006detail10merge_sort30DeviceMergeSortBlockSortKernelINS2_10policy_hubIN6thrust24THRUST_300001_SM_1000_NS10device_ptrI10IndividualEEE9Policy600ES9_PNS0_8NullTypeES9_SD_jN4cuda3std3__44lessIS8_EES8_SC_EEvbT0_T1_T2_T3_T4_PT6_PT7_T5_NS1_7vsmem_tE_param_1[8],
	.param .u64 .ptr .align 1 _ZN3cub18CUB_300001_SM_10006detail10merge_sort30DeviceMergeSortBlockSortKernelINS2_10policy_hubIN6thrust24THRUST_300001_SM_1000_NS10device_ptrI10IndividualEEE9Policy600ES9_PNS0_8NullTypeES9_SD_jN4cuda3std3__44lessIS8_EES8_SC_EEvbT0_T1_T2_T3_T4_PT6_PT7_T5_NS1_7vsmem_tE_param_2,
	.param .align 8 .b8 _ZN3cub18CUB_300001_SM_10006detail10merge_sort30DeviceMergeSortBlockSortKernelINS2_10policy_hubIN6thrust24THRUST_300001_SM_1000_NS10device_ptrI10IndividualEEE9Policy600ES9_PNS0_8NullTypeES9_SD_jN4cuda3std3__44lessIS8_EES8_SC_EEvbT0_T1_T2_T3_T4_PT6_PT7_T5_NS1_7vsmem_tE_param_3[8],
	.param .u64 .ptr .align 1 _ZN3cub18CUB_300001_SM_10006detail10merge_sort30DeviceMergeSortBlockSortKernelINS2_10policy_hubIN6thrust24THRUST_300001_SM_1000_NS10device_ptrI10IndividualEEE9Policy600ES9_PNS0_8NullTypeES9_SD_jN4cuda3std3__44lessIS8_EES8_SC_EEvbT0_T1_T2_T3_T4_PT6_PT7_T5_NS1_7vsmem_tE_param_4,
	.param .u32 _ZN3cub18CUB_300001_SM_10006detail10merge_sort30DeviceMergeSortBlockSortKernelINS2_10policy_hubIN6thrust24THRUST_300001_SM_1000_NS10device_ptrI10IndividualEEE9Policy600ES9_PNS0_8NullTypeES9_SD_jN4cuda3std3__44lessIS8_EES8_SC_EEvbT0_T1_T2_T3_T4_PT6_PT7_T5_NS1_7vsmem_tE_param_5,
	.param .u64 .ptr .align 1 _ZN3cub18CUB_300001_SM_10006detail10merge_sort30DeviceMergeSortBlockSortKernelINS2_10policy_hubIN6thrust24THRUST_300001_SM_1000_NS10device_ptrI10IndividualEEE9Policy600ES9_PNS0_8NullTypeES9_SD_jN4cuda3std3__44lessIS8_EES8_SC_EEvbT0_T1_T2_T3_T4_PT6_PT7_T5_NS1_7vsmem_tE_param_6,
	.param .u64 .ptr .align 1 _ZN3cub18CUB_300001_SM_10006detail10merge_sort30DeviceMergeSortBlockSortKernelINS2_10policy_hubIN6thrust24THRUST_300001_SM_1000_NS10device_ptrI10IndividualEEE9Policy600ES9_PNS0_8NullTypeES9_SD_jN4cuda3std3__44lessIS8_EES8_SC_EEvbT0_T1_T2_T3_T4_PT6_PT7_T5_NS1_7vsmem_tE_param_7,
	.param .align 1 .b8 _ZN3cub18CUB_300001_SM_10006detail10merge_sort30DeviceMergeSortBlockSortKernelINS2_10policy_hubIN6thrust24THRUST_300001_SM_1000_NS10device_ptrI10IndividualEEE9Policy600ES9_PNS0_8NullTypeES9_SD_jN4cuda3std3__44lessIS8_EES8_SC_EEvbT0_T1_T2_T3_T4_PT6_PT7_T5_NS1_7vsmem_tE_param_8[1],
	.param .align 8 .b8 _ZN3cub18CUB_300001_SM_10006detail10merge_sort30DeviceMergeSortBlockSortKernelINS2_10policy_hubIN6thrust24THRUST_300001_SM_1000_NS10device_ptrI10IndividualEEE9Policy600ES9_PNS0_8NullTypeES9_SD_jN4cuda3std3__44lessIS8_EES8_SC_EEvbT0_T1_T2_T3_T4_PT6_PT7_T5_NS1_7vsmem_tE_param_9[8]
)
.maxntid 64
{
	.reg .pred 	%p<35>;
	.reg .b16 	%rs<4356>;
	.reg .b32 	%r<3103>;
	.reg .b32 	%f<24>;
	.reg .b64 	%rd<44>;
	// demoted variable
	.shared .align 16 .b8 _ZZN3cub18CUB_300001_SM_10006detail10merge_sort30DeviceMergeSortBlockSortKernelINS2_10policy_hubIN6thrust24THRUST_300001_SM_1000_NS10device_ptrI10IndividualEEE9Policy600ES9_PNS0_8NullTypeES9_SD_jN4cuda3std3__44lessIS8_EES8_SC_EEvbT0_T1_T2_T3_T4_PT6_PT7_T5_NS1_7vsmem_tEE19static_temp_storage[16912];
	ld.param.u64 	%rd13, [_ZN3cub18CUB_300001_SM_10006detail10merge_sort30DeviceMergeSortBlockSortKernelINS2_10policy_hubIN6thrust24THRUST_300001_SM_1000_NS10device_ptrI10IndividualEEE9Policy600ES9_PNS0_8NullTypeES9_SD_jN4cuda3std3__44lessIS8_EES8_SC_EEvbT0_T1_T2_T3_T4_PT6_PT7_T5_NS1_7vsmem_tE_param_3];
	ld.param.u64 	%rd14, [_ZN3cub18CUB_300001_SM_10006detail10merge_sort30DeviceMergeSortBlockSortKernelINS2_10policy_hubIN6thrust24THRUST_300001_SM_1000_NS10device_ptrI10IndividualEEE9Policy600ES9_PNS0_8NullTypeES9_SD_jN4cuda3std3__44lessIS8_EES8_SC_EEvbT0_T1_T2_T3_T4_PT6_PT7_T5_NS1_7vsmem_tE_param_1];
	ld.param.u32 	%r108, [_ZN3cub18CUB_300001_SM_10006detail10merge_sort30DeviceMergeSortBlockSortKernelINS2_10policy_hubIN6thrust24THRUST_300001_SM_1000_NS10device_ptrI10IndividualEEE9Policy600ES9_PNS0_8NullTypeES9_SD_jN4cuda3std3__44lessIS8_EES8_SC_EEvbT0_T1_T2_T3_T4_PT6_PT7_T5_NS1_7vsmem_tE_param_5];
	cvta.to.global.u64 	%rd1, %rd14;
	cvta.to.global.u64 	%rd2, %rd13;
	mov.u32 	%r109, %ctaid.x;
	mov.u32 	%r110, %nctaid.x;
	shl.b32 	%r1, %r109, 6;
	add.s32 	%r111, %r110, -1;
	setp.ge.u32 	%p5, %r109, %r111;
	@%p5 bra 	$L__BB4_14;
	// begin inline asm
	griddepcontrol.wait;
	// end inline asm
	cvt.u64.u32 	%rd27, %r1;
	mov.u32 	%r1573, %tid.x;
	and.b32  	%r1574, %r1573, 992;
	cvt.u64.u32 	%rd28, %r1573;
	add.s64 	%rd29, %rd28, %rd27;
	mad.lo.s64 	%rd42, %rd29, 260, %rd1;
	// begin inline asm
	mov.u32 %r1571, %laneid;
	// end inline asm
	add.s32 	%r1575, %r1571, %r1574;
	mov.u32 	%r1576, _ZZN3cub18CUB_300001_SM_10006detail10merge_sort30DeviceMergeSortBlockSortKernelINS2_10policy_hubIN6thrust24THRUST_300001_SM_1000_NS10device_ptrI10IndividualEEE9Policy600ES9_PNS0_8NullTypeES9_SD_jN4cuda3std3__44lessIS8_EES8_SC_EEvbT0_T1_T2_T3_T4_PT6_PT7_T5_NS1_7vsmem_tEE19static_temp_storage;
	mad.lo.s32 	%r3097, %r1575, 260, %r1576;
	mov.b32 	%r3092, 0;
	mov.u32 	%r3091, %r3097;
$L__BB4_2:
	ld.global.u32 	%r1577, [%rd42];
	st.shared.u32 	[%r3091], %r1577;
	add.s32 	%r5, %r3092, 1;
	add.s64 	%rd42, %rd42, 4;
	add.s32 	%r3091, %r3091, 4;
	setp.lt.u32 	%p21, %r3092, 64;
	mov.u32 	%r3092, %r5;
	@%p21 bra 	$L__BB4_2;
	bar.warp.sync 	-1;
	ld.shared.u32 	%r1579, [%r3097+256];
	bfe.u32 	%r1580, %r1579, 0, 8;
	cvt.u16.u32 	%rs3840, %r1580;
	bfe.u32 	%r1581, %r1579, 8, 8;
	cvt.u16.u32 	%rs3841, %r1581;
	bfe.u32 	%r1582, %r1579, 16, 8;
	cvt.u16.u32 	%rs3842, %r1582;
	bfe.u32 	%r1583, %r1579, 24, 8;
	cvt.u16.u32 	%rs3843, %r1583;
	ld.shared.u32 	%r1584, [%r3097+252];
	bfe.u32 	%r1585, %r1584, 0, 8;
	cvt.u16.u32 	%rs3836, %r1585;
	bfe.u32 	%r1586, %r1584, 8, 8;
	cvt.u16.u32 	%rs3837, %r1586;
	bfe.u32 	%r1587, %r1584, 16, 8;
	cvt.u16.u32 	%rs3838, %r1587;
	bfe.u32 	%r1588, %r1584, 24, 8;
	cvt.u16.u32 	%rs3839, %r1588;
	ld.shared.u32 	%r1589, [%r3097+248];
	bfe.u32 	%r1590, %r1589, 0, 8;
	cvt.u16.u32 	%rs3832, %r1590;
	bfe.u32 	%r1591, %r1589, 8, 8;
	cvt.u16.u32 	%rs3833, %r1591;
	bfe.u32 	%r1592, %r1589, 16, 8;
	cvt.u16.u32 	%rs3834, %r1592;
	bfe.u32 	%r1593, %r1589, 24, 8;
	cvt.u16.u32 	%rs3835, %r1593;
	ld.shared.u32 	%r1594, [%r3097+244];
	bfe.u32 	%r1595, %r1594, 0, 8;
	cvt.u16.u32 	%rs3828, %r1595;
	bfe.u32 	%r1596, %r1594, 8, 8;
	cvt.u16.u32 	%rs3829, %r1596;
	bfe.u32 	%r1597, %r1594, 16, 8;
	cvt.u16.u32 	%rs3830, %r1597;
	bfe.u32 	%r1598, %r1594, 24, 8;
	cvt.u16.u32 	%rs3831, %r1598;
	ld.shared.u32 	%r1599, [%r3097+240];
	bfe.u32 	%r1600, %r1599, 0, 8;
	cvt.u16.u32 	%rs3824, %r1600;
	bfe.u32 	%r1601, %r1599, 8, 8;
	cvt.u16.u32 	%rs3825, %r1601;
	bfe.u32 	%r1602, %r1599, 16, 8;
	cvt.u16.u32 	%rs3826, %r1602;
	bfe.u32 	%r1603, %r1599, 24, 8;
	cvt.u16.u32 	%rs3827, %r1603;
	ld.shared.u32 	%r1604, [%r3097+236];
	bfe.u32 	%r1605, %r1604, 0, 8;
	cvt.u16.u32 	%rs3820, %r1605;
	bfe.u32 	%r1606, %r1604, 8, 8;
	cvt.u16.u32 	%rs3821, %r1606;
	bfe.u32 	%r1607, %r1604, 16, 8;
	cvt.u16.u32 	%rs3822, %r1607;
	bfe.u32 	%r1608, %r1604, 24, 8;
	cvt.u16.u32 	%rs3823, %r1608;
	ld.shared.u32 	%r1609, [%r3097+232];
	bfe.u32 	%r1610, %r1609, 0, 8;
	cvt.u16.u32 	%rs3816, %r1610;
	bfe.u32 	%r1611, %r1609, 8, 8;
	cvt.u16.u32 	%rs3817, %r1611;
	bfe.u32 	%r1612, %r1609, 16, 8;
	cvt.u16.u32 	%rs3818, %r1612;
	bfe.u32 	%r1613, %r1609, 24, 8;
	cvt.u16.u32 	%rs3819, %r1613;
	ld.shared.u32 	%r1614, [%r3097+228];
	bfe.u32 	%r1615, %r1614, 0, 8;
	cvt.u16.u32 	%rs3812, %r1615;
	bfe.u32 	%r1616, %r1614, 8, 8;
	cvt.u16.u32 	%rs3813, %r1616;
	bfe.u32 	%r1617, %r1614, 16, 8;
	cvt.u16.u32 	%rs3814, %r1617;
	bfe.u32 	%r1618, %r1614, 24, 8;
	cvt.u16.u32 	%rs3815, %r1618;
	ld.shared.u32 	%r1619, [%r3097+224];
	bfe.u32 	%r1620, %r1619, 0, 8;
	cvt.u16.u32 	%rs3808, %r1620;
	bfe.u32 	%r1621, %r1619, 8, 8;
	cvt.u16.u32 	%rs3809, %r1621;
	bfe.u32 	%r1622, %r1619, 16, 8;
	cvt.u16.u32 	%rs3810, %r1622;
	bfe.u32 	%r1623, %r1619, 24, 8;
	cvt.u16.u32 	%rs3811, %r1623;
	ld.shared.u32 	%r1624, [%r3097+220];
	bfe.u32 	%r1625, %r1624, 0, 8;
	cvt.u16.u32 	%rs3804, %r1625;
	bfe.u32 	%r1626, %r1624, 8, 8;
	cvt.u16.u32 	%rs3805, %r1626;
	bfe.u32 	%r1627, %r1624, 16, 8;
	cvt.u16.u32 	%rs3806, %r1627;
	bfe.u32 	%r1628, %r1624, 24, 8;
	cvt.u16.u32 	%rs3807, %r1628;
	ld.shared.u32 	%r1629, [%r3097+216];
	bfe.u32 	%r1630, %r1629, 0, 8;
	cvt.u16.u32 	%rs3800, %r1630;
	bfe.u32 	%r1631, %r1629, 8, 8;
	cvt.u16.u32 	%rs3801, %r1631;
	bfe.u32 	%r1632, %r1629, 16, 8;
	cvt.u16.u32 	%rs3802, %r1632;
	bfe.u32 	%r1633, %r1629, 24, 8;
	cvt.u16.u32 	%rs3803, %r1633;
	ld.shared.u32 	%r1634, [%r3097+212];
	bfe.u32 	%r1635, %r1634, 0, 8;
	cvt.u16.u32 	%rs3796, %r1635;
	bfe.u32 	%r1636, %r1634, 8, 8;
	cvt.u16.u32 	%rs3797, %r1636;
	bfe.u32 	%r1637, %r1634, 16, 8;
	cvt.u16.u32 	%rs3798, %r1637;
	bfe.u32 	%r1638, %r1634, 24, 8;
	cvt.u16.u32 	%rs3799, %r1638;
	ld.shared.u32 	%r1639, [%r3097+208];
	bfe.u32 	%r1640, %r1639, 0, 8;
	cvt.u16.u32 	%rs3792, %r1640;
	bfe.u32 	%r1641, %r1639, 8, 8;
	cvt.u16.u32 	%rs3793, %r1641;
	bfe.u32 	%r1642, %r1639, 16, 8;
	cvt.u16.u32 	%rs3794, %r1642;
	bfe.u32 	%r1643, %r1639, 24, 8;
	cvt.u16.u32 	%rs3795, %r1643;
	ld.shared.u32 	%r1644, [%r3097+204];
	bfe.u32 	%r1645, %r1644, 0, 8;
	cvt.u16.u32 	%rs3788, %r1645;
	bfe.u32 	%r1646, %r1644, 8, 8;
	cvt.u16.u32 	%rs3789, %r1646;
	bfe.u32 	%r1647, %r1644, 16, 8;
	cvt.u16.u32 	%rs3790, %r1647;
	bfe.u32 	%r1648, %r1644, 24, 8;
	cvt.u16.u32 	%rs3791, %r1648;
	ld.shared.u32 	%r1649, [%r3097+200];
	bfe.u32 	%r1650, %r1649, 0, 8;
	cvt.u16.u32 	%rs3784, %r1650;
	bfe.u32 	%r1651, %r1649, 8, 8;
	cvt.u16.u32 	%rs3785, %r1651;
	bfe.u32 	%r1652, %r1649, 16, 8;
	cvt.u16.u32 	%rs3786, %r1652;
	bfe.u32 	%r1653, %r1649, 24, 8;
	cvt.u16.u32 	%rs3787, %r1653;
	ld.shared.u32 	%r1654, [%r3097+196];
	bfe.u32 	%r1655, %r1654, 0, 8;
	cvt.u16.u32 	%rs3780, %r1655;
	bfe.u32 	%r1656, %r1654, 8, 8;
	cvt.u16.u32 	%rs3781, %r1656;
	bfe.u32 	%r1657, %r1654, 16, 8;
	cvt.u16.u32 	%rs3782, %r1657;
	bfe.u32 	%r1658, %r1654, 24, 8;
	cvt.u16.u32 	%rs3783, %r1658;
	ld.shared.u32 	%r1659, [%r3097+192];
	bfe.u32 	%r1660, %r1659, 0, 8;
	cvt.u16.u32 	%rs3776, %r1660;
	bfe.u32 	%r1661, %r1659, 8, 8;
	cvt.u16.u32 	%rs3777, %r1661;
	bfe.u32 	%r1662, %r1659, 16, 8;
	cvt.u16.u32 	%rs3778, %r1662;
	bfe.u32 	%r1663, %r1659, 24, 8;
	cvt.u16.u32 	%rs3779, %r1663;
	ld.shared.u32 	%r1664, [%r3097+188];
	bfe.u32 	%r1665, %r1664, 0, 8;
	cvt.u16.u32 	%rs3772, %r1665;
	bfe.u32 	%r1666, %r1664, 8, 8;
	cvt.u16.u32 	%rs3773, %r1666;
	bfe.u32 	%r1667, %r1664, 16, 8;
	cvt.u16.u32 	%rs3774, %r1667;
	bfe.u32 	%r1668, %r1664, 24, 8;
	cvt.u16.u32 	%rs3775, %r1668;
	ld.shared.u32 	%r1669, [%r3097+184];
	bfe.u32 	%r1670, %r1669, 0, 8;
	cvt.u16.u32 	%rs3768, %r1670;
	bfe.u32 	%r1671, %r1669, 8, 8;
	cvt.u16.u32 	%rs3769, %r1671;
	bfe.u32 	%r1672, %r1669, 16, 8;
	cvt.u16.u32 	%rs3770, %r1672;
	bfe.u32 	%r1673, %r1669, 24, 8;
	cvt.u16.u32 	%rs3771, %r1673;
	ld.shared.u32 	%r1674, [%r3097+180];
	bfe.u32 	%r1675, %r1674, 0, 8;
	cvt.u16.u32 	%rs3764, %r1675;
	bfe.u32 	%r1676, %r1674, 8, 8;
	cvt.u16.u32 	%rs3765, %r1676;
	bfe.u32 	%r1677, %r1674, 16, 8;
	cvt.u16.u32 	%rs3766, %r1677;
	bfe.u32 	%r1678, %r1674, 24, 8;
	cvt.u16.u32 	%rs3767, %r1678;
	ld.shared.u32 	%r1679, [%r3097+176];
	bfe.u32 	%r1680, %r1679, 0, 8;
	cvt.u16.u32 	%rs3760, %r1680;
	bfe.u32 	%r1681, %r1679, 8, 8;
	cvt.u16.u32 	%rs3761, %r1681;
	bfe.u32 	%r1682, %r1679, 16, 8;
	cvt.u16.u32 	%rs3762, %r1682;
	bfe.u32 	%r1683, %r1679, 24, 8;
	cvt.u16.u32 	%rs3763, %r1683;
	ld.shared.u32 	%r1684, [%r3097+172];
	bfe.u32 	%r1685, %r1684, 0, 8;
	cvt.u16.u32 	%rs3756, %r1685;
	bfe.u32 	%r1686, %r1684, 8, 8;
	cvt.u16.u32 	%rs3757, %r1686;
	bfe.u32 	%r1687, %r1684, 16, 8;
	cvt.u16.u32 	%rs3758, %r1687;
	bfe.u32 	%r1688, %r1684, 24, 8;
	cvt.u16.u32 	%rs3759, %r1688;
	ld.shared.u32 	%r1689, [%r3097+168];
	bfe.u32 	%r1690, %r1689, 0, 8;
	cvt.u16.u32 	%rs3752, %r1690;
	bfe.u32 	%r1691, %r1689, 8, 8;
	cvt.u16.u32 	%rs3753, %r1691;
	bfe.u32 	%r1692, %r1689, 16, 8;
	cvt.u16.u32 	%rs3754, %r1692;
	bfe.u32 	%r1693, %r1689, 24, 8;
	cvt.u16.u32 	%rs3755, %r1693;
	ld.shared.u32 	%r1694, [%r3097+164];
	bfe.u32 	%r1695, %r1694, 0, 8;
	cvt.u16.u32 	%rs3748, %r1695;
	bfe.u32 	%r1696, %r1694, 8, 8;
	cvt.u16.u32 	%rs3749, %r1696;
	bfe.u32 	%r1697, %r1694, 16, 8;
	cvt.u16.u32 	%rs3750, %r1697;
	bfe.u32 	%r1698, %r1694, 24, 8;
	cvt.u16.u32 	%rs3751, %r1698;
	ld.shared.u32 	%r1699, [%r3097+160];
	bfe.u32 	%r1700, %r1699, 0, 8;
	cvt.u16.u32 	%rs3744, %r1700;
	bfe.u32 	%r1701, %r1699, 8, 8;
	cvt.u16.u32 	%rs3745, %r1701;
	bfe.u32 	%r1702, %r1699, 16, 8;
	cvt.u16.u32 	%rs3746, %r1702;
	bfe.u32 	%r1703, %r1699, 24, 8;
	cvt.u16.u32 	%rs3747, %r1703;
	ld.shared.u32 	%r1704, [%r3097+156];
	bfe.u32 	%r1705, %r1704, 0, 8;
	cvt.u16.u32 	%rs3740, %r1705;
	bfe.u32 	%r1706, %r1704, 8, 8;
	cvt.u16.u32 	%rs3741, %r1706;
	bfe.u32 	%r1707, %r1704, 16, 8;
	cvt.u16.u32 	%rs3742, %r1707;
	bfe.u32 	%r1708, %r1704, 24, 8;
	cvt.u16.u32 	%rs3743, %r1708;
	ld.shared.u32 	%r1709, [%r3097+152];
	bfe.u32 	%r1710, %r1709, 0, 8;
	cvt.u16.u32 	%rs3736, %r1710;
	bfe.u32 	%r1711, %r1709, 8, 8;
	cvt.u16.u32 	%rs3737, %r1711;
	bfe.u32 	%r1712, %r1709, 16, 8;
	cvt.u16.u32 	%rs3738, %r1712;
	bfe.u32 	%r1713, %r1709, 24, 8;
	cvt.u16.u32 	%rs3739, %r1713;
	ld.shared.u32 	%r1714, [%r3097+148];
	bfe.u32 	%r1715, %r1714, 0, 8;
	cvt.u16.u32 	%rs3732, %r1715;
	bfe.u32 	%r1716, %r1714, 8, 8;
	cvt.u16.u32 	%rs3733, %r1716;
	bfe.u32 	%r1717, %r1714, 16, 8;
	cvt.u16.u32 	%rs3734, %r1717;
	bfe.u32 	%r1718, %r1714, 24, 8;
	cvt.u16.u32 	%rs3735, %r1718;
	ld.shared.u32 	%r1719, [%r3097+144];
	bfe.u32 	%r1720, %r1719, 0, 8;
	cvt.u16.u32 	%rs3728, %r1720;
	bfe.u32 	%r1721, %r1719, 8, 8;
	cvt.u16.u32 	%rs3729, %r1721;
	bfe.u32 	%r1722, %r1719, 16, 8;
	cvt.u16.u32 	%rs3730, %r1722;
	bfe.u32 	%r1723, %r1719, 24, 8;
	cvt.u16.u32 	%rs3731, %r1723;
	ld.shared.u32 	%r1724, [%r3097+140];
	bfe.u32 	%r1725, %r1724, 0, 8;
	cvt.u16.u32 	%rs3724, %r1725;
	bfe.u32 	%r1726, %r1724, 8, 8;
	cvt.u16.u32 	%rs3725, %r1726;
	bfe.u32 	%r1727, %r1724, 16, 8;
	cvt.u16.u32 	%rs3726, %r1727;
	bfe.u32 	%r1728, %r1724, 24, 8;
	cvt.u16.u32 	%rs3727, %r1728;
	ld.shared.u32 	%r1729, [%r3097+136];
	bfe.u32 	%r1730, %r1729, 0, 8;
	cvt.u16.u32 	%rs3720, %r1730;
	bfe.u32 	%r1731, %r1729, 8, 8;
	cvt.u16.u32 	%rs3721, %r1731;
	bfe.u32 	%r1732, %r1729, 16, 8;
	cvt.u16.u32 	%rs3722, %r1732;
	bfe.u32 	%r1733, %r1729, 24, 8;
	cvt.u16.u32 	%rs3723, %r1733;
	ld.shared.u32 	%r1734, [%r3097+132];
	bfe.u32 	%r1735, %r1734, 0, 8;
	cvt.u16.u32 	%rs3716, %r1735;
	bfe.u32 	%r1736, %r1734, 8, 8;
	cvt.u16.u32 	%rs3717, %r1736;
	bfe.u32 	%r1737, %r1734, 16, 8;
	cvt.u16.u32 	%rs3718, %r1737;
	bfe.u32 	%r1738, %r1734, 24, 8;
	cvt.u16.u32 	%rs3719, %r1738;
	ld.shared.u32 	%r1739, [%r3097+128];
	bfe.u32 	%r1740, %r1739, 0, 8;
	cvt.u16.u32 	%rs3712, %r1740;
	bfe.u32 	%r1741, %r1739, 8, 8;
	cvt.u16.u32 	%rs3713, %r1741;
	bfe.u32 	%r1742, %r1739, 16, 8;
	cvt.u16.u32 	%rs3714, %r1742;
	bfe.u32 	%r1743, %r1739, 24, 8;
	cvt.u16.u32 	%rs3715, %r1743;
	ld.shared.u32 	%r1744, [%r3097+124];
	bfe.u32 	%r1745, %r1744, 0, 8;
	cvt.u16.u32 	%rs3708, %r1745;
	bfe.u32 	%r1746, %r1744, 8, 8;
	cvt.u16.u32 	%rs3709, %r1746;
	bfe.u32 	%r1747, %r1744, 16, 8;
	cvt.u16.u32 	%rs3710, %r1747;
	bfe.u32 	%r1748, %r1744, 24, 8;
	cvt.u16.u32 	%rs3711, %r1748;
	ld.shared.u32 	%r1749, [%r3097+120];
	bfe.u32 	%r1750, %r1749, 0, 8;
	cvt.u16.u32 	%rs3704, %r1750;
	bfe.u32 	%r1751, %r1749, 8, 8;
	cvt.u16.u32 	%rs3705, %r1751;
	bfe.u32 	%r1752, %r1749, 16, 8;
	cvt.u16.u32 	%rs3706, %r1752;
	bfe.u32 	%r1753, %r1749, 24, 8;
	cvt.u16.u32 	%rs3707, %r1753;
	ld.shared.u32 	%r1754, [%r3097+116];
	bfe.u32 	%r1755, %r1754, 0, 8;
	cvt.u16.u32 	%rs3700, %r1755;
	bfe.u32 	%r1756, %r1754, 8, 8;
	cvt.u16.u32 	%rs3701, %r1756;
	bfe.u32 	%r1757, %r1754, 16, 8;
	cvt.u16.u32 	%rs3702, %r1757;
	bfe.u32 	%r1758, %r1754, 24, 8;
	cvt.u16.u32 	%rs3703, %r1758;
	ld.shared.u32 	%r1759, [%r3097+112];
	bfe.u32 	%r1760, %r1759, 0, 8;
	cvt.u16.u32 	%rs3696, %r1760;
	bfe.u32 	%r1761, %r1759, 8, 8;
	cvt.u16.u32 	%rs3697, %r1761;
	bfe.u32 	%r1762, %r1759, 16, 8;
	cvt.u16.u32 	%rs3698, %r1762;
	bfe.u32 	%r1763, %r1759, 24, 8;
	cvt.u16.u32 	%rs3699, %r1763;
	ld.shared.u32 	%r1764, [%r3097+108];
	bfe.u32 	%r1765, %r1764, 0, 8;
	cvt.u16.u32 	%rs3692, %r1765;
	bfe.u32 	%r1766, %r1764, 8, 8;
	cvt.u16.u32 	%rs3693, %r1766;
	bfe.u32 	%r1767, %r1764, 16, 8;
	cvt.u16.u32 	%rs3694, %r1767;
	bfe.u32 	%r1768, %r1764, 24, 8;
	cvt.u16.u32 	%rs3695, %r1768;
	ld.shared.u32 	%r1769, [%r3097+104];
	bfe.u32 	%r1770, %r1769, 0, 8;
	cvt.u16.u32 	%rs3688, %r1770;
	bfe.u32 	%r1771, %r1769, 8, 8;
	cvt.u16.u32 	%rs3689, %r1771;
	bfe.u32 	%r1772, %r1769, 16, 8;
	cvt.u16.u32 	%rs3690, %r1772;
	bfe.u32 	%r1773, %r1769, 24, 8;
	cvt.u16.u32 	%rs3691, %r1773;
	ld.shared.u32 	%r1774, [%r3097+100];
	bfe.u32 	%r1775, %r1774, 0, 8;
	cvt.u16.u32 	%rs3684, %r1775;
	bfe.u32 	%r1776, %r1774, 8, 8;
	cvt.u16.u32 	%rs3685, %r1776;
	bfe.u32 	%r1777, %r1774, 16, 8;
	cvt.u16.u32 	%rs3686, %r1777;
	bfe.u32 	%r1778, %r1774, 24, 8;
	cvt.u16.u32 	%rs3687, %r1778;
	ld.shared.u32 	%r1779, [%r3097+96];
	bfe.u32 	%r1780, %r1779, 0, 8;
	cvt.u16.u32 	%rs3680, %r1780;
	bfe.u32 	%r1781, %r1779, 8, 8;
	cvt.u16.u32 	%rs3681, %r1781;
	bfe.u32 	%r1782, %r1779, 16, 8;
	cvt.u16.u32 	%rs3682, %r1782;
	bfe.u32 	%r1783, %r1779, 24, 8;
	cvt.u16.u32 	%rs3683, %r1783;
	ld.shared.u32 	%r1784, [%r3097+92];
	bfe.u32 	%r1785, %r1784, 0, 8;
	cvt.u16.u32 	%rs3676, %r1785;
	bfe.u32 	%r1786, %r1784, 8, 8;
	cvt.u16.u32 	%rs3677, %r1786;
	bfe.u32 	%r1787, %r1784, 16, 8;
	cvt.u16.u32 	%rs3678, %r1787;
	bfe.u32 	%r1788, %r1784, 24, 8;
	cvt.u16.u32 	%rs3679, %r1788;
	ld.shared.u32 	%r1789, [%r3097+88];
	bfe.u32 	%r1790, %r1789, 0, 8;
	cvt.u16.u32 	%rs3672, %r1790;
	bfe.u32 	%r1791, %r1789, 8, 8;
	cvt.u16.u32 	%rs3673, %r1791;
	bfe.u32 	%r1792, %r1789, 16, 8;
	cvt.u16.u32 	%rs3674, %r1792;
	bfe.u32 	%r1793, %r1789, 24, 8;
	cvt.u16.u32 	%rs3675, %r1793;
	ld.shared.u32 	%r1794, [%r3097+84];
	bfe.u32 	%r1795, %r1794, 0, 8;
	cvt.u16.u32 	%rs3668, %r1795;
	bfe.u32 	%r1796, %r1794, 8, 8;
	cvt.u16.u32 	%rs3669, %r1796;
	bfe.u32 	%r1797, %r1794, 16, 8;
	cvt.u16.u32 	%rs3670, %r1797;
	bfe.u32 	%r1798, %r1794, 24, 8;
	cvt.u16.u32 	%rs3671, %r1798;
	ld.shared.u32 	%r1799, [%r3097+80];
	bfe.u32 	%r1800, %r1799, 0, 8;
	cvt.u16.u32 	%rs3664, %r1800;
	bfe.u32 	%r1801, %r1799, 8, 8;
	cvt.u16.u32 	%rs3665, %r1801;
	bfe.u32 	%r1802, %r1799, 16, 8;
	cvt.u16.u32 	%rs3666, %r1802;
	bfe.u32 	%r1803, %r1799, 24, 8;
	cvt.u16.u32 	%rs3667, %r1803;
	ld.shared.u32 	%r1804, [%r3097+76];
	bfe.u32 	%r1805, %r1804, 0, 8;
	cvt.u16.u32 	%rs3660, %r1805;
	bfe.u32 	%r1806, %r1804, 8, 8;
	cvt.u16.u32 	%rs3661, %r1806;
	bfe.u32 	%r1807, %r1804, 16, 8;
	cvt.u16.u32 	%rs3662, %r1807;
	bfe.u32 	%r1808, %r1804, 24, 8;
	cvt.u16.u32 	%rs3663, %r1808;
	ld.shared.u32 	%r1809, [%r3097+72];
	bfe.u32 	%r1810, %r1809, 0, 8;
	cvt.u16.u32 	%rs3656, %r1810;
	bfe.u32 	%r1811, %r1809, 8, 8;
	cvt.u16.u32 	%rs3657, %r1811;
	bfe.u32 	%r1812, %r1809, 16, 8;
	cvt.u16.u32 	%rs3658, %r1812;
	bfe.u32 	%r1813, %r1809, 24, 8;
	cvt.u16.u32 	%rs3659, %r1813;
	ld.shared.u32 	%r1814, [%r3097+68];
	bfe.u32 	%r1815, %r1814, 0, 8;
	cvt.u16.u32 	%rs3652, %r1815;
	bfe.u32 	%r1816, %r1814, 8, 8;
	cvt.u16.u32 	%rs3653, %r1816;
	bfe.u32 	%r1817, %r1814, 16, 8;
	cvt.u16.u32 	%rs3654, %r1817;
	bfe.u32 	%r1818, %r1814, 24, 8;
	cvt.u16.u32 	%rs3655, %r1818;
	ld.shared.u32 	%r1819, [%r3097+64];
	bfe.u32 	%r1820, %r1819, 0, 8;
	cvt.u16.u32 	%rs3648, %r1820;
	bfe.u32 	%r1821, %r1819, 8, 8;
	cvt.u16.u32 	%rs3649, %r1821;
	bfe.u32 	%r1822, %r1819, 16, 8;
	cvt.u16.u32 	%rs3650, %r1822;
	bfe.u32 	%r1823, %r1819, 24, 8;
	cvt.u16.u32 	%rs3651, %r1823;
	ld.shared.u32 	%r1824, [%r3097+60];
	bfe.u32 	%r1825, %r1824, 0, 8;
	cvt.u16.u32 	%rs3644, %r1825;
	bfe.u32 	%r1826, %r1824, 8, 8;
	cvt.u16.u32 	%rs3645, %r1826;
	bfe.u32 	%r1827, %r1824, 16, 8;
	cvt.u16.u32 	%rs3646, %r1827;
	bfe.u32 	%r1828, %r1824, 24, 8;
	cvt.u16.u32 	%rs3647, %r1828;
	ld.shared.u32 	%r1829, [%r3097+56];
	bfe.u32 	%r1830, %r1829, 0, 8;
	cvt.u16.u32 	%rs3640, %r1830;
	bfe.u32 	%r1831, %r1829, 8, 8;
	cvt.u16.u32 	%rs3641, %r1831;
	bfe.u32 	%r1832, %r1829, 16, 8;
	cvt.u16.u32 	%rs3642, %r1832;
	bfe.u32 	%r1833, %r1829, 24, 8;
	cvt.u16.u32 	%rs3643, %r1833;
	ld.shared.u32 	%r1834, [%r3097+52];
	bfe.u32 	%r1835, %r1834, 0, 8;
	cvt.u16.u32 	%rs3636, %r1835;
	bfe.u32 	%r1836, %r1834, 8, 8;
	cvt.u16.u32 	%rs3637, %r1836;
	bfe.u32 	%r1837, %r1834, 16, 8;
	cvt.u16.u32 	%rs3638, %r1837;
	bfe.u32 	%r1838, %r1834, 24, 8;
	cvt.u16.u32 	%rs3639, %r1838;
	ld.shared.u32 	%r1839, [%r3097+48];
	bfe.u32 	%r1840, %r1839, 0, 8;
	cvt.u16.u32 	%rs3632, %r1840;
	bfe.u32 	%r1841, %r1839, 8, 8;
	cvt.u16.u32 	%rs3633, %r1841;
	bfe.u32 	%r1842, %r1839, 16, 8;
	cvt.u16.u32 	%rs3634, %r1842;
	bfe.u32 	%r1843, %r1839, 24, 8;
	cvt.u16.u32 	%rs3635, %r1843;
	ld.shared.u32 	%r1844, [%r3097+44];
	bfe.u32 	%r1845, %r1844, 0, 8;
	cvt.u16.u32 	%rs3628, %r1845;
	bfe.u32 	%r1846, %r1844, 8, 8;
	cvt.u16.u32 	%rs3629, %r1846;
	bfe.u32 	%r1847, %r1844, 16, 8;
	cvt.u16.u32 	%rs3630, %r1847;
	bfe.u32 	%r1848, %r1844, 24, 8;
	cvt.u16.u32 	%rs3631, %r1848;
	ld.shared.u32 	%r1849, [%r3097+40];
	bfe.u32 	%r1850, %r1849, 0, 8;
	cvt.u16.u32 	%rs3624, %r1850;
	bfe.u32 	%r1851, %r1849, 8, 8;
	cvt.u16.u32 	%rs3625, %r1851;
	bfe.u32 	%r1852, %r1849, 16, 8;
	cvt.u16.u32 	%rs3626, %r1852;
	bfe.u32 	%r1853, %r1849, 24, 8;
	cvt.u16.u32 	%rs3627, %r1853;
	ld.shared.u32 	%r1854, [%r3097+36];
	bfe.u32 	%r1855, %r1854, 0, 8;
	cvt.u16.u32 	%rs3620, %r1855;
	bfe.u32 	%r1856, %r1854, 8, 8;
	cvt.u16.u32 	%rs3621, %r1856;
	bfe.u32 	%r1857, %r1854, 16, 8;
	cvt.u16.u32 	%rs3622, %r1857;
	bfe.u32 	%r1858, %r1854, 24, 8;
	cvt.u16.u32 	%rs3623, %r1858;
	ld.shared.u32 	%r1859, [%r3097+32];
	bfe.u32 	%r1860, %r1859, 0, 8;
	cvt.u16.u32 	%rs3616, %r1860;
	bfe.u32 	%r1861, %r1859, 8, 8;
	cvt.u16.u32 	%rs3617, %r1861;
	bfe.u32 	%r1862, %r1859, 16, 8;
	cvt.u16.u32 	%rs3618, %r1862;
	bfe.u32 	%r1863, %r1859, 24, 8;
	cvt.u16.u32 	%rs3619, %r1863;
	ld.shared.u32 	%r1864, [%r3097+28];
	bfe.u32 	%r1865, %r1864, 0, 8;
	cvt.u16.u32 	%rs3612, %r1865;
	bfe.u32 	%r1866, %r1864, 8, 8;
	cvt.u16.u32 	%rs3613, %r1866;
	bfe.u32 	%r1867, %r1864, 16, 8;
	cvt.u16.u32 	%rs3614, %r1867;
	bfe.u32 	%r1868, %r1864, 24, 8;
	cvt.u16.u32 	%rs3615, %r1868;
	ld.shared.u32 	%r1869, [%r3097+24];
	bfe.u32 	%r1870, %r1869, 0, 8;
	cvt.u16.u32 	%rs3608, %r1870;
	bfe.u32 	%r1871, %r1869, 8, 8;
	cvt.u16.u32 	%rs3609, %r1871;
	bfe.u32 	%r1872, %r1869, 16, 8;
	cvt.u16.u32 	%rs3610, %r1872;
	bfe.u32 	%r1873, %r1869, 24, 8;
	cvt.u16.u32 	%rs3611, %r1873;
	ld.shared.u32 	%r1874, [%r3097+20];
	bfe.u32 	%r1875, %r1874, 0, 8;
	cvt.u16.u32 	%rs3604, %r1875;
	bfe.u32 	%r1876, %r1874, 8, 8;
	cvt.u16.u32 	%rs3605, %r1876;
	bfe.u32 	%r1877, %r1874, 16, 8;
	cvt.u16.u32 	%rs3606, %r1877;
	bfe.u32 	%r1878, %r1874, 24, 8;
	cvt.u16.u32 	%rs3607, %r1878;
	ld.shared.u32 	%r1879, [%r3097+16];
	bfe.u32 	%r1880, %r1879, 0, 8;
	cvt.u16.u32 	%rs3600, %r1880;
	bfe.u32 	%r1881, %r1879, 8, 8;
	cvt.u16.u32 	%rs3601, %r1881;
	bfe.u32 	%r1882, %r1879, 16, 8;
	cvt.u16.u32 	%rs3602, %r1882;
	bfe.u32 	%r1883, %r1879, 24, 8;
	cvt.u16.u32 	%rs3603, %r1883;
	ld.shared.u32 	%r1884, [%r3097+12];
	bfe.u32 	%r1885, %r1884, 0, 8;
	cvt.u16.u32 	%rs3596, %r1885;
	bfe.u32 	%r1886, %r1884, 8, 8;
	cvt.u16.u32 	%rs3597, %r1886;
	bfe.u32 	%r1887, %r1884, 16, 8;
	cvt.u16.u32 	%rs3598, %r1887;
	bfe.u32 	%r1888, %r1884, 24, 8;
	cvt.u16.u32 	%rs3599, %r1888;
	ld.shared.u32 	%r1889, [%r3097+8];
	bfe.u32 	%r1890, %r1889, 0, 8;
	cvt.u16.u32 	%rs3592, %r1890;
	bfe.u32 	%r1891, %r1889, 8, 8;
	cvt.u16.u32 	%rs3593, %r1891;
	bfe.u32 	%r1892, %r1889, 16, 8;
	cvt.u16.u32 	%rs3594, %r1892;
	bfe.u32 	%r1893, %r1889, 24, 8;
	cvt.u16.u32 	%rs3595, %r1893;
	ld.shared.u32 	%r1894, [%r3097+4];
	bfe.u32 	%r1895, %r1894, 0, 8;
	cvt.u16.u32 	%rs3588, %r1895;
	bfe.u32 	%r1896, %r1894, 8, 8;
	cvt.u16.u32 	%rs3589, %r1896;
	bfe.u32 	%r1897, %r1894, 16, 8;
	cvt.u16.u32 	%rs3590, %r1897;
	bfe.u32 	%r1898, %r1894, 24, 8;
	cvt.u16.u32 	%rs3591, %r1898;
	ld.shared.f32 	%f21, [%r3097];
	bar.sync 	0;
	// begin inline asm
	griddepcontrol.launch_dependents;
	// end inline asm
	mov.b32 	%r3093, 2;
$L__BB4_4:
	shr.u32 	%r1899, %r3093, 1;
	add.s32 	%r1900, %r3093, -1;
	bar.sync 	0;
	mov.u32 	%r1901, %tid.x;
	mov.u32 	%r1902, _ZZN3cub18CUB_300001_SM_10006detail10merge_sort30DeviceMergeSortBlockSortKernelINS2_10policy_hubIN6thrust24THRUST_300001_SM_1000_NS10device_ptrI10IndividualEEE9Policy600ES9_PNS0_8NullTypeES9_SD_jN4cuda3std3__44lessIS8_EES8_SC_EEvbT0_T1_T2_T3_T4_PT6_PT7_T5_NS1_7vsmem_tEE19static_temp_storage;
	mad.lo.s32 	%r1903, %r1901, 260, %r1902;
	st.shared.f32 	[%r1903], %f21;
	cvt.u32.u16 	%r1904, %rs3591;
	cvt.u32.u16 	%r1905, %rs3590;
	prmt.b32 	%r1906, %r1905, %r1904, 0x3340U;
	cvt.u32.u16 	%r1907, %rs3589;
	cvt.u32.u16 	%r1908, %rs3588;
	prmt.b32 	%r1909, %r1908, %r1907, 0x3340U;
	prmt.b32 	%r1910, %r1909, %r1906, 0x5410U;
	st.shared.u32 	[%r1903+4], %r1910;
	cvt.u32.u16 	%r1911, %rs3595;
	cvt.u32.u16 	%r1912, %rs3594;
	prmt.b32 	%r1913, %r1912, %r1911, 0x3340U;
	cvt.u32.u16 	%r1914, %rs3593;
	cvt.u32.u16 	%r1915, %rs3592;
	prmt.b32 	%r1916, %r1915, %r1914, 0x3340U;
	prmt.b32 	%r1917, %r1916, %r1913, 0x5410U;
	st.shared.u32 	[%r1903+8], %r1917;
	cvt.u32.u16 	%r1918, %rs3599;
	cvt.u32.u16 	%r1919, %rs3598;
	prmt.b32 	%r1920, %r1919, %r1918, 0x3340U;
	cvt.u32.u16 	%r1921, %rs3597;
	cvt.u32.u16 	%r1922, %rs3596;
	prmt.b32 	%r1923, %r1922, %r1921, 0x3340U;
	prmt.b32 	%r1924, %r1923, %r1920, 0x5410U;
	st.shared.u32 	[%r1903+12], %r1924;
	cvt.u32.u16 	%r1925, %rs3603;
	cvt.u32.u16 	%r1926, %rs3602;
	prmt.b32 	%r1927, %r1926, %r1925, 0x3340U;
	cvt.u32.u16 	%r1928, %rs3601;
	cvt.u32.u16 	%r1929, %rs3600;
	prmt.b32 	%r1930, %r1929, %r1928, 0x3340U;
	prmt.b32 	%r1931, %r1930, %r1927, 0x5410U;
	st.shared.u32 	[%r1903+16], %r1931;
	cvt.u32.u16 	%r1932, %rs3607;
	cvt.u32.u16 	%r1933, %rs3606;
	prmt.b32 	%r1934, %r1933, %r1932, 0x3340U;
	cvt.u32.u16 	%r1935, %rs3605;
	cvt.u32.u16 	%r1936, %rs3604;
	prmt.b32 	%r1937, %r1936, %r1935, 0x3340U;
	prmt.b32 	%r1938, %r1937, %r1934, 0x5410U;
	st.shared.u32 	[%r1903+20], %r1938;
	cvt.u32.u16 	%r1939, %rs3611;
	cvt.u32.u16 	%r1940, %rs3610;
	prmt.b32 	%r1941, %r1940, %r1939, 0x3340U;
	cvt.u32.u16 	%r1942, %rs3609;
	cvt.u32.u16 	%r1943, %rs3608;
	prmt.b32 	%r1944, %r1943, %r1942, 0x3340U;
	prmt.b32 	%r1945, %r1944, %r1941, 0x5410U;
	st.shared.u32 	[%r1903+24], %r1945;
	cvt.u32.u16 	%r1946, %rs3615;
	cvt.u32.u16 	%r1947, %rs3614;
	prmt.b32 	%r1948, %r1947, %r1946, 0x3340U;
	cvt.u32.u16 	%r1949, %rs3613;
	cvt.u32.u16 	%r1950, %rs3612;
	prmt.b32 	%r1951, %r1950, %r1949, 0x3340U;
	prmt.b32 	%r1952, %r1951, %r1948, 0x5410U;
	st.shared.u32 	[%r1903+28], %r1952;
	cvt.u32.u16 	%r1953, %rs3619;
	cvt.u32.u16 	%r1954, %rs3618;
	prmt.b32 	%r1955, %r1954, %r1953, 0x3340U;
	cvt.u32.u16 	%r1956, %rs3617;
	cvt.u32.u16 	%r1957, %rs3616;
	prmt.b32 	%r1958, %r1957, %r1956, 0x3340U;
	prmt.b32 	%r1959, %r1958, %r1955, 0x5410U;
	st.shared.u32 	[%r1903+32], %r1959;
	cvt.u32.u16 	%r1960, %rs3623;
	cvt.u32.u16 	%r1961, %rs3622;
	prmt.b32 	%r1962, %r1961, %r1960, 0x3340U;
	cvt.u32.u16 	%r1963, %rs3621;
	cvt.u32.u16 	%r1964, %rs3620;
	prmt.b32 	%r1965, %r1964, %r1963, 0x3340U;
	prmt.b32 	%r1966, %r1965, %r1962, 0x5410U;
	st.shared.u32 	[%r1903+36], %r1966;
	cvt.u32.u16 	%r1967, %rs3627;
	cvt.u32.u16 	%r1968, %rs3626;
	prmt.b32 	%r1969, %r1968, %r1967, 0x3340U;
	cvt.u32.u16 	%r1970, %rs3625;
	cvt.u32.u16 	%r1971, %rs3624;
	prmt.b32 	%r1972, %r1971, %r1970, 0x3340U;
	prmt.b32 	%r1973, %r1972, %r1969, 0x5410U;
	st.shared.u32 	[%r1903+40], %r1973;
	cvt.u32.u16 	%r1974, %rs3631;
	cvt.u32.u16 	%r1975, %rs3630;
	prmt.b32 	%r1976, %r1975, %r1974, 0x3340U;
	cvt.u32.u16 	%r1977, %rs3629;
	cvt.u32.u16 	%r1978, %rs3628;
	prmt.b32 	%r1979, %r1978, %r1977, 0x3340U;
	prmt.b32 	%r1980, %r1979, %r1976, 0x5410U;
	st.shared.u32 	[%r1903+44], %r1980;
	cvt.u32.u16 	%r1981, %rs3635;
	cvt.u32.u16 	%r1982, %rs3634;
	prmt.b32 	%r1983, %r1982, %r1981, 0x3340U;
	cvt.u32.u16 	%r1984, %rs3633;
	cvt.u32.u16 	%r1985, %rs3632;
	prmt.b32 	%r1986, %r1985, %r1984, 0x3340U;
	prmt.b32 	%r1987, %r1986, %r1983, 0x5410U;
	st.shared.u32 	[%r1903+48], %r1987;
	cvt.u32.u16 	%r1988, %rs3639;
	cvt.u32.u16 	%r1989, %rs3638;
	prmt.b32 	%r1990, %r1989, %r1988, 0x3340U;
	cvt.u32.u16 	%r1991, %rs3637;
	cvt.u32.u16 	%r1992, %rs3636;
	prmt.b32 	%r1993, %r1992, %r1991, 0x3340U;
	prmt.b32 	%r1994, %r1993, %r1990, 0x5410U;
	st.shared.u32 	[%r1903+52], %r1994;
	cvt.u32.u16 	%r1995, %rs3643;
	cvt.u32.u16 	%r1996, %rs3642;
	prmt.b32 	%r1997, %r1996, %r1995, 0x3340U;
	cvt.u32.u16 	%r1998, %rs3641;
	cvt.u32.u16 	%r1999, %rs3640;
	prmt.b32 	%r2000, %r1999, %r1998, 0x3340U;
	prmt.b32 	%r2001, %r2000, %r1997, 0x5410U;
	st.shared.u32 	[%r1903+56], %r2001;
	cvt.u32.u16 	%r2002, %rs3647;
	cvt.u32.u16 	%r2003, %rs3646;
	prmt.b32 	%r2004, %r2003, %r2002, 0x3340U;
	cvt.u32.u16 	%r2005, %rs3645;
	cvt.u32.u16 	%r2006, %rs3644;
	prmt.b32 	%r2007, %r2006, %r2005, 0x3340U;
	prmt.b32 	%r2008, %r2007, %r2004, 0x5410U;
	st.shared.u32 	[%r1903+60], %r2008;
	cvt.u32.u16 	%r2009, %rs3651;
	cvt.u32.u16 	%r2010, %rs3650;
	prmt.b32 	%r2011, %r2010, %r2009, 0x3340U;
	cvt.u32.u16 	%r2012, %rs3649;
	cvt.u32.u16 	%r2013, %rs3648;
	prmt.b32 	%r2014, %r2013, %r2012, 0x3340U;
	prmt.b32 	%r2015, %r2014, %r2011, 0x5410U;
	st.shared.u32 	[%r1903+64], %r2015;
	cvt.u32.u16 	%r2016, %rs3655;
	cvt.u32.u16 	%r2017, %rs3654;
	prmt.b32 	%r2018, %r2017, %r2016, 0x3340U;
	cvt.u32.u16 	%r2019, %rs3653;
	cvt.u32.u16 	%r2020, %rs3652;
	prmt.b32 	%r2021, %r2020, %r2019, 0x3340U;
	prmt.b32 	%r2022, %r2021, %r2018, 0x5410U;
	st.shared.u32 	[%r1903+68], %r2022;
	cvt.u32.u16 	%r2023, %rs3659;
	cvt.u32.u16 	%r2024, %rs3658;
	prmt.b32 	%r2025, %r2024, %r2023, 0x3340U;
	cvt.u32.u16 	%r2026, %rs3657;
	cvt.u32.u16 	%r2027, %rs3656;
	prmt.b32 	%r2028, %r2027, %r2026, 0x3340U;
	prmt.b32 	%r2029, %r2028, %r2025, 0x5410U;
	st.shared.u32 	[%r1903+72], %r2029;
	cvt.u32.u16 	%r2030, %rs3663;
	cvt.u32.u16 	%r2031, %rs3662;
	prmt.b32 	%r2032, %r2031, %r2030, 0x3340U;
	cvt.u32.u16 	%r2033, %rs3661;
	cvt.u32.u16 	%r2034, %rs3660;
	prmt.b32 	%r2035, %r2034, %r2033, 0x3340U;
	prmt.b32 	%r2036, %r2035, %r2032, 0x5410U;
	st.shared.u32 	[%r1903+76], %r2036;
	cvt.u32.u16 	%r2037, %rs3667;
	cvt.u32.u16 	%r2038, %rs3666;
	prmt.b32 	%r2039, %r2038, %r2037, 0x3340U;
	cvt.u32.u16 	%r2040, %rs3665;
	cvt.u32.u16 	%r2041, %rs3664;
	prmt.b32 	%r2042, %r2041, %r2040, 0x3340U;
	prmt.b32 	%r2043, %r2042, %r2039, 0x5410U;
	st.shared.u32 	[%r1903+80], %r2043;
	cvt.u32.u16 	%r2044, %rs3671;
	cvt.u32.u16 	%r2045, %rs3670;
	prmt.b32 	%r2046, %r2045, %r2044, 0x3340U;
	cvt.u32.u16 	%r2047, %rs3669;
	cvt.u32.u16 	%r2048, %rs3668;
	prmt.b32 	%r2049, %r2048, %r2047, 0x3340U;
	prmt.b32 	%r2050, %r2049, %r2046, 0x5410U;
	st.shared.u32 	[%r1903+84], %r2050;
	cvt.u32.u16 	%r2051, %rs3675;
	cvt.u32.u16 	%r2052, %rs3674;
	prmt.b32 	%r2053, %r2052, %r2051, 0x3340U;
	cvt.u32.u16 	%r2054, %rs3673;
	cvt.u32.u16 	%r2055, %rs3672;
	prmt.b32 	%r2056, %r2055, %r2054, 0x3340U;
	prmt.b32 	%r2057, %r2056, %r2053, 0x5410U;
	st.shared.u32 	[%r1903+88], %r2057;
	cvt.u32.u16 	%r2058, %rs3679;
	cvt.u32.u16 	%r2059, %rs3678;
	prmt.b32 	%r2060, %r2059, %r2058, 0x3340U;
	cvt.u32.u16 	%r2061, %rs3677;
	cvt.u32.u16 	%r2062, %rs3676;
	prmt.b32 	%r2063, %r2062, %r2061, 0x3340U;
	prmt.b32 	%r2064, %r2063, %r2060, 0x5410U;
	st.shared.u32 	[%r1903+92], %r2064;
	cvt.u32.u16 	%r2065, %rs3683;
	cvt.u32.u16 	%r2066, %rs3682;
	prmt.b32 	%r2067, %r2066, %r2065, 0x3340U;
	cvt.u32.u16 	%r2068, %rs3681;
	cvt.u32.u16 	%r2069, %rs3680;
	prmt.b32 	%r2070, %r2069, %r2068, 0x3340U;
	prmt.b32 	%r2071, %r2070, %r2067, 0x5410U;
	st.shared.u32 	[%r1903+96], %r2071;
	cvt.u32.u16 	%r2072, %rs3687;
	cvt.u32.u16 	%r2073, %rs3686;
	prmt.b32 	%r2074, %r2073, %r2072, 0x3340U;
	cvt.u32.u16 	%r2075, %rs3685;
	cvt.u32.u16 	%r2076, %rs3684;
	prmt.b32 	%r2077, %r2076, %r2075, 0x3340U;
	prmt.b32 	%r2078, %r2077, %r2074, 0x5410U;
	st.shared.u32 	[%r1903+100], %r2078;
	cvt.u32.u16 	%r2079, %rs3691;
	cvt.u32.u16 	%r2080, %rs3690;
	prmt.b32 	%r2081, %r2080, %r2079, 0x3340U;
	cvt.u32.u16 	%r2082, %rs3689;
	cvt.u32.u16 	%r2083, %rs3688;
	prmt.b32 	%r2084, %r2083, %r2082, 0x3340U;
	prmt.b32 	%r2085, %r2084, %r2081, 0x5410U;
	st.shared.u32 	[%r1903+104], %r2085;
	cvt.u32.u16 	%r2086, %rs3695;
	cvt.u32.u16 	%r2087, %rs3694;
	prmt.b32 	%r2088, %r2087, %r2086, 0x3340U;
	cvt.u32.u16 	%r2089, %rs3693;
	cvt.u32.u16 	%r2090, %rs3692;
	prmt.b32 	%r2091, %r2090, %r2089, 0x3340U;
	prmt.b32 	%r2092, %r2091, %r2088, 0x5410U;
	st.shared.u32 	[%r1903+108], %r2092;
	cvt.u32.u16 	%r2093, %rs3699;
	cvt.u32.u16 	%r2094, %rs3698;
	prmt.b32 	%r2095, %r2094, %r2093, 0x3340U;
	cvt.u32.u16 	%r2096, %rs3697;
	cvt.u32.u16 	%r2097, %rs3696;
	prmt.b32 	%r2098, %r2097, %r2096, 0x3340U;
	prmt.b32 	%r2099, %r2098, %r2095, 0x5410U;
	st.shared.u32 	[%r1903+112], %r2099;
	cvt.u32.u16 	%r2100, %rs3703;
	cvt.u32.u16 	%r2101, %rs3702;
	prmt.b32 	%r2102, %r2101, %r2100, 0x3340U;
	cvt.u32.u16 	%r2103, %rs3701;
	cvt.u32.u16 	%r2104, %rs3700;
	prmt.b32 	%r2105, %r2104, %r2103, 0x3340U;
	prmt.b32 	%r2106, %r2105, %r2102, 0x5410U;
	st.shared.u32 	[%r1903+116], %r2106;
	cvt.u32.u16 	%r2107, %rs3707;
	cvt.u32.u16 	%r2108, %rs3706;
	prmt.b32 	%r2109, %r2108, %r2107, 0x3340U;
	cvt.u32.u16 	%r2110, %rs3705;
	cvt.u32.u16 	%r2111, %rs3704;
	prmt.b32 	%r2112, %r2111, %r2110, 0x3340U;
	prmt.b32 	%r2113, %r2112, %r2109, 0x5410U;
	st.shared.u32 	[%r1903+120], %r2113;
	cvt.u32.u16 	%r2114, %rs3711;
	cvt.u32.u16 	%r2115, %rs3710;
	prmt.b32 	%r2116, %r2115, %r2114, 0x3340U;
	cvt.u32.u16 	%r2117, %rs3709;
	cvt.u32.u16 	%r2118, %rs3708;
	prmt.b32 	%r2119, %r2118, %r2117, 0x3340U;
	prmt.b32 	%r2120, %r2119, %r2116, 0x5410U;
	st.shared.u32 	[%r1903+124], %r2120;
	cvt.u32.u16 	%r2121, %rs3715;
	cvt.u32.u16 	%r2122, %rs3714;
	prmt.b32 	%r2123, %r2122, %r2121, 0x3340U;
	cvt.u32.u16 	%r2124, %rs3713;
	cvt.u32.u16 	%r2125, %rs3712;
	prmt.b32 	%r2126, %r2125, %r2124, 0x3340U;
	prmt.b32 	%r2127, %r2126, %r2123, 0x5410U;
	st.shared.u32 	[%r1903+128], %r2127;
	cvt.u32.u16 	%r2128, %rs3719;
	cvt.u32.u16 	%r2129, %rs3718;
	prmt.b32 	%r2130, %r2129, %r2128, 0x3340U;
	cvt.u32.u16 	%r2131, %rs3717;
	cvt.u32.u16 	%r2132, %rs3716;
	prmt.b32 	%r2133, %r2132, %r2131, 0x3340U;
	prmt.b32 	%r2134, %r2133, %r2130, 0x5410U;
	st.shared.u32 	[%r1903+132], %r2134;
	cvt.u32.u16 	%r2135, %rs3723;
	cvt.u32.u16 	%r2136, %rs3722;
	prmt.b32 	%r2137, %r2136, %r2135, 0x3340U;
	cvt.u32.u16 	%r2138, %rs3721;
	cvt.u32.u16 	%r2139, %rs3720;
	prmt.b32 	%r2140, %r2139, %r2138, 0x3340U;
	prmt.b32 	%r2141, %r2140, %r2137, 0x5410U;
	st.shared.u32 	[%r1903+136], %r2141;
	cvt.u32.u16 	%r2142, %rs3727;
	cvt.u32.u16 	%r2143, %rs3726;
	prmt.b32 	%r2144, %r2143, %r2142, 0x3340U;
	cvt.u32.u16 	%r2145, %rs3725;
	cvt.u32.u16 	%r2146, %rs3724;
	prmt.b32 	%r2147, %r2146, %r2145, 0x3340U;
	prmt.b32 	%r2148, %r2147, %r2144, 0x5410U;
	st.shared.u32 	[%r1903+140], %r2148;
	cvt.u32.u16 	%r2149, %rs3731;
	cvt.u32.u16 	%r2150, %rs3730;
	prmt.b32 	%r2151, %r2150, %r2149, 0x3340U;
	cvt.u32.u16 	%r2152, %rs3729;
	cvt.u32.u16 	%r2153, %rs3728;
	prmt.b32 	%r2154, %r2153, %r2152, 0x3340U;
	prmt.b32 	%r2155, %r2154, %r2151, 0x5410U;
	st.shared.u32 	[%r1903+144], %r2155;
	cvt.u32.u16 	%r2156, %rs3735;
	cvt.u32.u16 	%r2157, %rs3734;
	prmt.b32 	%r2158, %r2157, %r2156, 0x3340U;
	cvt.u32.u16 	%r2159, %rs3733;
	cvt.u32.u16 	%r2160, %rs3732;
	prmt.b32 	%r2161, %r2160, %r2159, 0x3340U;
	prmt.b32 	%r2162, %r2161, %r2158, 0x5410U;
	st.shared.u32 	[%r1903+148], %r2162;
	cvt.u32.u16 	%r2163, %rs3739;
	cvt.u32.u16 	%r2164, %rs3738;
	prmt.b32 	%r2165, %r2164, %r2163, 0x3340U;
	cvt.u32.u16 	%r2166, %rs3737;
	cvt.u32.u16 	%r2167, %rs3736;
	prmt.b32 	%r2168, %r2167, %r2166, 0x3340U;
	prmt.b32 	%r2169, %r2168, %r2165, 0x5410U;
	st.shared.u32 	[%r1903+152], %r2169;
	cvt.u32.u16 	%r2170, %rs3743;
	cvt.u32.u16 	%r2171, %rs3742;
	prmt.b32 	%r2172, %r2171, %r2170, 0x3340U;
	cvt.u32.u16 	%r2173, %rs3741;
	cvt.u32.u16 	%r2174, %rs3740;
	prmt.b32 	%r2175, %r2174, %r2173, 0x3340U;
	prmt.b32 	%r2176, %r2175, %r2172, 0x5410U;
	st.shared.u32 	[%r1903+156], %r2176;
	cvt.u32.u16 	%r2177, %rs3747;
	cvt.u32.u16 	%r2178, %rs3746;
	prmt.b32 	%r2179, %r2178, %r2177, 0x3340U;
	cvt.u32.u16 	%r2180, %rs3745;
	cvt.u32.u16 	%r2181, %rs3744;
	prmt.b32 	%r2182, %r2181, %r2180, 0x3340U;
	prmt.b32 	%r2183, %r2182, %r2179, 0x5410U;
	st.shared.u32 	[%r1903+160], %r2183;
	cvt.u32.u16 	%r2184, %rs3751;
	cvt.u32.u16 	%r2185, %rs3750;
	prmt.b32 	%r2186, %r2185, %r2184, 0x3340U;
	cvt.u32.u16 	%r2187, %rs3749;
	cvt.u32.u16 	%r2188, %rs3748;
	prmt.b32 	%r2189, %r2188, %r2187, 0x3340U;
	prmt.b32 	%r2190, %r2189, %r2186, 0x5410U;
	st.shared.u32 	[%r1903+164], %r2190;
	cvt.u32.u16 	%r2191, %rs3755;
	cvt.u32.u16 	%r2192, %rs3754;
	prmt.b32 	%r2193, %r2192, %r2191, 0x3340U;
	cvt.u32.u16 	%r2194, %rs3753;
	cvt.u32.u16 	%r2195, %rs3752;
	prmt.b32 	%r2196, %r2195, %r2194, 0x3340U;
	prmt.b32 	%r2197, %r2196, %r2193, 0x5410U;
	st.shared.u32 	[%r1903+168], %r2197;
	cvt.u32.u16 	%r2198, %rs3759;
	cvt.u32.u16 	%r2199, %rs3758;
	prmt.b32 	%r2200, %r2199, %r2198, 0x3340U;
	cvt.u32.u16 	%r2201, %rs3757;
	cvt.u32.u16 	%r2202, %rs3756;
	prmt.b32 	%r2203, %r2202, %r2201, 0x3340U;
	prmt.b32 	%r2204, %r2203, %r2200, 0x5410U;
	st.shared.u32 	[%r1903+172], %r2204;
	cvt.u32.u16 	%r2205, %rs3763;
	cvt.u32.u16 	%r2206, %rs3762;
	prmt.b32 	%r2207, %r2206, %r2205, 0x3340U;
	cvt.u32.u16 	%r2208, %rs3761;
	cvt.u32.u16 	%r2209, %rs3760;
	prmt.b32 	%r2210, %r2209, %r2208, 0x3340U;
	prmt.b32 	%r2211, %r2210, %r2207, 0x5410U;
	st.shared.u32 	[%r1903+176], %r2211;
	cvt.u32.u16 	%r2212, %rs3767;
	cvt.u32.u16 	%r2213, %rs3766;
	prmt.b32 	%r2214, %r2213, %r2212, 0x3340U;
	cvt.u32.u16 	%r2215, %rs3765;
	cvt.u32.u16 	%r2216, %rs3764;
	prmt.b32 	%r2217, %r2216, %r2215, 0x3340U;
	prmt.b32 	%r2218, %r2217, %r2214, 0x5410U;
	st.shared.u32 	[%r1903+180], %r2218;
	cvt.u32.u16 	%r2219, %rs3771;
	cvt.u32.u16 	%r2220, %rs3770;
	prmt.b32 	%r2221, %r2220, %r2219, 0x3340U;
	cvt.u32.u16 	%r2222, %rs3769;
	cvt.u32.u16 	%r2223, %rs3768;
	prmt.b32 	%r2224, %r2223, %r2222, 0x3340U;
	prmt.b32 	%r2225, %r2224, %r2221, 0x5410U;
	st.shared.u32 	[%r1903+184], %r2225;
	cvt.u32.u16 	%r2226, %rs3775;
	cvt.u32.u16 	%r2227, %rs3774;
	prmt.b32 	%r2228, %r2227, %r2226, 0x3340U;
	cvt.u32.u16 	%r2229, %rs3773;
	cvt.u32.u16 	%r2230, %rs3772;
	prmt.b32 	%r2231, %r2230, %r2229, 0x3340U;
	prmt.b32 	%r2232, %r2231, %r2228, 0x5410U;
	st.shared.u32 	[%r1903+188], %r2232;
	cvt.u32.u16 	%r2233, %rs3779;
	cvt.u32.u16 	%r2234, %rs3778;
	prmt.b32 	%r2235, %r2234, %r2233, 0x3340U;
	cvt.u32.u16 	%r2236, %rs3777;
	cvt.u32.u16 	%r2237, %rs3776;
	prmt.b32 	%r2238, %r2237, %r2236, 0x3340U;
	prmt.b32 	%r2239, %r2238, %r2235, 0x5410U;
	st.shared.u32 	[%r1903+192], %r2239;
	cvt.u32.u16 	%r2240, %rs3783;
	cvt.u32.u16 	%r2241, %rs3782;
	prmt.b32 	%r2242, %r2241, %r2240, 0x3340U;
	cvt.u32.u16 	%r2243, %rs3781;
	cvt.u32.u16 	%r2244, %rs3780;
	prmt.b32 	%r2245, %r2244, %r2243, 0x3340U;
	prmt.b32 	%r2246, %r2245, %r2242, 0x5410U;
	st.shared.u32 	[%r1903+196], %r2246;
	cvt.u32.u16 	%r2247, %rs3787;
	cvt.u32.u16 	%r2248, %rs3786;
	prmt.b32 	%r2249, %r2248, %r2247, 0x3340U;
	cvt.u32.u16 	%r2250, %rs3785;
	cvt.u32.u16 	%r2251, %rs3784;
	prmt.b32 	%r2252, %r2251, %r2250, 0x3340U;
	prmt.b32 	%r2253, %r2252, %r2249, 0x5410U;
	st.shared.u32 	[%r1903+200], %r2253;
	cvt.u32.u16 	%r2254, %rs3791;
	cvt.u32.u16 	%r2255, %rs3790;
	prmt.b32 	%r2256, %r2255, %r2254, 0x3340U;
	cvt.u32.u16 	%r2257, %rs3789;
	cvt.u32.u16 	%r2258, %rs3788;
	prmt.b32 	%r2259, %r2258, %r2257, 0x3340U;
	prmt.b32 	%r2260, %r2259, %r2256, 0x5410U;
	st.shared.u32 	[%r1903+204], %r2260;
	cvt.u32.u16 	%r2261, %rs3795;
	cvt.u32.u16 	%r2262, %rs3794;
	prmt.b32 	%r2263, %r2262, %r2261, 0x3340U;
	cvt.u32.u16 	%r2264, %rs3793;
	cvt.u32.u16 	%r2265, %rs3792;
	prmt.b32 	%r2266, %r2265, %r2264, 0x3340U;
	prmt.b32 	%r2267, %r2266, %r2263, 0x5410U;
	st.shared.u32 	[%r1903+208], %r2267;
	cvt.u32.u16 	%r2268, %rs3799;
	cvt.u32.u16 	%r2269, %rs3798;
	prmt.b32 	%r2270, %r2269, %r2268, 0x3340U;
	cvt.u32.u16 	%r2271, %rs3797;
	cvt.u32.u16 	%r2272, %rs3796;
	prmt.b32 	%r2273, %r2272, %r2271, 0x3340U;
	prmt.b32 	%r2274, %r2273, %r2270, 0x5410U;
	st.shared.u32 	[%r1903+212], %r2274;
	cvt.u32.u16 	%r2275, %rs3803;
	cvt.u32.u16 	%r2276, %rs3802;
	prmt.b32 	%r2277, %r2276, %r2275, 0x3340U;
	cvt.u32.u16 	%r2278, %rs3801;
	cvt.u32.u16 	%r2279, %rs3800;
	prmt.b32 	%r2280, %r2279, %r2278, 0x3340U;
	prmt.b32 	%r2281, %r2280, %r2277, 0x5410U;
	st.shared.u32 	[%r1903+216], %r2281;
	cvt.u32.u16 	%r2282, %rs3807;
	cvt.u32.u16 	%r2283, %rs3806;
	prmt.b32 	%r2284, %r2283, %r2282, 0x3340U;
	cvt.u32.u16 	%r2285, %rs3805;
	cvt.u32.u16 	%r2286, %rs3804;
	prmt.b32 	%r2287, %r2286, %r2285, 0x3340U;
	prmt.b32 	%r2288, %r2287, %r2284, 0x5410U;
	st.shared.u32 	[%r1903+220], %r2288;
	cvt.u32.u16 	%r2289, %rs3811;
	cvt.u32.u16 	%r2290, %rs3810;
	prmt.b32 	%r2291, %r2290, %r2289, 0x3340U;
	cvt.u32.u16 	%r2292, %rs3809;
	cvt.u32.u16 	%r2293, %rs3808;
	prmt.b32 	%r2294, %r2293, %r2292, 0x3340U;
	prmt.b32 	%r2295, %r2294, %r2291, 0x5410U;
	st.shared.u32 	[%r1903+224], %r2295;
	cvt.u32.u16 	%r2296, %rs3815;
	cvt.u32.u16 	%r2297, %rs3814;
	prmt.b32 	%r2298, %r2297, %r2296, 0x3340U;
	cvt.u32.u16 	%r2299, %rs3813;
	cvt.u32.u16 	%r2300, %rs3812;
	prmt.b32 	%r2301, %r2300, %r2299, 0x3340U;
	prmt.b32 	%r2302, %r2301, %r2298, 0x5410U;
	st.shared.u32 	[%r1903+228], %r2302;
	cvt.u32.u16 	%r2303, %rs3819;
	cvt.u32.u16 	%r2304, %rs3818;
	prmt.b32 	%r2305, %r2304, %r2303, 0x3340U;
	cvt.u32.u16 	%r2306, %rs3817;
	cvt.u32.u16 	%r2307, %rs3816;
	prmt.b32 	%r2308, %r2307, %r2306, 0x3340U;
	prmt.b32 	%r2309, %r2308, %r2305, 0x5410U;
	st.shared.u32 	[%r1903+232], %r2309;
	cvt.u32.u16 	%r2310, %rs3823;
	cvt.u32.u16 	%r2311, %rs3822;
	prmt.b32 	%r2312, %r2311, %r2310, 0x3340U;
	cvt.u32.u16 	%r2313, %rs3821;
	cvt.u32.u16 	%r2314, %rs3820;
	prmt.b32 	%r2315, %r2314, %r2313, 0x3340U;
	prmt.b32 	%r2316, %r2315, %r2312, 0x5410U;
	st.shared.u32 	[%r1903+236], %r2316;
	cvt.u32.u16 	%r2317, %rs3827;
	cvt.u32.u16 	%r2318, %rs3826;
	prmt.b32 	%r2319, %r2318, %r2317, 0x3340U;
	cvt.u32.u16 	%r2320, %rs3825;
	cvt.u32.u16 	%r2321, %rs3824;
	prmt.b32 	%r2322, %r2321, %r2320, 0x3340U;
	prmt.b32 	%r2323, %r2322, %r2319, 0x5410U;
	st.shared.u32 	[%r1903+240], %r2323;
	cvt.u32.u16 	%r2324, %rs3831;
	cvt.u32.u16 	%r2325, %rs3830;
	prmt.b32 	%r2326, %r2325, %r2324, 0x3340U;
	cvt.u32.u16 	%r2327, %rs3829;
	cvt.u32.u16 	%r2328, %rs3828;
	prmt.b32 	%r2329, %r2328, %r2327, 0x3340U;
	prmt.b32 	%r2330, %r2329, %r2326, 0x5410U;
	st.shared.u32 	[%r1903+244], %r2330;
	cvt.u32.u16 	%r2331, %rs3835;
	cvt.u32.u16 	%r2332, %rs3834;
	prmt.b32 	%r2333, %r2332, %r2331, 0x3340U;
	cvt.u32.u16 	%r2334, %rs3833;
	cvt.u32.u16 	%r2335, %rs3832;
	prmt.b32 	%r2336, %r2335, %r2334, 0x3340U;
	prmt.b32 	%r2337, %r2336, %r2333, 0x5410U;
	st.shared.u32 	[%r1903+248], %r2337;
	cvt.u32.u16 	%r2338, %rs3839;
	cvt.u32.u16 	%r2339, %rs3838;
	prmt.b32 	%r2340, %r2339, %r2338, 0x3340U;
	cvt.u32.u16 	%r2341, %rs3837;
	cvt.u32.u16 	%r2342, %rs3836;
	prmt.b32 	%r2343, %r2342, %r2341, 0x3340U;
	prmt.b32 	%r2344, %r2343, %r2340, 0x5410U;
	st.shared.u32 	[%r1903+252], %r2344;
	cvt.u32.u16 	%r2345, %rs3843;
	cvt.u32.u16 	%r2346, %rs3842;
	prmt.b32 	%r2347, %r2346, %r2345, 0x3340U;
	cvt.u32.u16 	%r2348, %rs3841;
	cvt.u32.u16 	%r2349, %rs3840;
	prmt.b32 	%r2350, %r2349, %r2348, 0x3340U;
	prmt.b32 	%r2351, %r2350, %r2347, 0x5410U;
	st.shared.u32 	[%r1903+256], %r2351;
	bar.sync 	0;
	neg.s32 	%r2352, %r3093;
	and.b32  	%r2353, %r1901, %r2352;
	and.b32  	%r2354, %r1900, %r1901;
	min.u32 	%r8, %r2354, 64;
	min.u32 	%r9, %r2353, 64;
	add.s32 	%r2355, %r9, %r1899;
	min.u32 	%r10, %r2355, 64;
	add.s32 	%r2356, %r10, %r1899;
	min.u32 	%r11, %r2356, 64;
	sub.s32 	%r2357, %r10, %r9;
	sub.s32 	%r2358, %r11, %r10;
	setp.lt.s32 	%p22, %r8, %r2358;
	sub.s32 	%r2359, %r8, %r2358;
	selp.b32 	%r3096, 0, %r2359, %p22;
	min.s32 	%r3094, %r2357, %r8;
	setp.ge.s32 	%p23, %r3096, %r3094;
	@%p23 bra 	$L__BB4_7;
	add.s32 	%r14, %r10, %r8;
$L__BB4_6:
	sub.s32 	%r2360, %r3094, %r3096;
	shr.u32 	%r2361, %r2360, 31;
	add.s32 	%r2362, %r2360, %r2361;
	shr.s32 	%r2363, %r2362, 1;
	add.s32 	%r2364, %r2363, %r3096;
	add.s32 	%r2365, %r2364, %r9;
	mad.lo.s32 	%r2367, %r2365, 260, %r1902;
	ld.shared.f32 	%f18, [%r2367];
	not.b32 	%r2368, %r2364;
	add.s32 	%r2369, %r14, %r2368;
	mad.lo.s32 	%r2370, %r2369, 260, %r1902;
	ld.shared.f32 	%f19, [%r2370];
	setp.leu.f32 	%p24, %f19, %f18;
	add.s32 	%r2371, %r2364, 1;
	selp.b32 	%r3096, %r2371, %r3096, %p24;
	selp.b32 	%r3094, %r3094, %r2364, %p24;
	setp.lt.s32 	%p25, %r3096, %r3094;
	@%p25 bra 	$L__BB4_6;
$L__BB4_7:
	add.s32 	%r20, %r3096, %r9;
	add.s32 	%r2372, %r10, %r8;
	sub.s32 	%r2373, %r2372, %r3096;
	mov.u32 	%r2374, _ZZN3cub18CUB_300001_SM_10006detail10merge_sort30DeviceMergeSortBlockSortKernelINS2_10policy_hubIN6thrust24THRUST_300001_SM_1000_NS10device_ptrI10IndividualEEE9Policy600ES9_PNS0_8NullTypeES9_SD_jN4cuda3std3__44lessIS8_EES8_SC_EEvbT0_T1_T2_T3_T4_PT6_PT7_T5_NS1_7vsmem_tEE19static_temp_storage;
	mad.lo.s32 	%r2375, %r20, 260, %r2374;
	ld.shared.u32 	%r2376, [%r2375+256];
	bfe.u32 	%r2377, %r2376, 24, 8;
	cvt.u16.u32 	%rs513, %r2377;
	bfe.u32 	%r2378, %r2376, 16, 8;
	cvt.u16.u32 	%rs514, %r2378;
	bfe.u32 	%r2379, %r2376, 8, 8;
	cvt.u16.u32 	%rs515, %r2379;
	bfe.u32 	%r2380, %r2376, 0, 8;
	cvt.u16.u32 	%rs516, %r2380;
	ld.shared.u32 	%r2381, [%r2375+252];
	bfe.u32 	%r2382, %r2381, 24, 8;
	cvt.u16.u32 	%rs517, %r2382;
	bfe.u32 	%r2383, %r2381, 16, 8;
	cvt.u16.u32 	%rs518, %r2383;
	bfe.u32 	%r2384, %r2381, 8, 8;
	cvt.u16.u32 	%rs519, %r2384;
	bfe.u32 	%r2385, %r2381, 0, 8;
	cvt.u16.u32 	%rs520, %r2385;
	ld.shared.u32 	%r2386, [%r2375+248];
	bfe.u32 	%r2387, %r2386, 24, 8;
	cvt.u16.u32 	%rs521, %r2387;
	bfe.u32 	%r2388, %r2386, 16, 8;
	cvt.u16.u32 	%rs522, %r2388;
	bfe.u32 	%r2389, %r2386, 8, 8;
	cvt.u16.u32 	%rs523, %r2389;
	bfe.u32 	%r2390, %r2386, 0, 8;
	cvt.u16.u32 	%rs524, %r2390;
	ld.shared.u32 	%r2391, [%r2375+244];
	bfe.u32 	%r2392, %r2391, 24, 8;
	cvt.u16.u32 	%rs525, %r2392;
	bfe.u32 	%r2393, %r2391, 16, 8;
	cvt.u16.u32 	%rs526, %r2393;
	bfe.u32 	%r2394, %r2391, 8, 8;
	cvt.u16.u32 	%rs527, %r2394;
	bfe.u32 	%r2395, %r2391, 0, 8;
	cvt.u16.u32 	%rs528, %r2395;
	ld.shared.u32 	%r2396, [%r2375+240];
	bfe.u32 	%r2397, %r2396, 24, 8;
	cvt.u16.u32 	%rs529, %r2397;
	bfe.u32 	%r2398, %r2396, 16, 8;
	cvt.u16.u32 	%rs530, %r2398;
	bfe.u32 	%r2399, %r2396, 8, 8;
	cvt.u16.u32 	%rs531, %r2399;
	bfe.u32 	%r2400, %r2396, 0, 8;
	cvt.u16.u32 	%rs532, %r2400;
	ld.shared.u32 	%r2401, [%r2375+236];
	bfe.u32 	%r2402, %r2401, 24, 8;
	cvt.u16.u32 	%rs533, %r2402;
	bfe.u32 	%r2403, %r2401, 16, 8;
	cvt.u16.u32 	%rs534, %r2403;
	bfe.u32 	%r2404, %r2401, 8, 8;
	cvt.u16.u32 	%rs535, %r2404;
	bfe.u32 	%r2405, %r2401, 0, 8;
	cvt.u16.u32 	%rs536, %r2405;
	ld.shared.u32 	%r2406, [%r2375+232];
	bfe.u32 	%r2407, %r2406, 24, 8;
	cvt.u16.u32 	%rs537, %r2407;
	bfe.u32 	%r2408, %r2406, 16, 8;
	cvt.u16.u32 	%rs538, %r2408;
	bfe.u32 	%r2409, %r2406, 8, 8;
	cvt.u16.u32 	%rs539, %r2409;
	bfe.u32 	%r2410, %r2406, 0, 8;
	cvt.u16.u32 	%rs540, %r2410;
	ld.shared.u32 	%r2411, [%r2375+228];
	bfe.u32 	%r2412, %r2411, 24, 8;
	cvt.u16.u32 	%rs541, %r2412;
	bfe.u32 	%r2413, %r2411, 16, 8;
	cvt.u16.u32 	%rs542, %r2413;
	bfe.u32 	%r2414, %r2411, 8, 8;
	cvt.u16.u32 	%rs543, %r2414;
	bfe.u32 	%r2415, %r2411, 0, 8;
	cvt.u16.u32 	%rs544, %r2415;
	ld.shared.u32 	%r2416, [%r2375+224];
	bfe.u32 	%r2417, %r2416, 24, 8;
	cvt.u16.u32 	%rs545, %r2417;
	bfe.u32 	%r2418, %r2416, 16, 8;
	cvt.u16.u32 	%rs546, %r2418;
	bfe.u32 	%r2419, %r2416, 8, 8;
	cvt.u16.u32 	%rs547, %r2419;
	bfe.u32 	%r2420, %r2416, 0, 8;
	cvt.u16.u32 	%rs548, %r2420;
	ld.shared.u32 	%r2421, [%r2375+220];
	bfe.u32 	%r2422, %r2421, 24, 8;
	cvt.u16.u32 	%rs549, %r2422;
	bfe.u32 	%r2423, %r2421, 16, 8;
	cvt.u16.u32 	%rs550, %r2423;
	bfe.u32 	%r2424, %r2421, 8, 8;
	cvt.u16.u32 	%rs551, %r2424;
	bfe.u32 	%r2425, %r2421, 0, 8;
	cvt.u16.u32 	%rs552, %r2425;
	ld.shared.u32 	%r2426, [%r2375+216];
	bfe.u32 	%r2427, %r2426, 24, 8;
	cvt.u16.u32 	%rs553, %r2427;
	bfe.u32 	%r2428, %r2426, 16, 8;
	cvt.u16.u32 	%rs554, %r2428;
	bfe.u32 	%r2429, %r2426, 8, 8;
	cvt.u16.u32 	%rs555, %r2429;
	bfe.u32 	%r2430, %r2426, 0, 8;
	cvt.u16.u32 	%rs556, %r2430;
	ld.shared.u32 	%r2431, [%r2375+212];
	bfe.u32 	%r2432, %r2431, 24, 8;
	cvt.u16.u32 	%rs557, %r2432;
	bfe.u32 	%r2433, %r2431, 16, 8;
	cvt.u16.u32 	%rs558, %r2433;
	bfe.u32 	%r2434, %r2431, 8, 8;
	cvt.u16.u32 	%rs559, %r2434;
	bfe.u32 	%r2435, %r2431, 0, 8;
	cvt.u16.u32 	%rs560, %r2435;
	ld.shared.u32 	%r2436, [%r2375+208];
	bfe.u32 	%r2437, %r2436, 24, 8;
	cvt.u16.u32 	%rs561, %r2437;
	bfe.u32 	%r2438, %r2436, 16, 8;
	cvt.u16.u32 	%rs562, %r2438;
	bfe.u32 	%r2439, %r2436, 8, 8;
	cvt.u16.u32 	%rs563, %r2439;
	bfe.u32 	%r2440, %r2436, 0, 8;
	cvt.u16.u32 	%rs564, %r2440;
	ld.shared.u32 	%r2441, [%r2375+204];
	bfe.u32 	%r2442, %r2441, 24, 8;
	cvt.u16.u32 	%rs565, %r2442;
	bfe.u32 	%r2443, %r2441, 16, 8;
	cvt.u16.u32 	%rs566, %r2443;
	bfe.u32 	%r2444, %r2441, 8, 8;
	cvt.u16.u32 	%rs567, %r2444;
	bfe.u32 	%r2445, %r2441, 0, 8;
	cvt.u16.u32 	%rs568, %r2445;
	ld.shared.u32 	%r2446, [%r2375+200];
	bfe.u32 	%r2447, %r2446, 24, 8;
	cvt.u16.u32 	%rs569, %r2447;
	bfe.u32 	%r2448, %r2446, 16, 8;
	cvt.u16.u32 	%rs570, %r2448;
	bfe.u32 	%r2449, %r2446, 8, 8;
	cvt.u16.u32 	%rs571, %r2449;
	bfe.u32 	%r2450, %r2446, 0, 8;
	cvt.u16.u32 	%rs572, %r2450;
	ld.shared.u32 	%r2451, [%r2375+196];
	bfe.u32 	%r2452, %r2451, 24, 8;
	cvt.u16.u32 	%rs573, %r2452;
	bfe.u32 	%r2453, %r2451, 16, 8;
	cvt.u16.u32 	%rs574, %r2453;
	bfe.u32 	%r2454, %r2451, 8, 8;
	cvt.u16.u32 	%rs575, %r2454;
	bfe.u32 	%r2455, %r2451, 0, 8;
	cvt.u16.u32 	%rs576, %r2455;
	ld.shared.u32 	%r2456, [%r2375+192];
	bfe.u32 	%r2457, %r2456, 24, 8;
	cvt.u16.u32 	%rs577, %r2457;
	bfe.u32 	%r2458, %r2456, 16, 8;
	cvt.u16.u32 	%rs578, %r2458;
	bfe.u32 	%r2459, %r2456, 8, 8;
	cvt.u16.u32 	%rs579, %r2459;
	bfe.u32 	%r2460, %r2456, 0, 8;
	cvt.u16.u32 	%rs580, %r2460;
	ld.shared.u32 	%r2461, [%r2375+188];
	bfe.u32 	%r2462, %r2461, 24, 8;
	cvt.u16.u32 	%rs581, %r2462;
	bfe.u32 	%r2463, %r2461, 16, 8;
	cvt.u16.u32 	%rs582, %r2463;
	bfe.u32 	%r2464, %r2461, 8, 8;
	cvt.u16.u32 	%rs583, %r2464;
	bfe.u32 	%r2465, %r2461, 0, 8;
	cvt.u16.u32 	%rs584, %r2465;
	ld.shared.u32 	%r2466, [%r2375+184];
	bfe.u32 	%r2467, %r2466, 24, 8;
	cvt.u16.u32 	%rs585, %r2467;
	bfe.u32 	%r2468, %r2466, 16, 8;
	cvt.u16.u32 	%rs586, %r2468;
	bfe.u32 	%r2469, %r2466, 8, 8;
	cvt.u16.u32 	%rs587, %r2469;
	bfe.u32 	%r2470, %r2466, 0, 8;
	cvt.u16.u32 	%rs588, %r2470;
	ld.shared.u32 	%r2471, [%r2375+180];
	bfe.u32 	%r2472, %r2471, 24, 8;
	cvt.u16.u32 	%rs589, %r2472;
	bfe.u32 	%r2473, %r2471, 16, 8;
	cvt.u16.u32 	%rs590, %r2473;
	bfe.u32 	%r2474, %r2471, 8, 8;
	cvt.u16.u32 	%rs591, %r2474;
	bfe.u32 	%r2475, %r2471, 0, 8;
	cvt.u16.u32 	%rs592, %r2475;
	ld.shared.u32 	%r2476, [%r2375+176];
	bfe.u32 	%r2477, %r2476, 24, 8;
	cvt.u16.u32 	%rs593, %r2477;
	bfe.u32 	%r2478, %r2476, 16, 8;
	cvt.u16.u32 	%rs594, %r2478;
	bfe.u32 	%r2479, %r2476, 8, 8;
	cvt.u16.u32 	%rs595, %r2479;
	bfe.u32 	%r2480, %r2476, 0, 8;
	cvt.u16.u32 	%rs596, %r2480;
	ld.shared.u32 	%r2481, [%r2375+172];
	bfe.u32 	%r2482, %r2481, 24, 8;
	cvt.u16.u32 	%rs597, %r2482;
	bfe.u32 	%r2483, %r2481, 16, 8;
	cvt.u16.u32 	%rs598, %r2483;
	bfe.u32 	%r2484, %r2481, 8, 8;
	cvt.u16.u32 	%rs599, %r2484;
	bfe.u32 	%r2485, %r2481, 0, 8;
	cvt.u16.u32 	%rs600, %r2485;
	ld.shared.u32 	%r2486, [%r2375+168];
	bfe.u32 	%r2487, %r2486, 24, 8;
	cvt.u16.u32 	%rs601, %r2487;
	bfe.u32 	%r2488, %r2486, 16, 8;
	cvt.u16.u32 	%rs602, %r2488;
	bfe.u32 	%r2489, %r2486, 8, 8;
	cvt.u16.u32 	%rs603, %r2489;
	bfe.u32 	%r2490, %r2486, 0, 8;
	cvt.u16.u32 	%rs604, %r2490;
	ld.shared.u32 	%r2491, [%r2375+164];
	bfe.u32 	%r2492, %r2491, 24, 8;
	cvt.u16.u32 	%rs605, %r2492;
	bfe.u32 	%r2493, %r2491, 16, 8;
	cvt.u16.u32 	%rs606, %r2493;
	bfe.u32 	%r2494, %r2491, 8, 8;
	cvt.u16.u32 	%rs607, %r2494;
	bfe.u32 	%r2495, %r2491, 0, 8;
	cvt.u16.u32 	%rs608, %r2495;
	ld.shared.u32 	%r2496, [%r2375+160];
	bfe.u32 	%r2497, %r2496, 24, 8;
	cvt.u16.u32 	%rs609, %r2497;
	bfe.u32 	%r2498, %r2496, 16, 8;
	cvt.u16.u32 	%rs610, %r2498;
	bfe.u32 	%r2499, %r2496, 8, 8;
	cvt.u16.u32 	%rs611, %r2499;
	bfe.u32 	%r2500, %r2496, 0, 8;
	cvt.u16.u32 	%rs612, %r2500;
	ld.shared.u32 	%r2501, [%r2375+156];
	bfe.u32 	%r2502, %r2501, 24, 8;
	cvt.u16.u32 	%rs613, %r2502;
	bfe.u32 	%r2503, %r2501, 16, 8;
	cvt.u16.u32 	%rs614, %r2503;
	bfe.u32 	%r2504, %r2501, 8, 8;
	cvt.u16.u32 	%rs615, %r2504;
	bfe.u32 	%r2505, %r2501, 0, 8;
	cvt.u16.u32 	%rs616, %r2505;
	ld.shared.u32 	%r2506, [%r2375+152];
	bfe.u32 	%r2507, %r2506, 24, 8;
	cvt.u16.u32 	%rs617, %r2507;
	bfe.u32 	%r2508, %r2506, 16, 8;
	cvt.u16.u32 	%rs618, %r2508;
	bfe.u32 	%r2509, %r2506, 8, 8;
	cvt.u16.u32 	%rs619, %r2509;
	bfe.u32 	%r2510, %r2506, 0, 8;
	cvt.u16.u32 	%rs620, %r2510;
	ld.shared.u32 	%r2511, [%r2375+148];
	bfe.u32 	%r2512, %r2511, 24, 8;
	cvt.u16.u32 	%rs621, %r2512;
	bfe.u32 	%r2513, %r2511, 16, 8;
	cvt.u16.u32 	%rs622, %r2513;
	bfe.u32 	%r2514, %r2511, 8, 8;
	cvt.u16.u32 	%rs623, %r2514;
	bfe.u32 	%r2515, %r2511, 0, 8;
	cvt.u16.u32 	%rs624, %r2515;
	ld.shared.u32 	%r2516, [%r2375+144];
	bfe.u32 	%r2517, %r2516, 24, 8;
	cvt.u16.u32 	%rs625, %r2517;
	bfe.u32 	%r2518, %r2516, 16, 8;
	cvt.u16.u32 	%rs626, %r2518;
	bfe.u32 	%r2519, %r2516, 8, 8;
	cvt.u16.u32 	%rs627, %r2519;
	bfe.u32 	%r2520, %r2516, 0, 8;
	cvt.u16.u32 	%rs628, %r2520;
	ld.shared.u32 	%r2521, [%r2375+140];
	bfe.u32 	%r2522, %r2521, 24, 8;
	cvt.u16.u32 	%rs629, %r2522;
	bfe.u32 	%r2523, %r2521, 16, 8;
	cvt.u16.u32 	%rs630, %r2523;
	bfe.u32 	%r2524, %r2521, 8, 8;
	cvt.u16.u32 	%rs631, %r2524;
	bfe.u32 	%r2525, %r2521, 0, 8;
	cvt.u16.u32 	%rs632, %r2525;
	ld.shared.u32 	%r2526, [%r2375+136];
	bfe.u32 	%r2527, %r2526, 24, 8;
	cvt.u16.u32 	%rs633, %r2527;
	bfe.u32 	%r2528, %r2526, 16, 8;
	cvt.u16.u32 	%rs634, %r2528;
	bfe.u32 	%r2529, %r2526, 8, 8;
	cvt.u16.u32 	%rs635, %r2529;
	bfe.u32 	%r2530, %r2526, 0, 8;
	cvt.u16.u32 	%rs636, %r2530;
	ld.shared.u32 	%r2531, [%r2375+132];
	bfe.u32 	%r2532, %r2531, 24, 8;
	cvt.u16.u32 	%rs637, %r2532;
	bfe.u32 	%r2533, %r2531, 16, 8;
	cvt.u16.u32 	%rs638, %r2533;
	bfe.u32 	%r2534, %r2531, 8, 8;
	cvt.u16.u32 	%rs639, %r2534;
	bfe.u32 	%r2535, %r2531, 0, 8;
	cvt.u16.u32 	%rs640, %r2535;
	ld.shared.u32 	%r2536, [%r2375+128];
	bfe.u32 	%r2537, %r2536, 24, 8;
	cvt.u16.u32 	%rs641, %r2537;
	bfe.u32 	%r2538, %r2536, 16, 8;
	cvt.u16.u32 	%rs642, %r2538;
	bfe.u32 	%r2539, %r2536, 8, 8;
	cvt.u16.u32 	%rs643, %r2539;
	bfe.u32 	%r2540, %r2536, 0, 8;
	cvt.u16.u32 	%rs644, %r2540;
	ld.shared.u32 	%r2541, [%r2375+124];
	bfe.u32 	%r2542, %r2541, 24, 8;
	cvt.u16.u32 	%rs645, %r2542;
	bfe.u32 	%r2543, %r2541, 16, 8;
	cvt.u16.u32 	%rs646, %r2543;
	bfe.u32 	%r2544, %r2541, 8, 8;
	cvt.u16.u32 	%rs647, %r2544;
	bfe.u32 	%r2545, %r2541, 0, 8;
	cvt.u16.u32 	%rs648, %r2545;
	ld.shared.u32 	%r2546, [%r2375+120];
	bfe.u32 	%r2547, %r2546, 24, 8;
	cvt.u16.u32 	%rs649, %r2547;
	bfe.u32 	%r2548, %r2546, 16, 8;
	cvt.u16.u32 	%rs650, %r2548;
	bfe.u32 	%r2549, %r2546, 8, 8;
	cvt.u16.u32 	%rs651, %r2549;
	bfe.u32 	%r2550, %r2546, 0, 8;
	cvt.u16.u32 	%rs652, %r2550;
	ld.shared.u32 	%r2551, [%r2375+116];
	bfe.u32 	%r2552, %r2551, 24, 8;
	cvt.u16.u32 	%rs653, %r2552;
	bfe.u32 	%r2553, %r2551, 16, 8;
	cvt.u16.u32 	%rs654, %r2553;
	bfe.u32 	%r2554, %r2551, 8, 8;
	cvt.u16.u32 	%rs655, %r2554;
	bfe.u32 	%r2555, %r2551, 0, 8;
	cvt.u16.u32 	%rs656, %r2555;
	ld.shared.u32 	%r2556, [%r2375+112];
	bfe.u32 	%r2557, %r2556, 24, 8;
	cvt.u16.u32 	%rs657, %r2557;
	bfe.u32 	%r2558, %r2556, 16, 8;
	cvt.u16.u32 	%rs658, %r2558;
	bfe.u32 	%r2559, %r2556, 8, 8;
	cvt.u16.u32 	%rs659, %r2559;
	bfe.u32 	%r2560, %r2556, 0, 8;
	cvt.u16.u32 	%rs660, %r2560;
	ld.shared.u32 	%r2561, [%r2375+108];
	bfe.u32 	%r2562, %r2561, 24, 8;
	cvt.u16.u32 	%rs661, %r2562;
	bfe.u32 	%r2563, %r2561, 16, 8;
	cvt.u16.u32 	%rs662, %r2563;
	bfe.u32 	%r2564, %r2561, 8, 8;
	cvt.u16.u32 	%rs663, %r2564;
	bfe.u32 	%r2565, %r2561, 0, 8;
	cvt.u16.u32 	%rs664, %r2565;
	ld.shared.u32 	%r2566, [%r2375+104];
	bfe.u32 	%r2567, %r2566, 24, 8;
	cvt.u16.u32 	%rs665, %r2567;
	bfe.u32 	%r2568, %r2566, 16, 8;
	cvt.u16.u32 	%rs666, %r2568;
	bfe.u32 	%r2569, %r2566, 8, 8;
	cvt.u16.u32 	%rs667, %r2569;
	bfe.u32 	%r2570, %r2566, 0, 8;
	cvt.u16.u32 	%rs668, %r2570;
	ld.shared.u32 	%r2571, [%r2375+100];
	bfe.u32 	%r2572, %r2571, 24, 8;
	cvt.u16.u32 	%rs669, %r2572;
	bfe.u32 	%r2573, %r2571, 16, 8;
	cvt.u16.u32 	%rs670, %r2573;
	bfe.u32 	%r2574, %r2571, 8, 8;
	cvt.u16.u32 	%rs671, %r2574;
	bfe.u32 	%r2575, %r2571, 0, 8;
	cvt.u16.u32 	%rs672, %r2575;
	ld.shared.u32 	%r2576, [%r2375+96];
	bfe.u32 	%r2577, %r2576, 24, 8;
	cvt.u16.u32 	%rs673, %r2577;
	bfe.u32 	%r2578, %r2576, 16, 8;
	cvt.u16.u32 	%rs674, %r2578;
	bfe.u32 	%r2579, %r2576, 8, 8;
	cvt.u16.u32 	%rs675, %r2579;
	bfe.u32 	%r2580, %r2576, 0, 8;
	cvt.u16.u32 	%rs676, %r2580;
	ld.shared.u32 	%r2581, [%r2375+92];
	bfe.u32 	%r2582, %r2581, 24, 8;
	cvt.u16.u32 	%rs677, %r2582;
	bfe.u32 	%r2583, %r2581, 16, 8;
	cvt.u16.u32 	%rs678, %r2583;
	bfe.u32 	%r2584, %r2581, 8, 8;
	cvt.u16.u32 	%rs679, %r2584;
	bfe.u32 	%r2585, %r2581, 0, 8;
	cvt.u16.u32 	%rs680, %r2585;
	ld.shared.u32 	%r2586, [%r2375+88];
	bfe.u32 	%r2587, %r2586, 24, 8;
	cvt.u16.u32 	%rs681, %r2587;
	bfe.u32 	%r2588, %r2586, 16, 8;
	cvt.u16.u32 	%rs682, %r2588;
	bfe.u32 	%r2589, %r2586, 8, 8;
	cvt.u16.u32 	%rs683, %r2589;
	bfe.u32 	%r2590, %r2586, 0, 8;
	cvt.u16.u32 	%rs684, %r2590;
	ld.shared.u32 	%r2591, [%r2375+84];
	bfe.u32 	%r2592, %r2591, 24, 8;
	cvt.u16.u32 	%rs685, %r2592;
	bfe.u32 	%r2593, %r2591, 16, 8;
	cvt.u16.u32 	%rs686, %r2593;
	bfe.u32 	%r2594, %r2591, 8, 8;
	cvt.u16.u32 	%rs687, %r2594;
	bfe.u32 	%r2595, %r2591, 0, 8;
	cvt.u16.u32 	%rs688, %r2595;
	ld.shared.u32 	%r2596, [%r2375+80];
	bfe.u32 	%r2597, %r2596, 24, 8;
	cvt.u16.u32 	%rs689, %r2597;
	bfe.u32 	%r2598, %r2596, 16, 8;
	cvt.u16.u32 	%rs690, %r2598;
	bfe.u32 	%r2599, %r2596, 8, 8;
	cvt.u16.u32 	%rs691, %r2599;
	bfe.u32 	%r2600, %r2596, 0, 8;
	cvt.u16.u32 	%rs692, %r2600;
	ld.shared.u32 	%r2601, [%r2375+76];
	bfe.u32 	%r2602, %r2601, 24, 8;
	cvt.u16.u32 	%rs693, %r2602;
	bfe.u32 	%r2603, %r2601, 16, 8;
	cvt.u16.u32 	%rs694, %r2603;
	bfe.u32 	%r2604, %r2601, 8, 8;
	cvt.u16.u32 	%rs695, %r2604;
	bfe.u32 	%r2605, %r2601, 0, 8;
	cvt.u16.u32 	%rs696, %r2605;
	ld.shared.u32 	%r2606, [%r2375+72];
	bfe.u32 	%r2607, %r2606, 24, 8;
	cvt.u16.u32 	%rs697, %r2607;
	bfe.u32 	%r2608, %r2606, 16, 8;
	cvt.u16.u32 	%rs698, %r2608;
	bfe.u32 	%r2609, %r2606, 8, 8;
	cvt.u16.u32 	%rs699, %r2609;
	bfe.u32 	%r2610, %r2606, 0, 8;
	cvt.u16.u32 	%rs700, %r2610;
	ld.shared.u32 	%r2611, [%r2375+68];
	bfe.u32 	%r2612, %r2611, 24, 8;
	cvt.u16.u32 	%rs701, %r2612;
	bfe.u32 	%r2613, %r2611, 16, 8;
	cvt.u16.u32 	%rs702, %r2613;
	bfe.u32 	%r2614, %r2611, 8, 8;
	cvt.u16.u32 	%rs703, %r2614;
	bfe.u32 	%r2615, %r2611, 0, 8;
	cvt.u16.u32 	%rs704, %r2615;
	ld.shared.u32 	%r2616, [%r2375+64];
	bfe.u32 	%r2617, %r2616, 24, 8;
	cvt.u16.u32 	%rs705, %r2617;
	bfe.u32 	%r2618, %r2616, 16, 8;
	cvt.u16.u32 	%rs706, %r2618;
	bfe.u32 	%r2619, %r2616, 8, 8;
	cvt.u16.u32 	%rs707, %r2619;
	bfe.u32 	%r2620, %r2616, 0, 8;
	cvt.u16.u32 	%rs708, %r2620;
	ld.shared.u32 	%r2621, [%r2375+60];
	bfe.u32 	%r2622, %r2621, 24, 8;
	cvt.u16.u32 	%rs709, %r2622;
	bfe.u32 	%r2623, %r2621, 16, 8;
	cvt.u16.u32 	%rs710, %r2623;
	bfe.u32 	%r2624, %r2621, 8, 8;
	cvt.u16.u32 	%rs711, %r2624;
	bfe.u32 	%r2625, %r2621, 0, 8;
	cvt.u16.u32 	%rs712, %r2625;
	ld.shared.u32 	%r2626, [%r2375+56];
	bfe.u32 	%r2627, %r2626, 24, 8;
	cvt.u16.u32 	%rs713, %r2627;
	bfe.u32 	%r2628, %r2626, 16, 8;
	cvt.u16.u32 	%rs714, %r2628;
	bfe.u32 	%r2629, %r2626, 8, 8;
	cvt.u16.u32 	%rs715, %r2629;
	bfe.u32 	%r2630, %r2626, 0, 8;
	cvt.u16.u32 	%rs716, %r2630;
	ld.shared.u32 	%r2631, [%r2375+52];
	bfe.u32 	%r2632, %r2631, 24, 8;
	cvt.u16.u32 	%rs717, %r2632;
	bfe.u32 	%r2633, %r2631, 16, 8;
	cvt.u16.u32 	%rs718, %r2633;
	bfe.u32 	%r2634, %r2631, 8, 8;
	cvt.u16.u32 	%rs719, %r2634;
	bfe.u32 	%r2635, %r2631, 0, 8;
	cvt.u16.u32 	%rs720, %r2635;
	ld.shared.u32 	%r2636, [%r2375+48];
	bfe.u32 	%r2637, %r2636, 24, 8;
	cvt.u16.u32 	%rs721, %r2637;
	bfe.u32 	%r2638, %r2636, 16, 8;
	cvt.u16.u32 	%rs722, %r2638;
	bfe.u32 	%r2639, %r2636, 8, 8;
	cvt.u16.u32 	%rs723, %r2639;
	bfe.u32 	%r2640, %r2636, 0, 8;
	cvt.u16.u32 	%rs724, %r2640;
	ld.shared.u32 	%r2641, [%r2375+44];
	bfe.u32 	%r2642, %r2641, 24, 8;
	cvt.u16.u32 	%rs725, %r2642;
	bfe.u32 	%r2643, %r2641, 16, 8;
	cvt.u16.u32 	%rs726, %r2643;
	bfe.u32 	%r2644, %r2641, 8, 8;
	cvt.u16.u32 	%rs727, %r2644;
	bfe.u32 	%r2645, %r2641, 0, 8;
	cvt.u16.u32 	%rs728, %r2645;
	ld.shared.u32 	%r2646, [%r2375+40];
	bfe.u32 	%r2647, %r2646, 24, 8;
	cvt.u16.u32 	%rs729, %r2647;
	bfe.u32 	%r2648, %r2646, 16, 8;
	cvt.u16.u32 	%rs730, %r2648;
	bfe.u32 	%r2649, %r2646, 8, 8;
	cvt.u16.u32 	%rs731, %r2649;
	bfe.u32 	%r2650, %r2646, 0, 8;
	cvt.u16.u32 	%rs732, %r2650;
	ld.shared.u32 	%r2651, [%r2375+36];
	bfe.u32 	%r2652, %r2651, 24, 8;
	cvt.u16.u32 	%rs733, %r2652;
	bfe.u32 	%r2653, %r2651, 16, 8;
	cvt.u16.u32 	%rs734, %r2653;
	bfe.u32 	%r2654, %r2651, 8, 8;
	cvt.u16.u32 	%rs735, %r2654;
	bfe.u32 	%r2655, %r2651, 0, 8;
	cvt.u16.u32 	%rs736, %r2655;
	ld.shared.u32 	%r2656, [%r2375+32];
	bfe.u32 	%r2657, %r2656, 24, 8;
	cvt.u16.u32 	%rs737, %r2657;
	bfe.u32 	%r2658, %r2656, 16, 8;
	cvt.u16.u32 	%rs738, %r2658;
	bfe.u32 	%r2659, %r2656, 8, 8;
	cvt.u16.u32 	%rs739, %r2659;
	bfe.u32 	%r2660, %r2656, 0, 8;
	cvt.u16.u32 	%rs740, %r2660;
	ld.shared.u32 	%r2661, [%r2375+28];
	bfe.u32 	%r2662, %r2661, 24, 8;
	cvt.u16.u32 	%rs741, %r2662;
	bfe.u32 	%r2663, %r2661, 16, 8;
	cvt.u16.u32 	%rs742, %r2663;
	bfe.u32 	%r2664, %r2661, 8, 8;
	cvt.u16.u32 	%rs743, %r2664;
	bfe.u32 	%r2665, %r2661, 0, 8;
	cvt.u16.u32 	%rs744, %r2665;
	ld.shared.u32 	%r2666, [%r2375+24];
	bfe.u32 	%r2667, %r2666, 24, 8;
	cvt.u16.u32 	%rs745, %r2667;
	bfe.u32 	%r2668, %r2666, 16, 8;
	cvt.u16.u32 	%rs746, %r2668;
	bfe.u32 	%r2669, %r2666, 8, 8;
	cvt.u16.u32 	%rs747, %r2669;
	bfe.u32 	%r2670, %r2666, 0, 8;
	cvt.u16.u32 	%rs748, %r2670;
	ld.shared.u32 	%r2671, [%r2375+20];
	bfe.u32 	%r2672, %r2671, 24, 8;
	cvt.u16.u32 	%rs749, %r2672;
	bfe.u32 	%r2673, %r2671, 16, 8;
	cvt.u16.u32 	%rs750, %r2673;
	bfe.u32 	%r2674, %r2671, 8, 8;
	cvt.u16.u32 	%rs751, %r2674;
	bfe.u32 	%r2675, %r2671, 0, 8;
	cvt.u16.u32 	%rs752, %r2675;
	ld.shared.u32 	%r2676, [%r2375+16];
	bfe.u32 	%r2677, %r2676, 24, 8;
	cvt.u16.u32 	%rs753, %r2677;
	bfe.u32 	%r2678, %r2676, 16, 8;
	cvt.u16.u32 	%rs754, %r2678;
	bfe.u32 	%r2679, %r2676, 8, 8;
	cvt.u16.u32 	%rs755, %r2679;
	bfe.u32 	%r2680, %r2676, 0, 8;
	cvt.u16.u32 	%rs756, %r2680;
	ld.shared.u32 	%r2681, [%r2375+12];
	bfe.u32 	%r2682, %r2681, 24, 8;
	cvt.u16.u32 	%rs757, %r2682;
	bfe.u32 	%r2683, %r2681, 16, 8;
	cvt.u16.u32 	%rs758, %r2683;
	bfe.u32 	%r2684, %r2681, 8, 8;
	cvt.u16.u32 	%rs759, %r2684;
	bfe.u32 	%r2685, %r2681, 0, 8;
	cvt.u16.u32 	%rs760, %r2685;
	ld.shared.u32 	%r2686, [%r2375+8];
	bfe.u32 	%r2687, %r2686, 24, 8;
	cvt.u16.u32 	%rs761, %r2687;
	bfe.u32 	%r2688, %r2686, 16, 8;
	cvt.u16.u32 	%rs762, %r2688;
	bfe.u32 	%r2689, %r2686, 8, 8;
	cvt.u16.u32 	%rs763, %r2689;
	bfe.u32 	%r2690, %r2686, 0, 8;
	cvt.u16.u32 	%rs764, %r2690;
	ld.shared.u32 	%r2691, [%r2375+4];
	bfe.u32 	%r2692, %r2691, 24, 8;
	cvt.u16.u32 	%rs765, %r2692;
	bfe.u32 	%r2693, %r2691, 16, 8;
	cvt.u16.u32 	%rs766, %r2693;
	bfe.u32 	%r2694, %r2691, 8, 8;
	cvt.u16.u32 	%rs767, %r2694;
	bfe.u32 	%r2695, %r2691, 0, 8;
	cvt.u16.u32 	%rs768, %r2695;
	ld.shared.f32 	%f3, [%r2375];
	mad.lo.s32 	%r2696, %r2373, 260, %r2374;
	ld.shared.u32 	%r2697, [%r2696+256];
	bfe.u32 	%r2698, %r2697, 24, 8;
	cvt.u16.u32 	%rs769, %r2698;
	bfe.u32 	%r2699, %r2697, 16, 8;
	cvt.u16.u32 	%rs770, %r2699;
	bfe.u32 	%r2700, %r2697, 8, 8;
	cvt.u16.u32 	%rs771, %r2700;
	bfe.u32 	%r2701, %r2697, 0, 8;
	cvt.u16.u32 	%rs772, %r2701;
	ld.shared.u32 	%r2702, [%r2696+252];
	bfe.u32 	%r2703, %r2702, 24, 8;
	cvt.u16.u32 	%rs773, %r2703;
	bfe.u32 	%r2704, %r2702, 16, 8;
	cvt.u16.u32 	%rs774, %r2704;
	bfe.u32 	%r2705, %r2702, 8, 8;
	cvt.u16.u32 	%rs775, %r2705;
	bfe.u32 	%r2706, %r2702, 0, 8;
	cvt.u16.u32 	%rs776, %r2706;
	ld.shared.u32 	%r2707, [%r2696+248];
	bfe.u32 	%r2708, %r2707, 24, 8;
	cvt.u16.u32 	%rs777, %r2708;
	bfe.u32 	%r2709, %r2707, 16, 8;
	cvt.u16.u32 	%rs778, %r2709;
	bfe.u32 	%r2710, %r2707, 8, 8;
	cvt.u16.u32 	%rs779, %r2710;
	bfe.u32 	%r2711, %r2707, 0, 8;
	cvt.u16.u32 	%rs780, %r2711;
	ld.shared.u32 	%r2712, [%r2696+244];
	bfe.u32 	%r2713, %r2712, 24, 8;
	cvt.u16.u32 	%rs781, %r2713;
	bfe.u32 	%r2714, %r2712, 16, 8;
	cvt.u16.u32 	%rs782, %r2714;
	bfe.u32 	%r2715, %r2712, 8, 8;
	cvt.u16.u32 	%rs783, %r2715;
	bfe.u32 	%r2716, %r2712, 0, 8;
	cvt.u16.u32 	%rs784, %r2716;
	ld.shared.u32 	%r2717, [%r2696+240];
	bfe.u32 	%r2718, %r2717, 24, 8;
	cvt.u16.u32 	%rs785, %r2718;
	bfe.u32 	%r2719, %r2717, 16, 8;
	cvt.u16.u32 	%rs786, %r2719;
	bfe.u32 	%r2720, %r2717, 8, 8;
	cvt.u16.u32 	%rs787, %r2720;
	bfe.u32 	%r2721, %r2717, 0, 8;
	cvt.u16.u32 	%rs788, %r2721;
	ld.shared.u32 	%r2722, [%r2696+236];
	bfe.u32 	%r2723, %r2722, 24, 8;
	cvt.u16.u32 	%rs789, %r2723;
	bfe.u32 	%r2724, %r2722, 16, 8;
	cvt.u16.u32 	%rs790, %r2724;
	bfe.u32 	%r2725, %r2722, 8, 8;
	cvt.u16.u32 	%rs791, %r2725;
	bfe.u32 	%r2726, %r2722, 0, 8;
	cvt.u16.u32 	%rs792, %r2726;
	ld.shared.u32 	%r2727, [%r2696+232];
	bfe.u32 	%r2728, %r2727, 24, 8;
	cvt.u16.u32 	%rs793, %r2728;
	bfe.u32 	%r2729, %r2727, 16, 8;
	cvt.u16.u32 	%rs794, %r2729;
	bfe.u32 	%r2730, %r2727, 8, 8;
	cvt.u16.u32 	%rs795, %r2730;
	bfe.u32 	%r2731, %r2727, 0, 8;
	cvt.u16.u32 	%rs796, %r2731;
	ld.shared.u32 	%r2732, [%r2696+228];
	bfe.u32 	%r2733, %r2732, 24, 8;
	cvt.u16.u32 	%rs797, %r2733;
	bfe.u32 	%r2734, %r2732, 16, 8;
	cvt.u16.u32 	%rs798, %r2734;
	bfe.u32 	%r2735, %r2732, 8, 8;
	cvt.u16.u32 	%rs799, %r2735;
	bfe.u32 	%r2736, %r2732, 0, 8;
	cvt.u16.u32 	%rs800, %r2736;
	ld.shared.u32 	%r2737, [%r2696+224];
	bfe.u32 	%r2738, %r2737, 24, 8;
	cvt.u16.u32 	%rs801, %r2738;
	bfe.u32 	%r2739, %r2737, 16, 8;
	cvt.u16.u32 	%rs802, %r2739;
	bfe.u32 	%r2740, %r2737, 8, 8;
	cvt.u16.u32 	%rs803, %r2740;
	bfe.u32 	%r2741, %r2737, 0, 8;
	cvt.u16.u32 	%rs804, %r2741;
	ld.shared.u32 	%r2742, [%r2696+220];
	bfe.u32 	%r2743, %r2742, 24, 8;
	cvt.u16.u32 	%rs805, %r2743;
	bfe.u32 	%r2744, %r2742, 16, 8;
	cvt.u16.u32 	%rs806, %r2744;
	bfe.u32 	%r2745, %r2742, 8, 8;
	cvt.u16.u32 	%rs807, %r2745;
	bfe.u32 	%r2746, %r2742, 0, 8;
	cvt.u16.u32 	%rs808, %r2746;
	ld.shared.u32 	%r2747, [%r2696+216];
	bfe.u32 	%r2748, %r2747, 24, 8;
	cvt.u16.u32 	%rs809, %r2748;
	bfe.u32 	%r2749, %r2747, 16, 8;
	cvt.u16.u32 	%rs810, %r2749;
	bfe.u32 	%r2750, %r2747, 8, 8;
	cvt.u16.u32 	%rs811, %r2750;
	bfe.u32 	%r2751, %r2747, 0, 8;
	cvt.u16.u32 	%rs812, %r2751;
	ld.shared.u32 	%r2752, [%r2696+212];
	bfe.u32 	%r2753, %r2752, 24, 8;
	cvt.u16.u32 	%rs813, %r2753;
	bfe.u32 	%r2754, %r2752, 16, 8;
	cvt.u16.u32 	%rs814, %r2754;
	bfe.u32 	%r2755, %r2752, 8, 8;
	cvt.u16.u32 	%rs815, %r2755;
	bfe.u32 	%r2756, %r2752, 0, 8;
	cvt.u16.u32 	%rs816, %r2756;
	ld.shared.u32 	%r2757, [%r2696+208];
	bfe.u32 	%r2758, %r2757, 24, 8;
	cvt.u16.u32 	%rs817, %r2758;
	bfe.u32 	%r2759, %r2757, 16, 8;
	cvt.u16.u32 	%rs818, %r2759;
	bfe.u32 	%r2760, %r2757, 8, 8;
	cvt.u16.u32 	%rs819, %r2760;
	bfe.u32 	%r2761, %r2757, 0, 8;
	cvt.u16.u32 	%rs820, %r2761;
	ld.shared.u32 	%r2762, [%r2696+204];
	bfe.u32 	%r2763, %r2762, 24, 8;
	cvt.u16.u32 	%rs821, %r2763;
	bfe.u32 	%r2764, %r2762, 16, 8;
	cvt.u16.u32 	%rs822, %r2764;
	bfe.u32 	%r2765, %r2762, 8, 8;
	cvt.u16.u32 	%rs823, %r2765;
	bfe.u32 	%r2766, %r2762, 0, 8;
	cvt.u16.u32 	%rs824, %r2766;
	ld.shared.u32 	%r2767, [%r2696+200];
	bfe.u32 	%r2768, %r2767, 24, 8;
	cvt.u16.u32 	%rs825, %r2768;
	bfe.u32 	%r2769, %r2767, 16, 8;
	cvt.u16.u32 	%rs826, %r2769;
	bfe.u32 	%r2770, %r2767, 8, 8;
	cvt.u16.u32 	%rs827, %r2770;
	bfe.u32 	%r2771, %r2767, 0, 8;
	cvt.u16.u32 	%rs828, %r2771;
	ld.shared.u32 	%r2772, [%r2696+196];
	bfe.u32 	%r2773, %r2772, 24, 8;
	cvt.u16.u32 	%rs829, %r2773;
	bfe.u32 	%r2774, %r2772, 16, 8;
	cvt.u16.u32 	%rs830, %r2774;
	bfe.u32 	%r2775, %r2772, 8, 8;
	cvt.u16.u32 	%rs831, %r2775;
	bfe.u32 	%r2776, %r2772, 0, 8;
	cvt.u16.u32 	%rs832, %r2776;
	ld.shared.u32 	%r2777, [%r2696+192];
	bfe.u32 	%r2778, %r2777, 24, 8;
	cvt.u16.u32 	%rs833, %r2778;
	bfe.u32 	%r2779, %r2777, 16, 8;
	cvt.u16.u32 	%rs834, %r2779;
	bfe.u32 	%r2780, %r2777, 8, 8;
	cvt.u16.u32 	%rs835, %r2780;
	bfe.u32 	%r2781, %r2777, 0, 8;
	cvt.u16.u32 	%rs836, %r2781;
	ld.shared.u32 	%r2782, [%r2696+188];
	bfe.u32 	%r2783, %r2782, 24, 8;
	cvt.u16.u32 	%rs837, %r2783;
	bfe.u32 	%r2784, %r2782, 16, 8;
	cvt.u16.u32 	%rs838, %r2784;
	bfe.u32 	%r2785, %r2782, 8, 8;
	cvt.u16.u32 	%rs839, %r2785;
	bfe.u32 	%r2786, %r2782, 0, 8;
	cvt.u16.u32 	%rs840, %r2786;
	ld.shared.u32 	%r2787, [%r2696+184];
	bfe.u32 	%r2788, %r2787, 24, 8;
	cvt.u16.u32 	%rs841, %r2788;
	bfe.u32 	%r2789, %r2787, 16, 8;
	cvt.u16.u32 	%rs842, %r2789;
	bfe.u32 	%r2790, %r2787, 8, 8;
	cvt.u16.u32 	%rs843, %r2790;
	bfe.u32 	%r2791, %r2787, 0, 8;
	cvt.u16.u32 	%rs844, %r2791;
	ld.shared.u32 	%r2792, [%r2696+180];
	bfe.u32 	%r2793, %r2792, 24, 8;
	cvt.u16.u32 	%rs845, %r2793;
	bfe.u32 	%r2794, %r2792, 16, 8;
	cvt.u16.u32 	%rs846, %r2794;
	bfe.u32 	%r2795, %r2792, 8, 8;
	cvt.u16.u32 	%rs847, %r2795;
	bfe.u32 	%r2796, %r2792, 0, 8;
	cvt.u16.u32 	%rs848, %r2796;
	ld.shared.u32 	%r2797, [%r2696+176];
	bfe.u32 	%r2798, %r2797, 24, 8;
	cvt.u16.u32 	%rs849, %r2798;
	bfe.u32 	%r2799, %r2797, 16, 8;
	cvt.u16.u32 	%rs850, %r2799;
	bfe.u32 	%r2800, %r2797, 8, 8;
	cvt.u16.u32 	%rs851, %r2800;
	bfe.u32 	%r2801, %r2797, 0, 8;
	cvt.u16.u32 	%rs852, %r2801;
	ld.shared.u32 	%r2802, [%r2696+172];
	bfe.u32 	%r2803, %r2802, 24, 8;
	cvt.u16.u32 	%rs853, %r2803;
	bfe.u32 	%r2804, %r2802, 16, 8;
	cvt.u16.u32 	%rs854, %r2804;
	bfe.u32 	%r2805, %r2802, 8, 8;
	cvt.u16.u32 	%rs855, %r2805;
	bfe.u32 	%r2806, %r2802, 0, 8;
	cvt.u16.u32 	%rs856, %r2806;
	ld.shared.u32 	%r2807, [%r2696+168];
	bfe.u32 	%r2808, %r2807, 24, 8;
	cvt.u16.u32 	%rs857, %r2808;
	bfe.u32 	%r2809, %r2807, 16, 8;
	cvt.u16.u32 	%rs858, %r2809;
	bfe.u32 	%r2810, %r2807, 8, 8;
	cvt.u16.u32 	%rs859, %r2810;
	bfe.u32 	%r2811, %r2807, 0, 8;
	cvt.u16.u32 	%rs860, %r2811;
	ld.shared.u32 	%r2812, [%r2696+164];
	bfe.u32 	%r2813, %r2812, 24, 8;
	cvt.u16.u32 	%rs861, %r2813;
	bfe.u32 	%r2814, %r2812, 16, 8;
	cvt.u16.u32 	%rs862, %r2814;
	bfe.u32 	%r2815, %r2812, 8, 8;
	cvt.u16.u32 	%rs863, %r2815;
	bfe.u32 	%r2816, %r2812, 0, 8;
	cvt.u16.u32 	%rs864, %r2816;
	ld.shared.u32 	%r2817, [%r2696+160];
	bfe.u32 	%r2818, %r2817, 24, 8;
	cvt.u16.u32 	%rs865, %r2818;
	bfe.u32 	%r2819, %r2817, 16, 8;
	cvt.u16.u32 	%rs866, %r2819;
	bfe.u32 	%r2820, %r2817, 8, 8;
	cvt.u16.u32 	%rs867, %r2820;
	bfe.u32 	%r2821, %r2817, 0, 8;
	cvt.u16.u32 	%rs868, %r2821;
	ld.shared.u32 	%r2822, [%r2696+156];
	bfe.u32 	%r2823, %r2822, 24, 8;
	cvt.u16.u32 	%rs869, %r2823;
	bfe.u32 	%r2824, %r2822, 16, 8;
	cvt.u16.u32 	%rs870, %r2824;
	bfe.u32 	%r2825, %r2822, 8, 8;
	cvt.u16.u32 	%rs871, %r2825;
	bfe.u32 	%r2826, %r2822, 0, 8;
	cvt.u16.u32 	%rs872, %r2826;
	ld.shared.u32 	%r2827, [%r2696+152];
	bfe.u32 	%r2828, %r2827, 24, 8;
	cvt.u16.u32 	%rs873, %r2828;
	bfe.u32 	%r2829, %r2827, 16, 8;
	cvt.u16.u32 	%rs874, %r2829;
	bfe.u32 	%r2830, %r2827, 8, 8;
	cvt.u16.u32 	%rs875, %r2830;
	bfe.u32 	%r2831, %r2827, 0, 8;
	cvt.u16.u32 	%rs876, %r2831;
	ld.shared.u32 	%r2832, [%r2696+148];
	bfe.u32 	%r2833, %r2832, 24, 8;
	cvt.u16.u32 	%rs877, %r2833;
	bfe.u32 	%r2834, %r2832, 16, 8;
	cvt.u16.u32 	%rs878, %r2834;
	bfe.u32 	%r2835, %r2832, 8, 8;
	cvt.u16.u32 	%rs879, %r2835;
	bfe.u32 	%r2836, %r2832, 0, 8;
	cvt.u16.u32 	%rs880, %r2836;
	ld.shared.u32 	%r2837, [%r2696+144];
	bfe.u32 	%r2838, %r2837, 24, 8;
	cvt.u16.u32 	%rs881, %r2838;
	bfe.u32 	%r2839, %r2837, 16, 8;
	cvt.u16.u32 	%rs882, %r2839;
	bfe.u32 	%r2840, %r2837, 8, 8;
	cvt.u16.u32 	%rs883, %r2840;
	bfe.u32 	%r2841, %r2837, 0, 8;
	cvt.u16.u32 	%rs884, %r2841;
	ld.shared.u32 	%r2842, [%r2696+140];
	bfe.u32 	%r2843, %r2842, 24, 8;
	cvt.u16.u32 	%rs885, %r2843;
	bfe.u32 	%r2844, %r2842, 16, 8;
	cvt.u16.u32 	%rs886, %r2844;
	bfe.u32 	%r2845, %r2842, 8, 8;
	cvt.u16.u32 	%rs887, %r2845;
	bfe.u32 	%r2846, %r2842, 0, 8;
	cvt.u16.u32 	%rs888, %r2846;
	ld.shared.u32 	%r2847, [%r2696+136];
	bfe.u32 	%r2848, %r2847, 24, 8;
	cvt.u16.u32 	%rs889, %r2848;
	bfe.u32 	%r2849, %r2847, 16, 8;
	cvt.u16.u32 	%rs890, %r2849;
	bfe.u32 	%r2850, %r2847, 8, 8;
	cvt.u16.u32 	%rs891, %r2850;
	bfe.u32 	%r2851, %r2847, 0, 8;
	cvt.u16.u32 	%rs892, %r2851;
	ld.shared.u32 	%r2852, [%r2696+132];
	bfe.u32 	%r2853, %r2852, 24, 8;
	cvt.u16.u32 	%rs893, %r2853;
	bfe.u32 	%r2854, %r2852, 16, 8;
	cvt.u16.u32 	%rs894, %r2854;
	bfe.u32 	%r2855, %r2852, 8, 8;
	cvt.u16.u32 	%rs895, %r2855;
	bfe.u32 	%r2856, %r2852, 0, 8;
	cvt.u16.u32 	%rs896, %r2856;
	ld.shared.u32 	%r2857, [%r2696+128];
	bfe.u32 	%r2858, %r2857, 24, 8;
	cvt.u16.u32 	%rs897, %r2858;
	bfe.u32 	%r2859, %r2857, 16, 8;
	cvt.u16.u32 	%rs898, %r2859;
	bfe.u32 	%r2860, %r2857, 8, 8;
	cvt.u16.u32 	%rs899, %r2860;
	bfe.u32 	%r2861, %r2857, 0, 8;
	cvt.u16.u32 	%rs900, %r2861;
	ld.shared.u32 	%r2862, [%r2696+124];
	bfe.u32 	%r2863, %r2862, 24, 8;
	cvt.u16.u32 	%rs901, %r2863;
	bfe.u32 	%r2864, %r2862, 16, 8;
	cvt.u16.u32 	%rs902, %r2864;
	bfe.u32 	%r2865, %r2862, 8, 8;
	cvt.u16.u32 	%rs903, %r2865;
	bfe.u32 	%r2866, %r2862, 0, 8;
	cvt.u16.u32 	%rs904, %r2866;
	ld.shared.u32 	%r2867, [%r2696+120];
	bfe.u32 	%r2868, %r2867, 24, 8;
	cvt.u16.u32 	%rs905, %r2868;
	bfe.u32 	%r2869, %r2867, 16, 8;
	cvt.u16.u32 	%rs906, %r2869;
	bfe.u32 	%r2870, %r2867, 8, 8;
	cvt.u16.u32 	%rs907, %r2870;
	bfe.u32 	%r2871, %r2867, 0, 8;
	cvt.u16.u32 	%rs908, %r2871;
	ld.shared.u32 	%r2872, [%r2696+116];
	bfe.u32 	%r2873, %r2872, 24, 8;
	cvt.u16.u32 	%rs909, %r2873;
	bfe.u32 	%r2874, %r2872, 16, 8;
	cvt.u16.u32 	%rs910, %r2874;
	bfe.u32 	%r2875, %r2872, 8, 8;
	cvt.u16.u32 	%rs911, %r2875;
	bfe.u32 	%r2876, %r2872, 0, 8;
	cvt.u16.u32 	%rs912, %r2876;
	ld.shared.u32 	%r2877, [%r2696+112];
	bfe.u32 	%r2878, %r2877, 24, 8;
	cvt.u16.u32 	%rs913, %r2878;
	bfe.u32 	%r2879, %r2877, 16, 8;
	cvt.u16.u32 	%rs914, %r2879;
	bfe.u32 	%r2880, %r2877, 8, 8;
	cvt.u16.u32 	%rs915, %r2880;
	bfe.u32 	%r2881, %r2877, 0, 8;
	cvt.u16.u32 	%rs916, %r2881;
	ld.shared.u32 	%r2882, [%r2696+108];
	bfe.u32 	%r2883, %r2882, 24, 8;
	cvt.u16.u32 	%rs917, %r2883;
	bfe.u32 	%r2884, %r2882, 16, 8;
	cvt.u16.u32 	%rs918, %r2884;
	bfe.u32 	%r2885, %r2882, 8, 8;
	cvt.u16.u32 	%rs919, %r2885;
	bfe.u32 	%r2886, %r2882, 0, 8;
	cvt.u16.u32 	%rs920, %r2886;
	ld.shared.u32 	%r2887, [%r2696+104];
	bfe.u32 	%r2888, %r2887, 24, 8;
	cvt.u16.u32 	%rs921, %r2888;
	bfe.u32 	%r2889, %r2887, 16, 8;
	cvt.u16.u32 	%rs922, %r2889;
	bfe.u32 	%r2890, %r2887, 8, 8;
	cvt.u16.u32 	%rs923, %r2890;
	bfe.u32 	%r2891, %r2887, 0, 8;
	cvt.u16.u32 	%rs924, %r2891;
	ld.shared.u32 	%r2892, [%r2696+100];
	bfe.u32 	%r2893, %r2892, 24, 8;
	cvt.u16.u32 	%rs925, %r2893;
	bfe.u32 	%r2894, %r2892, 16, 8;
	cvt.u16.u32 	%rs926, %r2894;
	bfe.u32 	%r2895, %r2892, 8, 8;
	cvt.u16.u32 	%rs927, %r2895;
	bfe.u32 	%r2896, %r2892, 0, 8;
	cvt.u16.u32 	%rs928, %r2896;
	ld.shared.u32 	%r2897, [%r2696+96];
	bfe.u32 	%r2898, %r2897, 24, 8;
	cvt.u16.u32 	%rs929, %r2898;
	bfe.u32 	%r2899, %r2897, 16, 8;
	cvt.u16.u32 	%rs930, %r2899;
	bfe.u32 	%r2900, %r2897, 8, 8;
	cvt.u16.u32 	%rs931, %r2900;
	bfe.u32 	%r2901, %r2897, 0, 8;
	cvt.u16.u32 	%rs932, %r2901;
	ld.shared.u32 	%r2902, [%r2696+92];
	bfe.u32 	%r2903, %r2902, 24, 8;
	cvt.u16.u32 	%rs933, %r2903;
	bfe.u32 	%r2904, %r2902, 16, 8;
	cvt.u16.u32 	%rs934, %r2904;
	bfe.u32 	%r2905, %r2902, 8, 8;
	cvt.u16.u32 	%rs935, %r2905;
	bfe.u32 	%r2906, %r2902, 0, 8;
	cvt.u16.u32 	%rs936, %r2906;
	ld.shared.u32 	%r2907, [%r2696+88];
	bfe.u32 	%r2908, %r2907, 24, 8;
	cvt.u16.u32 	%rs937, %r2908;
	bfe.u32 	%r2909, %r2907, 16, 8;
	cvt.u16.u32 	%rs938, %r2909;
	bfe.u32 	%r2910, %r2907, 8, 8;
	cvt.u16.u32 	%rs939, %r2910;
	bfe.u32 	%r2911, %r2907, 0, 8;
	cvt.u16.u32 	%rs940, %r2911;
	ld.shared.u32 	%r2912, [%r2696+84];
	bfe.u32 	%r2913, %r2912, 24, 8;
	cvt.u16.u32 	%rs941, %r2913;
	bfe.u32 	%r2914, %r2912, 16, 8;
	cvt.u16.u32 	%rs942, %r2914;
	bfe.u32 	%r2915, %r2912, 8, 8;
	cvt.u16.u32 	%rs943, %r2915;
	bfe.u32 	%r2916, %r2912, 0, 8;
	cvt.u16.u32 	%rs944, %r2916;
	ld.shared.u32 	%r2917, [%r2696+80];
	bfe.u32 	%r2918, %r2917, 24, 8;
	cvt.u16.u32 	%rs945, %r2918;
	bfe.u32 	%r2919, %r2917, 16, 8;
	cvt.u16.u32 	%rs946, %r2919;
	bfe.u32 	%r2920, %r2917, 8, 8;
	cvt.u16.u32 	%rs947, %r2920;
	bfe.u32 	%r2921, %r2917, 0, 8;
	cvt.u16.u32 	%rs948, %r2921;
	ld.shared.u32 	%r2922, [%r2696+76];
	bfe.u32 	%r2923, %r2922, 24, 8;
	cvt.u16.u32 	%rs949, %r2923;
	bfe.u32 	%r2924, %r2922, 16, 8;
	cvt.u16.u32 	%rs950, %r2924;
	bfe.u32 	%r2925, %r2922, 8, 8;
	cvt.u16.u32 	%rs951, %r2925;
	bfe.u32 	%r2926, %r2922, 0, 8;
	cvt.u16.u32 	%rs952, %r2926;
	ld.shared.u32 	%r2927, [%r2696+72];
	bfe.u32 	%r2928, %r2927, 24, 8;
	cvt.u16.u32 	%rs953, %r2928;
	bfe.u32 	%r2929, %r2927, 16, 8;
	cvt.u16.u32 	%rs954, %r2929;
	bfe.u32 	%r2930, %r2927, 8, 8;
	cvt.u16.u32 	%rs955, %r2930;
	bfe.u32 	%r2931, %r2927, 0, 8;
	cvt.u16.u32 	%rs956, %r2931;
	ld.shared.u32 	%r2932, [%r2696+68];
	bfe.u32 	%r2933, %r2932, 24, 8;
	cvt.u16.u32 	%rs957, %r2933;
	bfe.u32 	%r2934, %r2932, 16, 8;
	cvt.u16.u32 	%rs958, %r2934;
	bfe.u32 	%r2935, %r2932, 8, 8;
	cvt.u16.u32 	%rs959, %r2935;
	bfe.u32 	%r2936, %r2932, 0, 8;
	cvt.u16.u32 	%rs960, %r2936;
	ld.shared.u32 	%r2937, [%r2696+64];
	bfe.u32 	%r2938, %r2937, 24, 8;
	cvt.u16.u32 	%rs961, %r2938;
	bfe.u32 	%r2939, %r2937, 16, 8;
	cvt.u16.u32 	%rs962, %r2939;
	bfe.u32 	%r2940, %r2937, 8, 8;
	cvt.u16.u32 	%rs963, %r2940;
	bfe.u32 	%r2941, %r2937, 0, 8;
	cvt.u16.u32 	%rs964, %r2941;
	ld.shared.u32 	%r2942, [%r2696+60];
	bfe.u32 	%r2943, %r2942, 24, 8;
	cvt.u16.u32 	%rs965, %r2943;
	bfe.u32 	%r2944, %r2942, 16, 8;
	cvt.u16.u32 	%rs966, %r2944;
	bfe.u32 	%r2945, %r2942, 8, 8;
	cvt.u16.u32 	%rs967, %r2945;
	bfe.u32 	%r2946, %r2942, 0, 8;
	cvt.u16.u32 	%rs968, %r2946;
	ld.shared.u32 	%r2947, [%r2696+56];
	bfe.u32 	%r2948, %r2947, 24, 8;
	cvt.u16.u32 	%rs969, %r2948;
	bfe.u32 	%r2949, %r2947, 16, 8;
	cvt.u16.u32 	%rs970, %r2949;
	bfe.u32 	%r2950, %r2947, 8, 8;
	cvt.u16.u32 	%rs971, %r2950;
	bfe.u32 	%r2951, %r2947, 0, 8;
	cvt.u16.u32 	%rs972, %r2951;
	ld.shared.u32 	%r2952, [%r2696+52];
	bfe.u32 	%r2953, %r2952, 24, 8;
	cvt.u16.u32 	%rs973, %r2953;
	bfe.u32 	%r2954, %r2952, 16, 8;
	cvt.u16.u32 	%rs974, %r2954;
	bfe.u32 	%r2955, %r2952, 8, 8;
	cvt.u16.u32 	%rs975, %r2955;
	bfe.u32 	%r2956, %r2952, 0, 8;
	cvt.u16.u32 	%rs976, %r2956;
	ld.shared.u32 	%r2957, [%r2696+48];
	bfe.u32 	%r2958, %r2957, 24, 8;
	cvt.u16.u32 	%rs977, %r2958;
	bfe.u32 	%r2959, %r2957, 16, 8;
	cvt.u16.u32 	%rs978, %r2959;
	bfe.u32 	%r2960, %r2957, 8, 8;
	cvt.u16.u32 	%rs979, %r2960;
	bfe.u32 	%r2961, %r2957, 0, 8;
	cvt.u16.u32 	%rs980, %r2961;
	ld.shared.u32 	%r2962, [%r2696+44];
	bfe.u32 	%r2963, %r2962, 24, 8;
	cvt.u16.u32 	%rs981, %r2963;
	bfe.u32 	%r2964, %r2962, 16, 8;
	cvt.u16.u32 	%rs982, %r2964;
	bfe.u32 	%r2965, %r2962, 8, 8;
	cvt.u16.u32 	%rs983, %r2965;
	bfe.u32 	%r2966, %r2962, 0, 8;
	cvt.u16.u32 	%rs984, %r2966;
	ld.shared.u32 	%r2967, [%r2696+40];
	bfe.u32 	%r2968, %r2967, 24, 8;
	cvt.u16.u32 	%rs985, %r2968;
	bfe.u32 	%r2969, %r2967, 16, 8;
	cvt.u16.u32 	%rs986, %r2969;
	bfe.u32 	%r2970, %r2967, 8, 8;
	cvt.u16.u32 	%rs987, %r2970;
	bfe.u32 	%r2971, %r2967, 0, 8;
	cvt.u16.u32 	%rs988, %r2971;
	ld.shared.u32 	%r2972, [%r2696+36];
	bfe.u32 	%r2973, %r2972, 24, 8;
	cvt.u16.u32 	%rs989, %r2973;
	bfe.u32 	%r2974, %r2972, 16, 8;
	cvt.u16.u32 	%rs990, %r2974;
	bfe.u32 	%r2975, %r2972, 8, 8;
	cvt.u16.u32 	%rs991, %r2975;
	bfe.u32 	%r2976, %r2972, 0, 8;
	cvt.u16.u32 	%rs992, %r2976;
	ld.shared.u32 	%r2977, [%r2696+32];
	bfe.u32 	%r2978, %r2977, 24, 8;
	cvt.u16.u32 	%rs993, %r2978;
	bfe.u32 	%r2979, %r2977, 16, 8;
	cvt.u16.u32 	%rs994, %r2979;
	bfe.u32 	%r2980, %r2977, 8, 8;
	cvt.u16.u32 	%rs995, %r2980;
	bfe.u32 	%r2981, %r2977, 0, 8;
	cvt.u16.u32 	%rs996, %r2981;
	ld.shared.u32 	%r2982, [%r2696+28];
	bfe.u32 	%r2983, %r2982, 24, 8;
	cvt.u16.u32 	%rs997, %r2983;
	bfe.u32 	%r2984, %r2982, 16, 8;
	cvt.u16.u32 	%rs998, %r2984;
	bfe.u32 	%r2985, %r2982, 8, 8;
	cvt.u16.u32 	%rs999, %r2985;
	bfe.u32 	%r2986, %r2982, 0, 8;
	cvt.u16.u32 	%rs1000, %r2986;
	ld.shared.u32 	%r2987, [%r2696+24];
	bfe.u32 	%r2988, %r2987, 24, 8;
	cvt.u16.u32 	%rs1001, %r2988;
	bfe.u32 	%r2989, %r2987, 16, 8;
	cvt.u16.u32 	%rs1002, %r2989;
	bfe.u32 	%r2990, %r2987, 8, 8;
	cvt.u16.u32 	%rs1003, %r2990;
	bfe.u32 	%r2991, %r2987, 0, 8;
	cvt.u16.u32 	%rs1004, %r2991;
	ld.shared.u32 	%r2992, [%r2696+20];
	bfe.u32 	%r2993, %r2992, 24, 8;
	cvt.u16.u32 	%rs1005, %r2993;
	bfe.u32 	%r2994, %r2992, 16, 8;
	cvt.u16.u32 	%rs1006, %r2994;
	bfe.u32 	%r2995, %r2992, 8, 8;
	cvt.u16.u32 	%rs1007, %r2995;
	bfe.u32 	%r2996, %r2992, 0, 8;
	cvt.u16.u32 	%rs1008, %r2996;
	ld.shared.u32 	%r2997, [%r2696+16];
	bfe.u32 	%r2998, %r2997, 24, 8;
	cvt.u16.u32 	%rs1009, %r2998;
	bfe.u32 	%r2999, %r2997, 16, 8;
	cvt.u16.u32 	%rs1010, %r2999;
	bfe.u32 	%r3000, %r2997, 8, 8;
	cvt.u16.u32 	%rs1011, %r3000;
	bfe.u32 	%r3001, %r2997, 0, 8;
	cvt.u16.u32 	%rs1012, %r3001;
	ld.shared.u32 	%r3002, [%r2696+12];
	bfe.u32 	%r3003, %r3002, 24, 8;
	cvt.u16.u32 	%rs1013, %r3003;
	bfe.u32 	%r3004, %r3002, 16, 8;
	cvt.u16.u32 	%rs1014, %r3004;
	bfe.u32 	%r3005, %r3002, 8, 8;
	cvt.u16.u32 	%rs1015, %r3005;
	bfe.u32 	%r3006, %r3002, 0, 8;
	cvt.u16.u32 	%rs1016, %r3006;
	ld.shared.u32 	%r3007, [%r2696+8];
	bfe.u32 	%r3008, %r3007, 24, 8;
	cvt.u16.u32 	%rs1017, %r3008;
	bfe.u32 	%r3009, %r3007, 16, 8;
	cvt.u16.u32 	%rs1018, %r3009;
	bfe.u32 	%r3010, %r3007, 8, 8;
	cvt.u16.u32 	%rs1019, %r3010;
	bfe.u32 	%r3011, %r3007, 0, 8;
	cvt.u16.u32 	%rs1020, %r3011;
	ld.shared.u32 	%r3012, [%r2696+4];
	bfe.u32 	%r3013, %r3012, 24, 8;
	cvt.u16.u32 	%rs1021, %r3013;
	bfe.u32 	%r3014, %r3012, 16, 8;
	cvt.u16.u32 	%rs1022, %r3014;
	bfe.u32 	%r3015, %r3012, 8, 8;
	cvt.u16.u32 	%rs1023, %r3015;
	bfe.u32 	%r3016, %r3012, 0, 8;
	cvt.u16.u32 	%rs1024, %r3016;
	ld.shared.f32 	%f4, [%r2696];
	setp.ge.s32 	%p27, %r2373, %r11;
	mov.pred 	%p33, 0;
	@%p27 bra 	$L__BB4_9;
	setp.ge.s32 	%p28, %r20, %r10;
	setp.gt.f32 	%p29, %f4, %f3;
	or.pred  	%p33, %p28, %p29;
$L__BB4_9:
	selp.f32 	%f21, %f4, %f3, %p33;
	selp.b16 	%rs3588, %rs1024, %rs768, %p33;
	selp.b16 	%rs3589, %rs1023, %rs767, %p33;
	selp.b16 	%rs3590, %rs1022, %rs766, %p33;
	selp.b16 	%rs3591, %rs1021, %rs765, %p33;
	selp.b16 	%rs3592, %rs1020, %rs764, %p33;
	selp.b16 	%rs3593, %rs1019, %rs763, %p33;
	selp.b16 	%rs3594, %rs1018, %rs762, %p33;
	selp.b16 	%rs3595, %rs1017, %rs761, %p33;
	selp.b16 	%rs3596, %rs1016, %rs760, %p33;
	selp.b16 	%rs3597, %rs1015, %rs759, %p33;
	selp.b16 	%rs3598, %rs1014, %rs758, %p33;
	selp.b16 	%rs3599, %rs1013, %rs757, %p33;
	selp.b16 	%rs3600, %rs1012, %rs756, %p33;
	selp.b16 	%rs3601, %rs1011, %rs755, %p33;
	selp.b16 	%rs3602, %rs1010, %rs754, %p33;
	selp.b16 	%rs3603, %rs1009, %rs753, %p33;
	selp.b16 	%rs3604, %rs1008, %rs752, %p33;
	selp.b16 	%rs3605, %rs1007, %rs751, %p33;
	selp.b16 	%rs3606, %rs1006, %rs750, %p33;
	selp.b16 	%rs3607, %rs1005, %rs749, %p33;
	selp.b16 	%rs3608, %rs1004, %rs748, %p33;
	selp.b16 	%rs3609, %rs1003, %rs747, %p33;
	selp.b16 	%rs3610, %rs1002, %rs746, %p33;
	selp.b16 	%rs3611, %rs1001, %rs745, %p33;
	selp.b16 	%rs3612, %rs1000, %rs744, %p33;
	selp.b16 	%rs3613, %rs999, %rs743, %p33;
	selp.b16 	%rs3614, %rs998, %rs742, %p33;
	selp.b16 	%rs3615, %rs997, %rs741, %p33;
	selp.b16 	%rs3616, %rs996, %rs740, %p33;
	selp.b16 	%rs3617, %rs995, %rs739, %p33;
	selp.b16 	%rs3618, %rs994, %rs738, %p33;
	selp.b16 	%rs3619, %rs993, %rs737, %p33;
	selp.b16 	%rs3620, %rs992, %rs736, %p33;
	selp.b16 	%rs3621, %rs991, %rs735, %p33;
	selp.b16 	%rs3622, %rs990, %rs734, %p33;
	selp.b16 	%rs3623, %rs989, %rs733, %p33;
	selp.b16 	%rs3624, %rs988, %rs732, %p33;
	selp.b16 	%rs3625, %rs987, %rs731, %p33;
	selp.b16 	%rs3626, %rs986, %rs730, %p33;
	selp.b16 	%rs3627, %rs985, %rs729, %p33;
	selp.b16 	%rs3628, %rs984, %rs728, %p33;
	selp.b16 	%rs3629, %rs983, %rs727, %p33;
	selp.b16 	%rs3630, %rs982, %rs726, %p33;
	selp.b16 	%rs3631, %rs981, %rs725, %p33;
	selp.b16 	%rs3632, %rs980, %rs724, %p33;
	selp.b16 	%rs3633, %rs979, %rs723, %p33;
	selp.b16 	%rs3634, %rs978, %rs722, %p33;
	selp.b16 	%rs3635, %rs977, %rs721, %p33;
	selp.b16 	%rs3636, %rs976, %rs720, %p33;
	selp.b16 	%rs3637, %rs975, %rs719, %p33;
	selp.b16 	%rs3638, %rs974, %rs718, %p33;
	selp.b16 	%rs3639, %rs973, %rs717, %p33;
	selp.b16 	%rs3640, %rs972, %rs716, %p33;
	selp.b16 	%rs3641, %rs971, %rs715, %p33;
	selp.b16 	%rs3642, %rs970, %rs714, %p33;
	selp.b16 	%rs3643, %rs969, %rs713, %p33;
	selp.b16 	%rs3644, %rs968, %rs712, %p33;
	selp.b16 	%rs3645, %rs967, %rs711, %p33;
	selp.b16 	%rs3646, %rs966, %rs710, %p33;
	selp.b16 	%rs3647, %rs965, %rs709, %p33;
	selp.b16 	%rs3648, %rs964, %rs708, %p33;
	selp.b16 	%rs3649, %rs963, %rs707, %p33;
	selp.b16 	%rs3650, %rs962, %rs706, %p33;
	selp.b16 	%rs3651, %rs961, %rs705, %p33;
	selp.b16 	%rs3652, %rs960, %rs704, %p33;
	selp.b16 	%rs3653, %rs959, %rs703, %p33;
	selp.b16 	%rs3654, %rs958, %rs702, %p33;
	selp.b16 	%rs3655, %rs957, %rs701, %p33;
	selp.b16 	%rs3656, %rs956, %rs700, %p33;
	selp.b16 	%rs3657, %rs955, %rs699, %p33;
	selp.b16 	%rs3658, %rs954, %rs698, %p33;
	selp.b16 	%rs3659, %rs953, %rs697, %p33;
	selp.b16 	%rs3660, %rs952, %rs696, %p33;
	selp.b16 	%rs3661, %rs951, %rs695, %p33;
	selp.b16 	%rs3662, %rs950, %rs694, %p33;
	selp.b16 	%rs3663, %rs949, %rs693, %p33;
	selp.b16 	%rs3664, %rs948, %rs692, %p33;
	selp.b16 	%rs3665, %rs947, %rs691, %p33;
	selp.b16 	%rs3666, %rs946, %rs690, %p33;
	selp.b16 	%rs3667, %rs945, %rs689, %p33;
	selp.b16 	%rs3668, %rs944, %rs688, %p33;
	selp.b16 	%rs3669, %rs943, %rs687, %p33;
	selp.b16 	%rs3670, %rs942, %rs686, %p33;
	selp.b16 	%rs3671, %rs941, %rs685, %p33;
	selp.b16 	%rs3672, %rs940, %rs684, %p33;
	selp.b16 	%rs3673, %rs939, %rs683, %p33;
	selp.b16 	%rs3674, %rs938, %rs682, %p33;
	selp.b16 	%rs3675, %rs937, %rs681, %p33;
	selp.b16 	%rs3676, %rs936, %rs680, %p33;
	selp.b16 	%rs3677, %rs935, %rs679, %p33;
	selp.b16 	%rs3678, %rs934, %rs678, %p33;
	selp.b16 	%rs3679, %rs933, %rs677, %p33;
	selp.b16 	%rs3680, %rs932, %rs676, %p33;
	selp.b16 	%rs3681, %rs931, %rs675, %p33;
	selp.b16 	%rs3682, %rs930, %rs674, %p33;
	selp.b16 	%rs3683, %rs929, %rs673, %p33;
	selp.b16 	%rs3684, %rs928, %rs672, %p33;
	selp.b16 	%rs3685, %rs927, %rs671, %p33;
	selp.b16 	%rs3686, %rs926, %rs670, %p33;
	selp.b16 	%rs3687, %rs925, %rs669, %p33;
	selp.b16 	%rs3688, %rs924, %rs668, %p33;
	selp.b16 	%rs3689, %rs923, %rs667, %p33;
	selp.b16 	%rs3690, %rs922, %rs666, %p33;
	selp.b16 	%rs3691, %rs921, %rs665, %p33;
	selp.b16 	%rs3692, %rs920, %rs664, %p33;
	selp.b16 	%rs3693, %rs919, %rs663, %p33;
	selp.b16 	%rs3694, %rs918, %rs662, %p33;
	selp.b16 	%rs3695, %rs917, %rs661, %p33;
	selp.b16 	%rs3696, %rs916, %rs660, %p33;
	selp.b16 	%rs3697, %rs915, %rs659, %p33;
	selp.b16 	%rs3698, %rs914, %rs658, %p33;
	selp.b16 	%rs3699, %rs913, %rs657, %p33;
	selp.b16 	%rs3700, %rs912, %rs656, %p33;
	selp.b16 	%rs3701, %rs911, %rs655, %p33;
	selp.b16 	%rs3702, %rs910, %rs654, %p33;
	selp.b16 	%rs3703, %rs909, %rs653, %p33;
	selp.b16 	%rs3704, %rs908, %rs652, %p33;
	selp.b16 	%rs3705, %rs907, %rs651, %p33;
	selp.b16 	%rs3706, %rs906, %rs650, %p33;
	selp.b16 	%rs3707, %rs905, %rs649, %p33;
	selp.b16 	%rs3708, %rs904, %rs648, %p33;
	selp.b16 	%rs3709, %rs903, %rs647, %p33;
	selp.b16 	%rs3710, %rs902, %rs646, %p33;
	selp.b16 	%rs3711, %rs901, %rs645, %p33;
	selp.b16 	%rs3712, %rs900, %rs644, %p33;
	selp.b16 	%rs3713, %rs899, %rs643, %p33;
	selp.b16 	%rs3714, %rs898, %rs642, %p33;
	selp.b16 	%rs3715, %rs897, %rs641, %p33;
	selp.b16 	%rs3716, %rs896, %rs640, %p33;
	selp.b16 	%rs3717, %rs895, %rs639, %p33;
	selp.b16 	%rs3718, %rs894, %rs638, %p33;
	selp.b16 	%rs3719, %rs893, %rs637, %p33;
	selp.b16 	%rs3720, %rs892, %rs636, %p33;
	selp.b16 	%rs3721, %rs891, %rs635, %p33;
	selp.b16 	%rs3722, %rs890, %rs634, %p33;
	selp.b16 	%rs3723, %rs889, %rs633, %p33;
	selp.b16 	%rs3724, %rs888, %rs632, %p33;
	selp.b16 	%rs3725, %rs887, %rs631, %p33;
	selp.b16 	%rs3726, %rs886, %rs630, %p33;
	selp.b16 	%rs3727, %rs885, %rs629, %p33;
	selp.b16 	%rs3728, %rs884, %rs628, %p33;
	selp.b16 	%rs3729, %rs883, %rs627, %p33;
	selp.b16 	%rs3730, %rs882, %rs626, %p33;
	selp.b16 	%rs3731, %rs881, %rs625, %p33;
	selp.b16 	%rs3732, %rs880, %rs624, %p33;
	selp.b16 	%rs3733, %rs879, %rs623, %p33;
	selp.b16 	%rs3734, %rs878, %rs622, %p33;
	selp.b16 	%rs3735, %rs877, %rs621, %p33;
	selp.b16 	%rs3736, %rs876, %rs620, %p33;
	selp.b16 	%rs3737, %rs875, %rs619, %p33;
	selp.b16 	%rs3738, %rs874, %rs618, %p33;
	selp.b16 	%rs3739, %rs873, %rs617, %p33;
	selp.b16 	%rs3740, %rs872, %rs616, %p33;
	selp.b16 	%rs3741, %rs871, %rs615, %p33;
	selp.b16 	%rs3742, %rs870, %rs614, %p33;
	selp.b16 	%rs3743, %rs869, %rs613, %p33;
	selp.b16 	%rs3744, %rs868, %rs612, %p33;
	selp.b16 	%rs3745, %rs867, %rs611, %p33;
	selp.b16 	%rs3746, %rs866, %rs610, %p33;
	selp.b16 	%rs3747, %rs865, %rs609, %p33;
	selp.b16 	%rs3748, %rs864, %rs608, %p33;
	selp.b16 	%rs3749, %rs863, %rs607, %p33;
	selp.b16 	%rs3750, %rs862, %rs606, %p33;
	selp.b16 	%rs3751, %rs861, %rs605, %p33;
	selp.b16 	%rs3752, %rs860, %rs604, %p33;
	selp.b16 	%rs3753, %rs859, %rs603, %p33;
	selp.b16 	%rs3754, %rs858, %rs602, %p33;
	selp.b16 	%rs3755, %rs857, %rs601, %p33;
	selp.b16 	%rs3756, %rs856, %rs600, %p33;
	selp.b16 	%rs3757, %rs855, %rs599, %p33;
	selp.b16 	%rs3758, %rs854, %rs598, %p33;
	selp.b16 	%rs3759, %rs853, %rs597, %p33;
	selp.b16 	%rs3760, %rs852, %rs596, %p33;
	selp.b16 	%rs3761, %rs851, %rs595, %p33;
	selp.b16 	%rs3762, %rs850, %rs594, %p33;
	selp.b16 	%rs3763, %rs849, %rs593, %p33;
	selp.b16 	%rs3764, %rs848, %rs592, %p33;
	selp.b16 	%rs3765, %rs847, %rs591, %p33;
	selp.b16 	%rs3766, %rs846, %rs590, %p33;
	selp.b16 	%rs3767, %rs845, %rs589, %p33;
	selp.b16 	%rs3768, %rs844, %rs588, %p33;
	selp.b16 	%rs3769, %rs843, %rs587, %p33;
	selp.b16 	%rs3770, %rs842, %rs586, %p33;
	selp.b16 	%rs3771, %rs841, %rs585, %p33;
	selp.b16 	%rs3772, %rs840, %rs584, %p33;
	selp.b16 	%rs3773, %rs839, %rs583, %p33;
	selp.b16 	%rs3774, %rs838, %rs582, %p33;
	selp.b16 	%rs3775, %rs837, %rs581, %p33;
	selp.b16 	%rs3776, %rs836, %rs580, %p33;
	selp.b16 	%rs3777, %rs835, %rs579, %p33;
	selp.b16 	%rs3778, %rs834, %rs578, %p33;
	selp.b16 	%rs3779, %rs833, %rs577, %p33;
	selp.b16 	%rs3780, %rs832, %rs576, %p33;
	selp.b16 	%rs3781, %rs831, %rs575, %p33;
	selp.b16 	%rs3782, %rs830, %rs574, %p33;
	selp.b16 	%rs3783, %rs829, %rs573, %p33;
	selp.b16 	%rs3784, %rs828, %rs572, %p33;
	selp.b16 	%rs3785, %rs827, %rs571, %p33;
	selp.b16 	%rs3786, %rs826, %rs570, %p33;
	selp.b16 	%rs3787, %rs825, %rs569, %p33;
	selp.b16 	%rs3788, %rs824, %rs568, %p33;
	selp.b16 	%rs3789, %rs823, %rs567, %p33;
	selp.b16 	%rs3790, %rs822, %rs566, %p33;
	selp.b16 	%rs3791, %rs821, %rs565, %p33;
	selp.b16 	%rs3792, %rs820, %rs564, %p33;
	selp.b16 	%rs3793, %rs819, %rs563, %p33;
	selp.b16 	%rs3794, %rs818, %rs562, %p33;
	selp.b16 	%rs3795, %rs817, %rs561, %p33;
	selp.b16 	%rs3796, %rs816, %rs560, %p33;
	selp.b16 	%rs3797, %rs815, %rs559, %p33;
	selp.b16 	%rs3798, %rs814, %rs558, %p33;
	selp.b16 	%rs3799, %rs813, %rs557, %p33;
	selp.b16 	%rs3800, %rs812, %rs556, %p33;
	selp.b16 	%rs3801, %rs811, %rs555, %p33;
	selp.b16 	%rs3802, %rs810, %rs554, %p33;
	selp.b16 	%rs3803, %rs809, %rs553, %p33;
	selp.b16 	%rs3804, %rs808, %rs552, %p33;
	selp.b16 	%rs3805, %rs807, %rs551, %p33;
	selp.b16 	%rs3806, %rs806, %rs550, %p33;
	selp.b16 	%rs3807, %rs805, %rs549, %p33;
	selp.b16 	%rs3808, %rs804, %rs548, %p33;
	selp.b16 	%rs3809, %rs803, %rs547, %p33;
	selp.b16 	%rs3810, %rs802, %rs546, %p33;
	selp.b16 	%rs3811, %rs801, %rs545, %p33;
	selp.b16 	%rs3812, %rs800, %rs544, %p33;
	selp.b16 	%rs3813, %rs799, %rs543, %p33;
	selp.b16 	%rs3814, %rs798, %rs542, %p33;
	selp.b16 	%rs3815, %rs797, %rs541, %p33;
	selp.b16 	%rs3816, %rs796, %rs540, %p33;
	selp.b16 	%rs3817, %rs795, %rs539, %p33;
	selp.b16 	%rs3818, %rs794, %rs538, %p33;
	selp.b16 	%rs3819, %rs793, %rs537, %p33;
	selp.b16 	%rs3820, %rs792, %rs536, %p33;
	selp.b16 	%rs3821, %rs791, %rs535, %p33;
	selp.b16 	%rs3822, %rs790, %rs534, %p33;
	selp.b16 	%rs3823, %rs789, %rs533, %p33;
	selp.b16 	%rs3824, %rs788, %rs532, %p33;
	selp.b16 	%rs3825, %rs787, %rs531, %p33;
	selp.b16 	%rs3826, %rs786, %rs530, %p33;
	selp.b16 	%rs3827, %rs785, %rs529, %p33;
	selp.b16 	%rs3828, %rs784, %rs528, %p33;
	selp.b16 	%rs3829, %rs783, %rs527, %p33;
	selp.b16 	%rs3830, %rs782, %rs526, %p33;
	selp.b16 	%rs3831, %rs781, %rs525, %p33;
	selp.b16 	%rs3832, %rs780, %rs524, %p33;
	selp.b16 	%rs3833, %rs779, %rs523, %p33;
	selp.b16 	%rs3834, %rs778, %rs522, %p33;
	selp.b16 	%rs3835, %rs777, %rs521, %p33;
	selp.b16 	%rs3836, %rs776, %rs520, %p33;
	selp.b16 	%rs3837, %rs775, %rs519, %p33;
	selp.b16 	%rs3838, %rs774, %rs518, %p33;
	selp.b16 	%rs3839, %rs773, %rs517, %p33;
	selp.b16 	%rs3840, %rs772, %rs516, %p33;
	selp.b16 	%rs3841, %rs771, %rs515, %p33;
	selp.b16 	%rs3842, %rs770, %rs514, %p33;
	selp.b16 	%rs3843, %rs769, %rs513, %p33;
	shl.b32 	%r21, %r3093, 1;
	setp.lt.u32 	%p30, %r3093, 33;
	mov.u32 	%r3093, %r21;
	@%p30 bra 	$L__BB4_4;
	ld.param.s8 	%rs3587, [_ZN3cub18CUB_300001_SM_10006detail10merge_sort30DeviceMergeSortBlockSortKernelINS2_10policy_hubIN6thrust24THRUST_300001_SM_1000_NS10device_ptrI10IndividualEEE9Policy600ES9_PNS0_8NullTypeES9_SD_jN4cuda3std3__44lessIS8_EES8_SC_EEvbT0_T1_T2_T3_T4_PT6_PT7_T5_NS1_7vsmem_tE_param_0];
	bar.sync 	0;
	setp.eq.s16 	%p31, %rs3587, 0;
	@%p31 bra 	$L__BB4_13;
	st.shared.u8 	[%r3097+66], %rs3650;
	st.shared.u8 	[%r3097+65], %rs3649;
	st.shared.u8 	[%r3097+64], %rs3648;
	st.shared.u8 	[%r3097+63], %rs3647;
	st.shared.u8 	[%r3097+62], %rs3646;
	st.shared.u8 	[%r3097+61], %rs3645;
	st.shared.u8 	[%r3097+60], %rs3644;
	st.shared.u8 	[%r3097+59], %rs3643;
	st.shared.u8 	[%r3097+58], %rs3642;
	st.shared.u8 	[%r3097+57], %rs3641;
	st.shared.u8 	[%r3097+56], %rs3640;
	st.shared.u8 	[%r3097+55], %rs3639;
	st.shared.u8 	[%r3097+54], %rs3638;
	st.shared.u8 	[%r3097+53], %rs3637;
	st.shared.u8 	[%r3097+52], %rs3636;
	st.shared.u8 	[%r3097+51], %rs3635;
	st.shared.u8 	[%r3097+50], %rs3634;
	st.shared.u8 	[%r3097+49], %rs3633;
	st.shared.u8 	[%r3097+48], %rs3632;
	st.shared.u8 	[%r3097+47], %rs3631;
	st.shared.u8 	[%r3097+46], %rs3630;
	st.shared.u8 	[%r3097+45], %rs3629;
	st.shared.u8 	[%r3097+44], %rs3628;
	st.shared.u8 	[%r3097+43], %rs3627;
	st.shared.u8 	[%r3097+42], %rs3626;
	st.shared.u8 	[%r3097+41], %rs3625;
	st.shared.u8 	[%r3097+40], %rs3624;
	st.shared.u8 	[%r3097+39], %rs3623;
	st.shared.u8 	[%r3097+38], %rs3622;
	st.shared.u8 	[%r3097+37], %rs3621;
	st.shared.u8 	[%r3097+36], %rs3620;
	st.shared.u8 	[%r3097+35], %rs3619;
	st.shared.u8 	[%r3097+34], %rs3618;
	st.shared.u8 	[%r3097+33], %rs3617;
	st.shared.u8 	[%r3097+32], %rs3616;
	st.shared.u8 	[%r3097+31], %rs3615;
	st.shared.u8 	[%r3097+30], %rs3614;
	st.shared.u8 	[%r3097+29], %rs3613;
	st.shared.u8 	[%r3097+28], %rs3612;
	st.shared.u8 	[%r3097+27], %rs3611;
	st.shared.u8 	[%r3097+26], %rs3610;
	st.shared.u8 	[%r3097+25], %rs3609;
	st.shared.u8 	[%r3097+24], %rs3608;
	st.shared.u8 	[%r3097+23], %rs3607;
	st.shared.u8 	[%r3097+22], %rs3606;
	st.shared.u8 	[%r3097+21], %rs3605;
	st.shared.u8 	[%r3097+20], %rs3604;
	st.shared.u8 	[%r3097+19], %rs3603;
	st.shared.u8 	[%r3097+18], %rs3602;
	st.shared.u8 	[%r3097+17], %rs3601;
	st.shared.u8 	[%r3097+16], %rs3600;
	st.shared.u8 	[%r3097+15], %rs3599;
	st.shared.u8 	[%r3097+14], %rs3598;
	st.shared.u8 	[%r3097+13], %rs3597;
	st.shared.u8 	[%r3097+12], %rs3596;
	st.shared.u8 	[%r3097+11], %rs3595;
	st.shared.u8 	[%r3097+10], %rs3594;
	st.shared.u8 	[%r3097+9], %rs3593;
	st.shared.u8 	[%r3097+8], %rs3592;
	st.shared.u8 	[%r3097+7], %rs3591;
	st.shared.u8 	[%r3097+6], %rs3590;
	st.shared.u8 	[%r3097+5], %rs3589;
	st.shared.u8 	[%r3097+4], %rs3588;
	st.shared.f32 	[%r3097], %f21;
	st.shared.u8 	[%r3097+130], %rs3714;
	st.shared.u8 	[%r3097+129], %rs3713;
	st.shared.u8 	[%r3097+128], %rs3712;
	st.shared.u8 	[%r3097+127], %rs3711;
	st.shared.u8 	[%r3097+126], %rs3710;
	st.shared.u8 	[%r3097+125], %rs3709;
	st.shared.u8 	[%r3097+124], %rs3708;
	st.shared.u8 	[%r3097+123], %rs3707;
	st.shared.u8 	[%r3097+122], %rs3706;
	st.shared.u8 	[%r3097+121], %rs3705;
	st.shared.u8 	[%r3097+120], %rs3704;
	st.shared.u8 	[%r3097+119], %rs3703;
	st.shared.u8 	[%r3097+118], %rs3702;
	st.shared.u8 	[%r3097+117], %rs3701;
	st.shared.u8 	[%r3097+116], %rs3700;
	st.shared.u8 	[%r3097+115], %rs3699;
	st.shared.u8 	[%r3097+114], %rs3698;
	st.shared.u8 	[%r3097+113], %rs3697;
	st.shared.u8 	[%r3097+112], %rs3696;
	st.shared.u8 	[%r3097+111], %rs3695;
	st.shared.u8 	[%r3097+110], %rs3694;
	st.shared.u8 	[%r3097+109], %rs3693;
	st.shared.u8 	[%r3097+108], %rs3692;
	st.shared.u8 	[%r3097+107], %rs3691;
	st.shared.u8 	[%r3097+106], %rs3690;
	st.shared.u8 	[%r3097+105], %rs3689;
	st.shared.u8 	[%r3097+104], %rs3688;
	st.shared.u8 	[%r3097+103], %rs3687;
	st.shared.u8 	[%r3097+102], %rs3686;
	st.shared.u8 	[%r3097+101], %rs3685;
	st.shared.u8 	[%r3097+100], %rs3684;
	st.shared.u8 	[%r3097+99], %rs3683;
	st.shared.u8 	[%r3097+98], %rs3682;
	st.shared.u8 	[%r3097+97], %rs3681;
	st.shared.u8 	[%r3097+96], %rs3680;
	st.shared.u8 	[%r3097+95], %rs3679;
	st.shared.u8 	[%r3097+94], %rs3678;
	st.shared.u8 	[%r3097+93], %rs3677;
	st.shared.u8 	[%r3097+92], %rs3676;
	st.shared.u8 	[%r3097+91], %rs3675;
	st.shared.u8 	[%r3097+90], %rs3674;
	st.shared.u8 	[%r3097+89], %rs3673;
	st.shared.u8 	[%r3097+88], %rs3672;
	st.shared.u8 	[%r3097+87], %rs3671;
	st.shared.u8 	[%r3097+86], %rs3670;
	st.shared.u8 	[%r3097+85], %rs3669;
	st.shared.u8 	[%r3097+84], %rs3668;
	st.shared.u8 	[%r3097+83], %rs3667;
	st.shared.u8 	[%r3097+82], %rs3666;
	st.shared.u8 	[%r3097+81], %rs3665;
	st.shared.u8 	[%r3097+80], %rs3664;
	st.shared.u8 	[%r3097+79], %rs3663;
	st.shared.u8 	[%r3097+78], %rs3662;
	st.shared.u8 	[%r3097+77], %rs3661;
	st.shared.u8 	[%r3097+76], %rs3660;
	st.shared.u8 	[%r3097+75], %rs3659;
	st.shared.u8 	[%r3097+74], %rs3658;
	st.shared.u8 	[%r3097+73], %rs3657;
	st.shared.u8 	[%r3097+72], %rs3656;
	st.shared.u8 	[%r3097+71], %rs3655;
	st.shared.u8 	[%r3097+70], %rs3654;
	st.shared.u8 	[%r3097+69], %rs3653;
	st.shared.u8 	[%r3097+68], %rs3652;
	st.shared.u8 	[%r3097+67], %rs3651;
	st.shared.u8 	[%r3097+194], %rs3778;
	st.shared.u8 	[%r3097+193], %rs3777;
	st.shared.u8 	[%r3097+192], %rs3776;
	st.shared.u8 	[%r3097+191], %rs3775;
	st.shared.u8 	[%r3097+190], %rs3774;
	st.shared.u8 	[%r3097+189], %rs3773;
	st.shared.u8 	[%r3097+188], %rs3772;
	st.shared.u8 	[%r3097+187], %rs3771;
	st.shared.u8 	[%r3097+186], %rs3770;
	st.shared.u8 	[%r3097+185], %rs3769;
	st.shared.u8 	[%r3097+184], %rs3768;
	st.shared.u8 	[%r3097+183], %rs3767;
	st.shared.u8 	[%r3097+182], %rs3766;
	st.shared.u8 	[%r3097+181], %rs3765;
	st.shared.u8 	[%r3097+180], %rs3764;
	st.shared.u8 	[%r3097+179], %rs3763;
	st.shared.u8 	[%r3097+178], %rs3762;
	st.shared.u8 	[%r3097+177], %rs3761;
	st.shared.u8 	[%r3097+176], %rs3760;
	st.shared.u8 	[%r3097+175], %rs3759;
	st.shared.u8 	[%r3097+174], %rs3758;
	st.shared.u8 	[%r3097+173], %rs3757;
	st.shared.u8 	[%r3097+172], %rs3756;
	st.shared.u8 	[%r3097+171], %rs3755;
	st.shared.u8 	[%r3097+170], %rs3754;
	st.shared.u8 	[%r3097+169], %rs3753;
	st.shared.u8 	[%r3097+168], %rs3752;
	st.shared.u8 	[%r3097+167], %rs3751;
	st.shared.u8 	[%r3097+166], %rs3750;
	st.shared.u8 	[%r3097+165], %rs3749;
	st.shared.u8 	[%r3097+164], %rs3748;
	st.shared.u8 	[%r3097+163], %rs3747;
	st.shared.u8 	[%r3097+162], %rs3746;
	st.shared.u8 	[%r3097+161], %rs3745;
	st.shared.u8 	[%r3097+160], %rs3744;
	st.shared.u8 	[%r3097+159], %rs3743;
	st.shared.u8 	[%r3097+158], %rs3742;
	st.shared.u8 	[%r3097+157], %rs3741;
	st.shared.u8 	[%r3097+156], %rs3740;
	st.shared.u8 	[%r3097+155], %rs3739;
	st.shared.u8 	[%r3097+154], %rs3738;
	st.shared.u8 	[%r3097+153], %rs3737;
	st.shared.u8 	[%r3097+152], %rs3736;
	st.shared.u8 	[%r3097+151], %rs3735;
	st.shared.u8 	[%r3097+150], %rs3734;
	st.shared.u8 	[%r3097+149], %rs3733;
	st.shared.u8 	[%r3097+148], %rs3732;
	st.shared.u8 	[%r3097+147], %rs3731;
	st.shared.u8 	[%r3097+146], %rs3730;
	st.shared.u8 	[%r3097+145], %rs3729;
	st.shared.u8 	[%r3097+144], %rs3728;
	st.shared.u8 	[%r3097+143], %rs3727;
	st.shared.u8 	[%r3097+142], %rs3726;
	st.shared.u8 	[%r3097+141], %rs3725;
	st.shared.u8 	[%r3097+140], %rs3724;
	st.shared.u8 	[%r3097+139], %rs3723;
	st.shared.u8 	[%r3097+138], %rs3722;
	st.shared.u8 	[%r3097+137], %rs3721;
	st.shared.u8 	[%r3097+136], %rs3720;
	st.shared.u8 	[%r3097+135], %rs3719;
	st.shared.u8 	[%r3097+134], %rs3718;
	st.shared.u8 	[%r3097+133], %rs3717;
	st.shared.u8 	[%r3097+132], %rs3716;
	st.shared.u8 	[%r3097+131], %rs3715;
	st.shared.u8 	[%r3097+258], %rs3842;
	st.shared.u8 	[%r3097+257], %rs3841;
	st.shared.u8 	[%r3097+256], %rs3840;
	st.shared.u8 	[%r3097+255], %rs3839;
	st.shared.u8 	[%r3097+254], %rs3838;
	st.shared.u8 	[%r3097+253], %rs3837;
	st.shared.u8 	[%r3097+252], %rs3836;
	st.shared.u8 	[%r3097+251], %rs3835;
	st.shared.u8 	[%r3097+250], %rs3834;
	st.shared.u8 	[%r3097+249], %rs3833;
	st.shared.u8 	[%r3097+248], %rs3832;
	st.shared.u8 	[%r3097+247], %rs3831;
	st.shared.u8 	[%r3097+246], %rs3830;
	st.shared.u8 	[%r3097+245], %rs3829;
	st.shared.u8 	[%r3097+244], %rs3828;
	st.shared.u8 	[%r3097+243], %rs3827;
	st.shared.u8 	[%r3097+242], %rs3826;
	st.shared.u8 	[%r3097+241], %rs3825;
	st.shared.u8 	[%r3097+240], %rs3824;
	st.shared.u8 	[%r3097+239], %rs3823;
	st.shared.u8 	[%r3097+238], %rs3822;
	st.shared.u8 	[%r3097+237], %rs3821;
	st.shared.u8 	[%r3097+236], %rs3820;
	st.shared.u8 	[%r3097+235], %rs3819;
	st.shared.u8 	[%r3097+234], %rs3818;
	st.shared.u8 	[%r3097+233], %rs3817;
	st.shared.u8 	[%r3097+232], %rs3816;
	st.shared.u8 	[%r3097+231], %rs3815;
	st.shared.u8 	[%r3097+230], %rs3814;
	st.shared.u8 	[%r3097+229], %rs3813;
	st.shared.u8 	[%r3097+228], %rs3812;
	st.shared.u8 	[%r3097+227], %rs3811;
	st.shared.u8 	[%r3097+226], %rs3810;
	st.shared.u8 	[%r3097+225], %rs3809;
	st.shared.u8 	[%r3097+224], %rs3808;
	st.shared.u8 	[%r3097+223], %rs3807;
	st.shared.u8 	[%r3097+222], %rs3806;
	st.shared.u8 	[%r3097+221], %rs3805;
	st.shared.u8 	[%r3097+220], %rs3804;
	st.shared.u8 	[%r3097+219], %rs3803;
	st.shared.u8 	[%r3097+218], %rs3802;
	st.shared.u8 	[%r3097+217], %rs3801;
	st.shared.u8 	[%r3097+216], %rs3800;
	st.shared.u8 	[%r3097+215], %rs3799;
	st.shared.u8 	[%r3097+214], %rs3798;
	st.shared.u8 	[%r3097+213], %rs3797;
	st.shared.u8 	[%r3097+212], %rs3796;
	st.shared.u8 	[%r3097+211], %rs3795;
	st.shared.u8 	[%r3097+210], %rs3794;
	st.shared.u8 	[%r3097+209], %rs3793;
	st.shared.u8 	[%r3097+208], %rs3792;
	st.shared.u8 	[%r3097+207], %rs3791;
	st.shared.u8 	[%r3097+206], %rs3790;
	st.shared.u8 	[%r3097+205], %rs3789;
	st.shared.u8 	[%r3097+204], %rs3788;
	st.shared.u8 	[%r3097+203], %rs3787;
	st.shared.u8 	[%r3097+202], %rs3786;
	st.shared.u8 	[%r3097+201], %rs3785;
	st.shared.u8 	[%r3097+200], %rs3784;
	st.shared.u8 	[%r3097+199], %rs3783;
	st.shared.u8 	[%r3097+198], %rs3782;
	st.shared.u8 	[%r3097+197], %rs3781;
	st.shared.u8 	[%r3097+196], %rs3780;
	st.shared.u8 	[%r3097+195], %rs3779;
	st.shared.u8 	[%r3097+259], %rs3843;
	bar.warp.sync 	-1;
	mov.u32 	%r3018, %tid.x;
	and.b32  	%r3019, %r3018, 992;
	cvt.u64.u32 	%rd30, %r3019;
	mov.u32 	%r3020, %ctaid.x;
	shl.b32 	%r3021, %r3020, 6;
	cvt.u64.u32 	%rd31, %r3021;
	add.s64 	%rd32, %rd31, %rd30;
	and.b32  	%r3022, %r3018, 31;
	cvt.u64.u32 	%rd33, %r3022;
	or.b64  	%rd34, %rd32, %rd33;
	mad.lo.s64 	%rd43, %rd34, 260, %rd2;
	mov.b32 	%r3098, 0;
$L__BB4_12:
	ld.shared.u32 	%r3023, [%r3097];
	st.global.u32 	[%rd43], %r3023;
	add.s32 	%r24, %r3098, 1;
	add.s64 	%rd43, %rd43, 4;
	add.s32 	%r3097, %r3097, 4;
	setp.lt.u32 	%p32, %r3098, 64;
	mov.u32 	%r3098, %r24;
	@%p32 bra 	$L__BB4_12;
	bra.uni 	$L__BB4_32;
$L__BB4_13:
	ld.param.u64 	%rd41, [_ZN3cub18CUB_300001_SM_10006detail10merge_sort30DeviceMergeSortBlockSortKernelINS2_10policy_hubIN6thrust24THRUST_300001_SM_1000_NS10device_ptrI10IndividualEEE9Policy600ES9_PNS0_8NullTypeES9_SD_jN4cuda3std3__44lessIS8_EES8_SC_EEvbT0_T1_T2_T3_T4_PT6_PT7_T5_NS1_7vsmem_tE_param_6];
	st.shared.u8 	[%r3097+66], %rs3650;
	st.shared.u8 	[%r3097+65], %rs3649;
	st.shared.u8 	[%r3097+64], %rs3648;
	st.shared.u8 	[%r3097+63], %rs3647;
	st.shared.u8 	[%r3097+62], %rs3646;
	st.shared.u8 	[%r3097+61], %rs3645;
	st.shared.u8 	[%r3097+60], %rs3644;
	st.shared.u8 	[%r3097+59], %rs3643;
	st.shared.u8 	[%r3097+58], %rs3642;
	st.shared.u8 	[%r3097+57], %rs3641;
	st.shared.u8 	[%r3097+56], %rs3640;
	st.shared.u8 	[%r3097+55], %rs3639;
	st.shared.u8 	[%r3097+54], %rs3638;
	st.shared.u8 	[%r3097+53], %rs3637;
	st.shared.u8 	[%r3097+52], %rs3636;
	st.shared.u8 	[%r3097+51], %rs3635;
	st.shared.u8 	[%r3097+50], %rs3634;
	st.shared.u8 	[%r3097+49], %rs3633;
	st.shared.u8 	[%r3097+48], %rs3632;
	st.shared.u8 	[%r3097+47], %rs3631;
	st.shared.u8 	[%r3097+46], %rs3630;
	st.shared.u8 	[%r3097+45], %rs3629;
	st.shared.u8 	[%r3097+44], %rs3628;
	st.shared.u8 	[%r3097+43], %rs3627;
	st.shared.u8 	[%r3097+42], %rs3626;
	st.shared.u8 	[%r3097+41], %rs3625;
	st.shared.u8 	[%r3097+40], %rs3624;
	st.shared.u8 	[%r3097+39], %rs3623;
	st.shared.u8 	[%r3097+38], %rs3622;
	st.shared.u8 	[%r3097+37], %rs3621;
	st.shared.u8 	[%r3097+36], %rs3620;
	st.shared.u8 	[%r3097+35], %rs3619;
	st.shared.u8 	[%r3097+34], %rs3618;
	st.shared.u8 	[%r3097+33], %rs3617;
	st.shared.u8 	[%r3097+32], %rs3616;
	st.shared.u8 	[%r3097+31], %rs3615;
	st.shared.u8 	[%r3097+30], %rs3614;
	st.shared.u8 	[%r3097+29], %rs3613;
	st.shared.u8 	[%r3097+28], %rs3612;
	st.shared.u8 	[%r3097+27], %rs3611;
	st.shared.u8 	[%r3097+26], %rs3610;
	st.shared.u8 	[%r3097+25], %rs3609;
	st.shared.u8 	[%r3097+24], %rs3608;
	st.shared.u8 	[%r3097+23], %rs3607;
	st.shared.u8 	[%r3097+22], %rs3606;
	st.shared.u8 	[%r3097+21], %rs3605;
	st.shared.u8 	[%r3097+20], %rs3604;
	st.shared.u8 	[%r3097+19], %rs3603;
	st.shared.u8 	[%r3097+18], %rs3602;
	st.shared.u8 	[%r3097+17], %rs3601;
	st.shared.u8 	[%r3097+16], %rs3600;
	st.shared.u8 	[%r3097+15], %rs3599;
	st.shared.u8 	[%r3097+14], %rs3598;
	st.shared.u8 	[%r3097+13], %rs3597;
	st.shared.u8 	[%r3097+12], %rs3596;
	st.shared.u8 	[%r3097+11], %rs3595;
	st.shared.u8 	[%r3097+10], %rs3594;
	st.shared.u8 	[%r3097+9], %rs3593;
	st.shared.u8 	[%r3097+8], %rs3592;
	st.shared.u8 	[%r3097+7], %rs3591;
	st.shared.u8 	[%r3097+6], %rs3590;
	st.shared.u8 	[%r3097+5], %rs3589;
	st.shared.u8 	[%r3097+4], %rs3588;
	st.shared.f32 	[%r3097], %f21;
	st.shared.u8 	[%r3097+130], %rs3714;
	st.shared.u8 	[%r3097+129], %rs3713;
	st.shared.u8 	[%r3097+128], %rs3712;
	st.shared.u8 	[%r3097+127], %rs3711;
	st.shared.u8 	[%r3097+126], %rs3710;
	st.shared.u8 	[%r3097+125], %rs3709;
	st.shared.u8 	[%r3097+124], %rs3708;
	st.shared.u8 	[%r3097+123], %rs3707;
	st.shared.u8 	[%r3097+122], %rs3706;
	st.shared.u8 	[%r3097+121], %rs3705;
	st.shared.u8 	[%r3097+120], %rs3704;
	st.shared.u8 	[%r3097+119], %rs3703;
	st.shared.u8 	[%r3097+118], %rs3702;
	st.shared.u8 	[%r3097+117], %rs3701;
	st.shared.u8 	[%r3097+116], %rs3700;
	st.shared.u8 	[%r3097+115], %rs3699;
	st.shared.u8 	[%r3097+114], %rs3698;
	st.shared.u8 	[%r3097+113], %rs3697;
	st.shared.u8 	[%r3097+112], %rs3696;
	st.shared.u8 	[%r3097+111], %rs3695;
	st.shared.u8 	[%r3097+110], %rs3694;
	st.shared.u8 	[%r3097+109], %rs3693;
	st.shared.u8 	[%r3097+108], %rs3692;
	st.shared.u8 	[%r3097+107], %rs3691;
	st.shared.u8 	[%r3097+106], %rs3690;
	st.shared.u8 	[%r3097+105], %rs3689;
	st.shared.u8 	[%r3097+104], %rs3688;
	st.shared.u8 	[%r3097+103], %rs3687;
	st.shared.u8 	[%r3097+102], %rs3686;
	st.shared.u8 	[%r3097+101], %rs3685;
	st.shared.u8 	[%r3097+100], %rs3684;
	st.shared.u8 	[%r3097+99], %rs3683;
	st.shared.u8 	[%r3097+98], %rs3682;
	st.shared.u8 	[%r3097+97], %rs3681;
	st.shared.u8 	[%r3097+96], %rs3680;
	st.shared.u8 	[%r3097+95], %rs3679;
	st.shared.u8 	[%r3097+94], %rs3678;
	st.shared.u8 	[%r3097+93], %rs3677;
	st.shared.u8 	[%r3097+92], %rs3676;
	st.shared.u8 	[%r3097+91], %rs3675;
	st.shared.u8 	[%r3097+90], %rs3674;
	st.shared.u8 	[%r3097+89], %rs3673;
	st.shared.u8 	[%r3097+88], %rs3672;
	st.shared.u8 	[%r3097+87], %rs3671;
	st.shared.u8 	[%r3097+86], %rs3670;
	st.shared.u8 	[%r3097+85], %rs3669;
	st.shared.u8 	[%r3097+84], %rs3668;
	st.shared.u8 	[%r3097+83], %rs3667;
	st.shared.u8 	[%r3097+82], %rs3666;
	st.shared.u8 	[%r3097+81], %rs3665;
	st.shared.u8 	[%r3097+80], %rs3664;
	st.shared.u8 	[%r3097+79], %rs3663;
	st.shared.u8 	[%r3097+78], %rs3662;
	st.shared.u8 	[%r3097+77], %rs3661;
	st.shared.u8 	[%r3097+76], %rs3660;
	st.shared.u8 	[%r3097+75], %rs3659;
	st.shared.u8 	[%r3097+74], %rs3658;
	st.shared.u8 	[%r3097+73], %rs3657;
	st.shared.u8 	[%r3097+72], %rs3656;
	st.shared.u8 	[%r3097+71], %rs3655;
	st.shared.u8 	[%r3097+70], %rs3654;
	st.shared.u8 	[%r3097+69], %rs3653;
	st.shared.u8 	[%r3097+68], %rs3652;
	st.shared.u8 	[%r3097+67], %rs3651;
	st.shared.u8 	[%r3097+194], %rs3778;
	st.shared.u8 	[%r3097+193], %rs3777;
	st.shared.u8 	[%r3097+192], %rs3776;
	st.shared.u8 	[%r3097+191], %rs3775;
	st.shared.u8 	[%r3097+190], %rs3774;
	st.shared.u8 	[%r3097+189], %rs3773;
	st.shared.u8 	[%r3097+188], %rs3772;
	st.shared.u8 	[%r3097+187], %rs3771;
	st.shared.u8 	[%r3097+186], %rs3770;
	st.shared.u8 	[%r3097+185], %rs3769;
	st.shared.u8 	[%r3097+184], %rs3768;
	st.shared.u8 	[%r3097+183], %rs3767;
	st.shared.u8 	[%r3097+182], %rs3766;
	st.shared.u8 	[%r3097+181], %rs3765;
	st.shared.u8 	[%r3097+180], %rs3764;
	st.shared.u8 	[%r3097+179], %rs3763;
	st.shared.u8 	[%r3097+178], %rs3762;
	st.shared.u8 	[%r3097+177], %rs3761;
	st.shared.u8 	[%r3097+176], %rs3760;
	st.shared.u8 	[%r3097+175], %rs3759;
	st.shared.u8 	[%r3097+174], %rs3758;
	st.shared.u8 	[%r3097+173], %rs3757;
	st.shared.u8 	[%r3097+172], %rs3756;
	st.shared.u8 	[%r3097+171], %rs3755;
	st.shared.u8 	[%r3097+170], %rs3754;
	st.shared.u8 	[%r3097+169], %rs3753;
	st.shared.u8 	[%r3097+168], %rs3752;
	st.shared.u8 	[%r3097+167], %rs3751;
	st.shared.u8 	[%r3097+166], %rs3750;
	st.shared.u8 	[%r3097+165], %rs3749;
	st.shared.u8 	[%r3097+164], %rs3748;
	st.shared.u8 	[%r3097+163], %rs3747;
	st.shared.u8 	[%r3097+162], %rs3746;
	st.shared.u8 	[%r3097+161], %rs3745;
	st.shared.u8 	[%r3097+160], %rs3744;
	st.shared.u8 	[%r3097+159], %rs3743;
	st.shared.u8 	[%r3097+158], %rs3742;
	st.shared.u8 	[%r3097+157], %rs3741;
	st.shared.u8 	[%r3097+156], %rs3740;
	st.shared.u8 	[%r3097+155], %rs3739;
	st.shared.u8 	[%r3097+154], %rs3738;
	st.shared.u8 	[%r3097+153], %rs3737;
	st.shared.u8 	[%r3097+152], %rs3736;
	st.shared.u8 	[%r3097+151], %rs3735;
	st.shared.u8 	[%r3097+150], %rs3734;
	st.shared.u8 	[%r3097+149], %rs3733;
	st.shared.u8 	[%r3097+148], %rs3732;
	st.shared.u8 	[%r3097+147], %rs3731;
	st.shared.u8 	[%r3097+146], %rs3730;
	st.shared.u8 	[%r3097+145], %rs3729;
	st.shared.u8 	[%r3097+144], %rs3728;
	st.shared.u8 	[%r3097+143], %rs3727;
	st.shared.u8 	[%r3097+142], %rs3726;
	st.shared.u8 	[%r3097+141], %rs3725;
	st.shared.u8 	[%r3097+140], %rs3724;
	st.shared.u8 	[%r3097+139], %rs3723;
	st.shared.u8 	[%r3097+138], %rs3722;
	st.shared.u8 	[%r3097+137], %rs3721;
	st.shared.u8 	[%r3097+136], %rs3720;
	st.shared.u8 	[%r3097+135], %rs3719;
	st.shared.u8 	[%r3097+134], %rs3718;
	st.shared.u8 	[%r3097+133], %rs3717;
	st.shared.u8 	[%r3097+132], %rs3716;
	st.shared.u8 	[%r3097+131], %rs3715;
	st.shared.u8 	[%r3097+258], %rs3842;
	st.shared.u8 	[%r3097+257], %rs3841;
	st.shared.u8 	[%r3097+256], %rs3840;
	st.shared.u8 	[%r3097+255], %rs3839;
	st.shared.u8 	[%r3097+254], %rs3838;
	st.shared.u8 	[%r3097+253], %rs3837;
	st.shared.u8 	[%r3097+252], %rs3836;
	st.shared.u8 	[%r3097+251], %rs3835;
	st.shared.u8 	[%r3097+250], %rs3834;
	st.shared.u8 	[%r3097+249], %rs3833;
	st.shared.u8 	[%r3097+248], %rs3832;
	st.shared.u8 	[%r3097+247], %rs3831;
	st.shared.u8 	[%r3097+246], %rs3830;
	st.shared.u8 	[%r3097+245], %rs3829;
	st.shared.u8 	[%r3097+244], %rs3828;
	st.shared.u8 	[%r3097+243], %rs3827;
	st.shared.u8 	[%r3097+242], %rs3826;
	st.shared.u8 	[%r3097+241], %rs3825;
	st.shared.u8 	[%r3097+240], %rs3824;
	st.shared.u8 	[%r3097+239], %rs3823;
	st.shared.u8 	[%r3097+238], %rs3822;
	st.shared.u8 	[%r3097+237], %rs3821;
	st.shared.u8 	[%r3097+236], %rs3820;
	st.shared.u8 	[%r3097+235], %rs3819;
	st.shared.u8 	[%r3097+234], %rs3818;
	st.shared.u8 	[%r3097+233], %rs3817;
	st.shared.u8 	[%r3097+232], %rs3816;
	st.shared.u8 	[%r3097+231], %rs3815;
	st.shared.u8 	[%r3097+230], %rs3814;
	st.shared.u8 	[%r3097+229], %rs3813;
	st.shared.u8 	[%r3097+228], %rs3812;
	st.shared.u8 	[%r3097+227], %rs3811;
	st.shared.u8 	[%r3097+226], %rs3810;
	st.shared.u8 	[%r3097+225], %rs3809;
	st.shared.u8 	[%r3097+224], %rs3808;
	st.shared.u8 	[%r3097+223], %rs3807;
	st.shared.u8 	[%r3097+222], %rs3806;
	st.shared.u8 	[%r3097+221], %rs3805;
	st.shared.u8 	[%r3097+220], %rs3804;
	st.shared.u8 	[%r3097+219], %rs3803;
	st.shared.u8 	[%r3097+218], %rs3802;
	st.shared.u8 	[%r3097+217], %rs3801;
	st.shared.u8 	[%r3097+216], %rs3800;
	st.shared.u8 	[%r3097+215], %rs3799;
	st.shared.u8 	[%r3097+214], %rs3798;
	st.shared.u8 	[%r3097+213], %rs3797;
	st.shared.u8 	[%r3097+212], %rs3796;
	st.shared.u8 	[%r3097+211], %rs3795;
	st.shared.u8 	[%r3097+210], %rs3794;
	st.shared.u8 	[%r3097+209], %rs3793;
	st.shared.u8 	[%r3097+208], %rs3792;
	st.shared.u8 	[%r3097+207], %rs3791;
	st.shared.u8 	[%r3097+206], %rs3790;
	st.shared.u8 	[%r3097+205], %rs3789;
	st.shared.u8 	[%r3097+204], %rs3788;
	st.shared.u8 	[%r3097+203], %rs3787;
	st.shared.u8 	[%r3097+202], %rs3786;
	st.shared.u8 	[%r3097+201], %rs3785;
	st.shared.u8 	[%r3097+200], %rs3784;
	st.shared.u8 	[%r3097+199], %rs3783;
	st.shared.u8 	[%r3097+198], %rs3782;
	st.shared.u8 	[%r3097+197], %rs3781;
	st.shared.u8 	[%r3097+196], %rs3780;
	st.shared.u8 	[%r3097+195], %rs3779;
	st.shared.u8 	[%r3097+259], %rs3843;
	bar.warp.sync 	-1;
	ld.shared.u32 	%r3024, [%r3097+256];
	ld.shared.u32 	%r3025, [%r3097+252];
	ld.shared.u32 	%r3026, [%r3097+248];
	ld.shared.u32 	%r3027, [%r3097+244];
	ld.shared.u32 	%r3028, [%r3097+240];
	ld.shared.u32 	%r3029, [%r3097+236];
	ld.shared.u32 	%r3030, [%r3097+232];
	ld.shared.u32 	%r3031, [%r3097+228];
	ld.shared.u32 	%r3032, [%r3097+224];
	ld.shared.u32 	%r3033, [%r3097+220];
	ld.shared.u32 	%r3034, [%r3097+216];
	ld.shared.u32 	%r3035, [%r3097+212];
	ld.shared.u32 	%r3036, [%r3097+208];
	ld.shared.u32 	%r3037, [%r3097+204];
	ld.shared.u32 	%r3038, [%r3097+200];
	ld.shared.u32 	%r3039, [%r3097+196];
	ld.shared.u32 	%r3040, [%r3097+192];
	ld.shared.u32 	%r3041, [%r3097+188];
	ld.shared.u32 	%r3042, [%r3097+184];
	ld.shared.u32 	%r3043, [%r3097+180];
	ld.shared.u32 	%r3044, [%r3097+176];
	ld.shared.u32 	%r3045, [%r3097+172];
	ld.shared.u32 	%r3046, [%r3097+168];
	ld.shared.u32 	%r3047, [%r3097+164];
	ld.shared.u32 	%r3048, [%r3097+160];
	ld.shared.u32 	%r3049, [%r3097+156];
	ld.shared.u32 	%r3050, [%r3097+152];
	ld.shared.u32 	%r3051, [%r3097+148];
	ld.shared.u32 	%r3052, [%r3097+144];
	ld.shared.u32 	%r3053, [%r3097+140];
	ld.shared.u32 	%r3054, [%r3097+136];
	ld.shared.u32 	%r3055, [%r3097+132];
	ld.shared.u32 	%r3056, [%r3097+128];
	ld.shared.u32 	%r3057, [%r3097+124];
	ld.shared.u32 	%r3058, [%r3097+120];
	ld.shared.u32 	%r3059, [%r3097+116];
	ld.shared.u32 	%r3060, [%r3097+112];
	ld.shared.u32 	%r3061, [%r3097+108];
	ld.shared.u32 	%r3062, [%r3097+104];
	ld.shared.u32 	%r3063, [%r3097+100];
	ld.shared.u32 	%r3064, [%r3097+96];
	ld.shared.u32 	%r3065, [%r3097+92];
	ld.shared.u32 	%r3066, [%r3097+88];
	ld.shared.u32 	%r3067, [%r3097+84];
	ld.shared.u32 	%r3068, [%r3097+80];
	ld.shared.u32 	%r3069, [%r3097+76];
	ld.shared.u32 	%r3070, [%r3097+72];
	ld.shared.u32 	%r3071, [%r3097+68];
	ld.shared.u32 	%r3072, [%r3097+64];
	ld.shared.u32 	%r3073, [%r3097+60];
	ld.shared.u32 	%r3074, [%r3097+56];
	ld.shared.u32 	%r3075, [%r3097+52];
	ld.shared.u32 	%r3076, [%r3097+48];
	ld.shared.u32 	%r3077, [%r3097+44];
	ld.shared.u32 	%r3078, [%r3097+40];
	ld.shared.u32 	%r3079, [%r3097+36];
	ld.shared.u32 	%r3080, [%r3097+32];
	ld.shared.u32 	%r3081, [%r3097+28];
	ld.shared.u32 	%r3082, [%r3097+24];
	ld.shared.u32 	%r3083, [%r3097+20];
	ld.shared.u32 	%r3084, [%r3097+16];
	ld.shared.u32 	%r3085, [%r3097+12];
	ld.shared.u32 	%r3086, [%r3097+8];
	ld.shared.u32 	%r3087, [%r3097+4];
	ld.shared.f32 	%f20, [%r3097];
	cvta.to.global.u64 	%rd35, %rd41;
	mov.u32 	%r3088, %tid.x;
	cvt.u64.u32 	%rd36, %r3088;
	mov.u32 	%r3089, %ctaid.x;
	shl.b32 	%r3090, %r3089, 6;
	cvt.u64.u32 	%rd37, %r3090;
	add.s64 	%rd38, %rd36, %rd37;
	mad.lo.s64 	%rd39, %rd38, 260, %rd35;
	st.global.f32 	[%rd39], %f20;
	st.global.u32 	[%rd39+4], %r3087;
	st.global.u32 	[%rd39+8], %r3086;
	st.global.u32 	[%rd39+12], %r3085;
	st.global.u32 	[%rd39+16], %r3084;
	st.global.u32 	[%rd39+20], %r3083;
	st.global.u32 	[%rd39+24], %r3082;
	st.global.u32 	[%rd39+28], %r3081;
	st.global.u32 	[%rd39+32], %r3080;
	st.global.u32 	[%rd39+36], %r3079;
	st.global.u32 	[%rd39+40], %r3078;
	st.global.u32 	[%rd39+44], %r3077;
	st.global.u32 	[%rd39+48], %r3076;
	st.global.u32 	[%rd39+52], %r3075;
	st.global.u32 	[%rd39+56], %r3074;
	st.global.u32 	[%rd39+60], %r3073;
	st.global.u32 	[%rd39+64], %r3072;
	st.global.u32 	[%rd39+68], %r3071;
	st.global.u32 	[%rd39+72], %r3070;
	st.global.u32 	[%rd39+76], %r3069;
	st.global.u32 	[%rd39+80], %r3068;
	st.global.u32 	[%rd39+84], %r3067;
	st.global.u32 	[%rd39+88], %r3066;
	st.global.u32 	[%rd39+92], %r3065;
	st.global.u32 	[%rd39+96], %r3064;
	st.global.u32 	[%rd39+100], %r3063;
	st.global.u32 	[%rd39+104], %r3062;
	st.global.u32 	[%rd39+108], %r3061;
	st.global.u32 	[%rd39+112], %r3060;
	st.global.u32 	[%rd39+116], %r3059;
	st.global.u32 	[%rd39+120], %r3058;
	st.global.u32 	[%rd39+124], %r3057;
	st.global.u32 	[%rd39+128], %r3056;
	st.global.u32 	[%rd39+132], %r3055;
	st.global.u32 	[%rd39+136], %r3054;
	st.global.u32 	[%rd39+140], %r3053;
	st.global.u32 	[%rd39+144], %r3052;
	st.global.u32 	[%rd39+148], %r3051;
	st.global.u32 	[%rd39+152], %r3050;
	st.global.u32 	[%rd39+156], %r3049;
	st.global.u32 	[%rd39+160], %r3048;
	st.global.u32 	[%rd39+164], %r3047;
	st.global.u32 	[%rd39+168], %r3046;
	st.global.u32 	[%rd39+172], %r3045;
	st.global.u32 	[%rd39+176], %r3044;
	st.global.u32 	[%rd39+180], %r3043;
	st.global.u32 	[%rd39+184], %r3042;
	st.global.u32 	[%rd39+188], %r3041;
	st.global.u32 	[%rd39+192], %r3040;
	st.global.u32 	[%rd39+196], %r3039;
	st.global.u32 	[%rd39+200], %r3038;
	st.global.u32 	[%rd39+204], %r3037;
	st.global.u32 	[%rd39+208], %r3036;
	st.global.u32 	[%rd39+212], %r3035;
	st.global.u32 	[%rd39+216], %r3034;
	st.global.u32 	[%rd39+220], %r3033;
	st.global.u32 	[%rd39+224], %r3032;
	st.global.u32 	[%rd39+228], %r3031;
	st.global.u32 	[%rd39+232], %r3030;
	st.global.u32 	[%rd39+236], %r3029;
	st.global.u32 	[%rd39+240], %r3028;
	st.global.u32 	[%rd39+244], %r3027;
	st.global.u32 	[%rd39+248], %r3026;
	st.global.u32 	[%rd39+252], %r3025;
	st.global.u32 	[%rd39+256], %r3024;
	bra.uni 	$L__BB4_32;
$L__BB4_14:
	sub.s32 	%r112, %r108, %r1;
	min.s32 	%r26, %r112, 64;
	// begin inline asm
	griddepcontrol.wait;
	// end inline asm
	mul.wide.u32 	%rd15, %r1, 260;
	add.s64 	%rd9, %rd1, %rd15;
	ld.global.u8 	%rs3906, [%rd9+66];
	ld.global.u8 	%rs3905, [%rd9+65];
	ld.global.u8 	%rs3904, [%rd9+64];
	ld.global.u8 	%rs3903, [%rd9+63];
	ld.global.u8 	%rs3902, [%rd9+62];
	ld.global.u8 	%rs3901, [%rd9+61];
	ld.global.u8 	%rs3900, [%rd9+60];
	ld.global.u8 	%rs3899, [%rd9+59];
	ld.global.u8 	%rs3898, [%rd9+58];
	ld.global.u8 	%rs3897, [%rd9+57];
	ld.global.u8 	%rs3896, [%rd9+56];
	ld.global.u8 	%rs3895, [%rd9+55];
	ld.global.u8 	%rs3894, [%rd9+54];
	ld.global.u8 	%rs3893, [%rd9+53];
	ld.global.u8 	%rs3892, [%rd9+52];
	ld.global.u8 	%rs3891, [%rd9+51];
	ld.global.u8 	%rs3890, [%rd9+50];
	ld.global.u8 	%rs3889, [%rd9+49];
	ld.global.u8 	%rs3888, [%rd9+48];
	ld.global.u8 	%rs3887, [%rd9+47];
	ld.global.u8 	%rs3886, [%rd9+46];
	ld.global.u8 	%rs3885, [%rd9+45];
	ld.global.u8 	%rs3884, [%rd9+44];
	ld.global.u8 	%rs3883, [%rd9+43];
	ld.global.u8 	%rs3882, [%rd9+42];
	ld.global.u8 	%rs3881, [%rd9+41];
	ld.global.u8 	%rs3880, [%rd9+40];
	ld.global.u8 	%rs3879, [%rd9+39];
	ld.global.u8 	%rs3878, [%rd9+38];
	ld.global.u8 	%rs3877, [%rd9+37];
	ld.global.u8 	%rs3876, [%rd9+36];
	ld.global.u8 	%rs3875, [%rd9+35];
	ld.global.u8 	%rs3874, [%rd9+34];
	ld.global.u8 	%rs3873, [%rd9+33];
	ld.global.u8 	%rs3872, [%rd9+32];
	ld.global.u8 	%rs3871, [%rd9+31];
	ld.global.u8 	%rs3870, [%rd9+30];
	ld.global.u8 	%rs3869, [%rd9+29];
	ld.global.u8 	%rs3868, [%rd9+28];
	ld.global.u8 	%rs3867, [%rd9+27];
	ld.global.u8 	%rs3866, [%rd9+26];
	ld.global.u8 	%rs3865, [%rd9+25];
	ld.global.u8 	%rs3864, [%rd9+24];
	ld.global.u8 	%rs3863, [%rd9+23];
	ld.global.u8 	%rs3862, [%rd9+22];
	ld.global.u8 	%rs3861, [%rd9+21];
	ld.global.u8 	%rs3860, [%rd9+20];
	ld.global.u8 	%rs3859, [%rd9+19];
	ld.global.u8 	%rs3858, [%rd9+18];
	ld.global.u8 	%rs3857, [%rd9+17];
	ld.global.u8 	%rs3856, [%rd9+16];
	ld.global.u8 	%rs3855, [%rd9+15];
	ld.global.u8 	%rs3854, [%rd9+14];
	ld.global.u8 	%rs3853, [%rd9+13];
	ld.global.u8 	%rs3852, [%rd9+12];
	ld.global.u8 	%rs3851, [%rd9+11];
	ld.global.u8 	%rs3850, [%rd9+10];
	ld.global.u8 	%rs3849, [%rd9+9];
	ld.global.u8 	%rs3848, [%rd9+8];
	ld.global.u8 	%rs3847, [%rd9+7];
	ld.global.u8 	%rs3846, [%rd9+6];
	ld.global.u8 	%rs3845, [%rd9+5];
	ld.global.u8 	%rs3844, [%rd9+4];
	ld.global.f32 	%f22, [%rd9];
	ld.global.u8 	%rs3970, [%rd9+130];
	ld.global.u8 	%rs3969, [%rd9+129];
	ld.global.u8 	%rs3968, [%rd9+128];
	ld.global.u8 	%rs3967, [%rd9+127];
	ld.global.u8 	%rs3966, [%rd9+126];
	ld.global.u8 	%rs3965, [%rd9+125];
	ld.global.u8 	%rs3964, [%rd9+124];
	ld.global.u8 	%rs3963, [%rd9+123];
	ld.global.u8 	%rs3962, [%rd9+122];
	ld.global.u8 	%rs3961, [%rd9+121];
	ld.global.u8 	%rs3960, [%rd9+120];
	ld.global.u8 	%rs3959, [%rd9+119];
	ld.global.u8 	%rs3958, [%rd9+118];
	ld.global.u8 	%rs3957, [%rd9+117];
	ld.global.u8 	%rs3956, [%rd9+116];
	ld.global.u8 	%rs3955, [%rd9+115];
	ld.global.u8 	%rs3954, [%rd9+114];
	ld.global.u8 	%rs3953, [%rd9+113];
	ld.global.u8 	%rs3952, [%rd9+112];
	ld.global.u8 	%rs3951, [%rd9+111];
	ld.global.u8 	%rs3950, [%rd9+110];
	ld.global.u8 	%rs3949, [%rd9+109];
	ld.global.u8 	%rs3948, [%rd9+108];
	ld.global.u8 	%rs3947, [%rd9+107];
	ld.global.u8 	%rs3946, [%rd9+106];
	ld.global.u8 	%rs3945, [%rd9+105];
	ld.global.u8 	%rs3944, [%rd9+104];
	ld.global.u8 	%rs3943, [%rd9+103];
	ld.global.u8 	%rs3942, [%rd9+102];
	ld.global.u8 	%rs3941, [%rd9+101];
	ld.global.u8 	%rs3940, [%rd9+100];
	ld.global.u8 	%rs3939, [%rd9+99];
	ld.global.u8 	%rs3938, [%rd9+98];
	ld.global.u8 	%rs3937, [%rd9+97];
	ld.global.u8 	%rs3936, [%rd9+96];
	ld.global.u8 	%rs3935, [%rd9+95];
	ld.global.u8 	%rs3934, [%rd9+94];
	ld.global.u8 	%rs3933, [%rd9+93];
	ld.global.u8 	%rs3932, [%rd9+92];
	ld.global.u8 	%rs3931, [%rd9+91];
	ld.global.u8 	%rs3930, [%rd9+90];
	ld.global.u8 	%rs3929, [%rd9+89];
	ld.global.u8 	%rs3928, [%rd9+88];
	ld.global.u8 	%rs3927, [%rd9+87];
	ld.global.u8 	%rs3926, [%rd9+86];
	ld.global.u8 	%rs3925, [%rd9+85];
	ld.global.u8 	%rs3924, [%rd9+84];
	ld.global.u8 	%rs3923, [%rd9+83];
	ld.global.u8 	%rs3922, [%rd9+82];
	ld.global.u8 	%rs3921, [%rd9+81];
	ld.global.u8 	%rs3920, [%rd9+80];
	ld.global.u8 	%rs3919, [%rd9+79];
	ld.global.u8 	%rs3918, [%rd9+78];
	ld.global.u8 	%rs3917, [%rd9+77];
	ld.global.u8 	%rs3916, [%rd9+76];
	ld.global.u8 	%rs3915, [%rd9+75];
	ld.global.u8 	%rs3914, [%rd9+74];
	ld.global.u8 	%rs3913, [%rd9+73];
	ld.global.u8 	%rs3912, [%rd9+72];
	ld.global.u8 	%rs3911, [%rd9+71];
	ld.global.u8 	%rs3910, [%rd9+70];
	ld.global.u8 	%rs3909, [%rd9+69];
	ld.global.u8 	%rs3908, [%rd9+68];
	ld.global.u8 	%rs3907, [%rd9+67];
	ld.global.u8 	%rs4034, [%rd9+194];
	ld.global.u8 	%rs4033, [%rd9+193];
	ld.global.u8 	%rs4032, [%rd9+192];
	ld.global.u8 	%rs4031, [%rd9+191];
	ld.global.u8 	%rs4030, [%rd9+190];
	ld.global.u8 	%rs4029, [%rd9+189];
	ld.global.u8 	%rs4028, [%rd9+188];
	ld.global.u8 	%rs4027, [%rd9+187];
	ld.global.u8 	%rs4026, [%rd9+186];
	ld.global.u8 	%rs4025, [%rd9+185];
	ld.global.u8 	%rs4024, [%rd9+184];
	ld.global.u8 	%rs4023, [%rd9+183];
	ld.global.u8 	%rs4022, [%rd9+182];
	ld.global.u8 	%rs4021, [%rd9+181];
	ld.global.u8 	%rs4020, [%rd9+180];
	ld.global.u8 	%rs4019, [%rd9+179];
	ld.global.u8 	%rs4018, [%rd9+178];
	ld.global.u8 	%rs4017, [%rd9+177];
	ld.global.u8 	%rs4016, [%rd9+176];
	ld.global.u8 	%rs4015, [%rd9+175];
	ld.global.u8 	%rs4014, [%rd9+174];
	ld.global.u8 	%rs4013, [%rd9+173];
	ld.global.u8 	%rs4012, [%rd9+172];
	ld.global.u8 	%rs4011, [%rd9+171];
	ld.global.u8 	%rs4010, [%rd9+170];
	ld.global.u8 	%rs4009, [%rd9+169];
	ld.global.u8 	%rs4008, [%rd9+168];
	ld.global.u8 	%rs4007, [%rd9+167];
	ld.global.u8 	%rs4006, [%rd9+166];
	ld.global.u8 	%rs4005, [%rd9+165];
	ld.global.u8 	%rs4004, [%rd9+164];
	ld.global.u8 	%rs4003, [%rd9+163];
	ld.global.u8 	%rs4002, [%rd9+162];
	ld.global.u8 	%rs4001, [%rd9+161];
	ld.global.u8 	%rs4000, [%rd9+160];
	ld.global.u8 	%rs3999, [%rd9+159];
	ld.global.u8 	%rs3998, [%rd9+158];
	ld.global.u8 	%rs3997, [%rd9+157];
	ld.global.u8 	%rs3996, [%rd9+156];
	ld.global.u8 	%rs3995, [%rd9+155];
	ld.global.u8 	%rs3994, [%rd9+154];
	ld.global.u8 	%rs3993, [%rd9+153];
	ld.global.u8 	%rs3992, [%rd9+152];
	ld.global.u8 	%rs3991, [%rd9+151];
	ld.global.u8 	%rs3990, [%rd9+150];
	ld.global.u8 	%rs3989, [%rd9+149];
	ld.global.u8 	%rs3988, [%rd9+148];
	ld.global.u8 	%rs3987, [%rd9+147];
	ld.global.u8 	%rs3986, [%rd9+146];
	ld.global.u8 	%rs3985, [%rd9+145];
	ld.global.u8 	%rs3984, [%rd9+144];
	ld.global.u8 	%rs3983, [%rd9+143];
	ld.global.u8 	%rs3982, [%rd9+142];
	ld.global.u8 	%rs3981, [%rd9+141];
	ld.global.u8 	%rs3980, [%rd9+140];
	ld.global.u8 	%rs3979, [%rd9+139];
	ld.global.u8 	%rs3978, [%rd9+138];
	ld.global.u8 	%rs3977, [%rd9+137];
	ld.global.u8 	%rs3976, [%rd9+136];
	ld.global.u8 	%rs3975, [%rd9+135];
	ld.global.u8 	%rs3974, [%rd9+134];
	ld.global.u8 	%rs3973, [%rd9+133];
	ld.global.u8 	%rs3972, [%rd9+132];
	ld.global.u8 	%rs3971, [%rd9+131];
	ld.global.u8 	%rs4098, [%rd9+258];
	ld.global.u8 	%rs4097, [%rd9+257];
	ld.global.u8 	%rs4096, [%rd9+256];
	ld.global.u8 	%rs4095, [%rd9+255];
	ld.global.u8 	%rs4094, [%rd9+254];
	ld.global.u8 	%rs4093, [%rd9+253];
	ld.global.u8 	%rs4092, [%rd9+252];
	ld.global.u8 	%rs4091, [%rd9+251];
	ld.global.u8 	%rs4090, [%rd9+250];
	ld.global.u8 	%rs4089, [%rd9+249];
	ld.global.u8 	%rs4088, [%rd9+248];
	ld.global.u8 	%rs4087, [%rd9+247];
	ld.global.u8 	%rs4086, [%rd9+246];
	ld.global.u8 	%rs4085, [%rd9+245];
	ld.global.u8 	%rs4084, [%rd9+244];
	ld.global.u8 	%rs4083, [%rd9+243];
	ld.global.u8 	%rs4082, [%rd9+242];
	ld.global.u8 	%rs4081, [%rd9+241];
	ld.global.u8 	%rs4080, [%rd9+240];
	ld.global.u8 	%rs4079, [%rd9+239];
	ld.global.u8 	%rs4078, [%rd9+238];
	ld.global.u8 	%rs4077, [%rd9+237];
	ld.global.u8 	%rs4076, [%rd9+236];
	ld.global.u8 	%rs4075, [%rd9+235];
	ld.global.u8 	%rs4074, [%rd9+234];
	ld.global.u8 	%rs4073, [%rd9+233];
	ld.global.u8 	%rs4072, [%rd9+232];
	ld.global.u8 	%rs4071, [%rd9+231];
	ld.global.u8 	%rs4070, [%rd9+230];
	ld.global.u8 	%rs4069, [%rd9+229];
	ld.global.u8 	%rs4068, [%rd9+228];
	ld.global.u8 	%rs4067, [%rd9+227];
	ld.global.u8 	%rs4066, [%rd9+226];
	ld.global.u8 	%rs4065, [%rd9+225];
	ld.global.u8 	%rs4064, [%rd9+224];
	ld.global.u8 	%rs4063, [%rd9+223];
	ld.global.u8 	%rs4062, [%rd9+222];
	ld.global.u8 	%rs4061, [%rd9+221];
	ld.global.u8 	%rs4060, [%rd9+220];
	ld.global.u8 	%rs4059, [%rd9+219];
	ld.global.u8 	%rs4058, [%rd9+218];
	ld.global.u8 	%rs4057, [%rd9+217];
	ld.global.u8 	%rs4056, [%rd9+216];
	ld.global.u8 	%rs4055, [%rd9+215];
	ld.global.u8 	%rs4054, [%rd9+214];
	ld.global.u8 	%rs4053, [%rd9+213];
	ld.global.u8 	%rs4052, [%rd9+212];
	ld.global.u8 	%rs4051, [%rd9+211];
	ld.global.u8 	%rs4050, [%rd9+210];
	ld.global.u8 	%rs4049, [%rd9+209];
	ld.global.u8 	%rs4048, [%rd9+208];
	ld.global.u8 	%rs4047, [%rd9+207];
	ld.global.u8 	%rs4046, [%rd9+206];
	ld.global.u8 	%rs4045, [%rd9+205];
	ld.global.u8 	%rs4044, [%rd9+204];
	ld.global.u8 	%rs4043, [%rd9+203];
	ld.global.u8 	%rs4042, [%rd9+202];
	ld.global.u8 	%rs4041, [%rd9+201];
	ld.global.u8 	%rs4040, [%rd9+200];
	ld.global.u8 	%rs4039, [%rd9+199];
	ld.global.u8 	%rs4038, [%rd9+198];
	ld.global.u8 	%rs4037, [%rd9+197];
	ld.global.u8 	%rs4036, [%rd9+196];
	ld.global.u8 	%rs4035, [%rd9+195];
	ld.global.u8 	%rs4099, [%rd9+259];
	mov.u32 	%r27, %tid.x;
	setp.ge.s32 	%p6, %r27, %r26;
	@%p6 bra 	$L__BB4_16;
	mul.lo.s32 	%r113, %r27, 260;
	cvt.u64.u32 	%rd16, %r113;
	add.s64 	%rd17, %rd9, %rd16;
	ld.global.u8 	%rs3906, [%rd17+66];
	ld.global.u8 	%rs3905, [%rd17+65];
	ld.global.u8 	%rs3904, [%rd17+64];
	ld.global.u8 	%rs3903, [%rd17+63];
	ld.global.u8 	%rs3902, [%rd17+62];
	ld.global.u8 	%rs3901, [%rd17+61];
	ld.global.u8 	%rs3900, [%rd17+60];
	ld.global.u8 	%rs3899, [%rd17+59];
	ld.global.u8 	%rs3898, [%rd17+58];
	ld.global.u8 	%rs3897, [%rd17+57];
	ld.global.u8 	%rs3896, [%rd17+56];
	ld.global.u8 	%rs3895, [%rd17+55];
	ld.global.u8 	%rs3894, [%rd17+54];
	ld.global.u8 	%rs3893, [%rd17+53];
	ld.global.u8 	%rs3892, [%rd17+52];
	ld.global.u8 	%rs3891, [%rd17+51];
	ld.global.u8 	%rs3890, [%rd17+50];
	ld.global.u8 	%rs3889, [%rd17+49];
	ld.global.u8 	%rs3888, [%rd17+48];
	ld.global.u8 	%rs3887, [%rd17+47];
	ld.global.u8 	%rs3886, [%rd17+46];
	ld.global.u8 	%rs3885, [%rd17+45];
	ld.global.u8 	%rs3884, [%rd17+44];
	ld.global.u8 	%rs3883, [%rd17+43];
	ld.global.u8 	%rs3882, [%rd17+42];
	ld.global.u8 	%rs3881, [%rd17+41];
	ld.global.u8 	%rs3880, [%rd17+40];
	ld.global.u8 	%rs3879, [%rd17+39];
	ld.global.u8 	%rs3878, [%rd17+38];
	ld.global.u8 	%rs3877, [%rd17+37];
	ld.global.u8 	%rs3876, [%rd17+36];
	ld.global.u8 	%rs3875, [%rd17+35];
	ld.global.u8 	%rs3874, [%rd17+34];
	ld.global.u8 	%rs3873, [%rd17+33];
	ld.global.u8 	%rs3872, [%rd17+32];
	ld.global.u8 	%rs3871, [%rd17+31];
	ld.global.u8 	%rs3870, [%rd17+30];
	ld.global.u8 	%rs3869, [%rd17+29];
	ld.global.u8 	%rs3868, [%rd17+28];
	ld.global.u8 	%rs3867, [%rd17+27];
	ld.global.u8 	%rs3866, [%rd17+26];
	ld.global.u8 	%rs3865, [%rd17+25];
	ld.global.u8 	%rs3864, [%rd17+24];
	ld.global.u8 	%rs3863, [%rd17+23];
	ld.global.u8 	%rs3862, [%rd17+22];
	ld.global.u8 	%rs3861, [%rd17+21];
	ld.global.u8 	%rs3860, [%rd17+20];
	ld.global.u8 	%rs3859, [%rd17+19];
	ld.global.u8 	%rs3858, [%rd17+18];
	ld.global.u8 	%rs3857, [%rd17+17];
	ld.global.u8 	%rs3856, [%rd17+16];
	ld.global.u8 	%rs3855, [%rd17+15];
	ld.global.u8 	%rs3854, [%rd17+14];
	ld.global.u8 	%rs3853, [%rd17+13];
	ld.global.u8 	%rs3852, [%rd17+12];
	ld.global.u8 	%rs3851, [%rd17+11];
	ld.global.u8 	%rs3850, [%rd17+10];
	ld.global.u8 	%rs3849, [%rd17+9];
	ld.global.u8 	%rs3848, [%rd17+8];
	ld.global.u8 	%rs3847, [%rd17+7];
	ld.global.u8 	%rs3846, [%rd17+6];
	ld.global.u8 	%rs3845, [%rd17+5];
	ld.global.u8 	%rs3844, [%rd17+4];
	ld.global.f32 	%f22, [%rd17];
	ld.global.u8 	%rs3970, [%rd17+130];
	ld.global.u8 	%rs3969, [%rd17+129];
	ld.global.u8 	%rs3968, [%rd17+128];
	ld.global.u8 	%rs3967, [%rd17+127];
	ld.global.u8 	%rs3966, [%rd17+126];
	ld.global.u8 	%rs3965, [%rd17+125];
	ld.global.u8 	%rs3964, [%rd17+124];
	ld.global.u8 	%rs3963, [%rd17+123];
	ld.global.u8 	%rs3962, [%rd17+122];
	ld.global.u8 	%rs3961, [%rd17+121];
	ld.global.u8 	%rs3960, [%rd17+120];
	ld.global.u8 	%rs3959, [%rd17+119];
	ld.global.u8 	%rs3958, [%rd17+118];
	ld.global.u8 	%rs3957, [%rd17+117];
	ld.global.u8 	%rs3956, [%rd17+116];
	ld.global.u8 	%rs3955, [%rd17+115];
	ld.global.u8 	%rs3954, [%rd17+114];
	ld.global.u8 	%rs3953, [%rd17+113];
	ld.global.u8 	%rs3952, [%rd17+112];
	ld.global.u8 	%rs3951, [%rd17+111];
	ld.global.u8 	%rs3950, [%rd17+110];
	ld.global.u8 	%rs3949, [%rd17+109];
	ld.global.u8 	%rs3948, [%rd17+108];
	ld.global.u8 	%rs3947, [%rd17+107];
	ld.global.u8 	%rs3946, [%rd17+106];
	ld.global.u8 	%rs3945, [%rd17+105];
	ld.global.u8 	%rs3944, [%rd17+104];
	ld.global.u8 	%rs3943, [%rd17+103];
	ld.global.u8 	%rs3942, [%rd17+102];
	ld.global.u8 	%rs3941, [%rd17+101];
	ld.global.u8 	%rs3940, [%rd17+100];
	ld.global.u8 	%rs3939, [%rd17+99];
	ld.global.u8 	%rs3938, [%rd17+98];
	ld.global.u8 	%rs3937, [%rd17+97];
	ld.global.u8 	%rs3936, [%rd17+96];
	ld.global.u8 	%rs3935, [%rd17+95];
	ld.global.u8 	%rs3934, [%rd17+94];
	ld.global.u8 	%rs3933, [%rd17+93];
	ld.global.u8 	%rs3932, [%rd17+92];
	ld.global.u8 	%rs3931, [%rd17+91];
	ld.global.u8 	%rs3930, [%rd17+90];
	ld.global.u8 	%rs3929, [%rd17+89];
	ld.global.u8 	%rs3928, [%rd17+88];
	ld.global.u8 	%rs3927, [%rd17+87];
	ld.global.u8 	%rs3926, [%rd17+86];
	ld.global.u8 	%rs3925, [%rd17+85];
	ld.global.u8 	%rs3924, [%rd17+84];
	ld.global.u8 	%rs3923, [%rd17+83];
	ld.global.u8 	%rs3922, [%rd17+82];
	ld.global.u8 	%rs3921, [%rd17+81];
	ld.global.u8 	%rs3920, [%rd17+80];
	ld.global.u8 	%rs3919, [%rd17+79];
	ld.global.u8 	%rs3918, [%rd17+78];
	ld.global.u8 	%rs3917, [%rd17+77];
	ld.global.u8 	%rs3916, [%rd17+76];
	ld.global.u8 	%rs3915, [%rd17+75];
	ld.global.u8 	%rs3914, [%rd17+74];
	ld.global.u8 	%rs3913, [%rd17+73];
	ld.global.u8 	%rs3912, [%rd17+72];
	ld.global.u8 	%rs3911, [%rd17+71];
	ld.global.u8 	%rs3910, [%rd17+70];
	ld.global.u8 	%rs3909, [%rd17+69];
	ld.global.u8 	%rs3908, [%rd17+68];
	ld.global.u8 	%rs3907, [%rd17+67];
	ld.global.u8 	%rs4034, [%rd17+194];
	ld.global.u8 	%rs4033, [%rd17+193];
	ld.global.u8 	%rs4032, [%rd17+192];
	ld.global.u8 	%rs4031, [%rd17+191];
	ld.global.u8 	%rs4030, [%rd17+190];
	ld.global.u8 	%rs4029, [%rd17+189];
	ld.global.u8 	%rs4028, [%rd17+188];
	ld.global.u8 	%rs4027, [%rd17+187];
	ld.global.u8 	%rs4026, [%rd17+186];
	ld.global.u8 	%rs4025, [%rd17+185];
	ld.global.u8 	%rs4024, [%rd17+184];
	ld.global.u8 	%rs4023, [%rd17+183];
	ld.global.u8 	%rs4022, [%rd17+182];
	ld.global.u8 	%rs4021, [%rd17+181];
	ld.global.u8 	%rs4020, [%rd17+180];
	ld.global.u8 	%rs4019, [%rd17+179];
	ld.global.u8 	%rs4018, [%rd17+178];
	ld.global.u8 	%rs4017, [%rd17+177];
	ld.global.u8 	%rs4016, [%rd17+176];
	ld.global.u8 	%rs4015, [%rd17+175];
	ld.global.u8 	%rs4014, [%rd17+174];
	ld.global.u8 	%rs4013, [%rd17+173];
	ld.global.u8 	%rs4012, [%rd17+172];
	ld.global.u8 	%rs4011, [%rd17+171];
	ld.global.u8 	%rs4010, [%rd17+170];
	ld.global.u8 	%rs4009, [%rd17+169];
	ld.global.u8 	%rs4008, [%rd17+168];
	ld.global.u8 	%rs4007, [%rd17+167];
	ld.global.u8 	%rs4006, [%rd17+166];
	ld.global.u8 	%rs4005, [%rd17+165];
	ld.global.u8 	%rs4004, [%rd17+164];
	ld.global.u8 	%rs4003, [%rd17+163];
	ld.global.u8 	%rs4002, [%rd17+162];
	ld.global.u8 	%rs4001, [%rd17+161];
	ld.global.u8 	%rs4000, [%rd17+160];
	ld.global.u8 	%rs3999, [%rd17+159];
	ld.global.u8 	%rs3998, [%rd17+158];
	ld.global.u8 	%rs3997, [%rd17+157];
	ld.global.u8 	%rs3996, [%rd17+156];
	ld.global.u8 	%rs3995, [%rd17+155];
	ld.global.u8 	%rs3994, [%rd17+154];
	ld.global.u8 	%rs3993, [%rd17+153];
	ld.global.u8 	%rs3992, [%rd17+152];
	ld.global.u8 	%rs3991, [%rd17+151];
	ld.global.u8 	%rs3990, [%rd17+150];
	ld.global.u8 	%rs3989, [%rd17+149];
	ld.global.u8 	%rs3988, [%rd17+148];
	ld.global.u8 	%rs3987, [%rd17+147];
	ld.global.u8 	%rs3986, [%rd17+146];
	ld.global.u8 	%rs3985, [%rd17+145];
	ld.global.u8 	%rs3984, [%rd17+144];
	ld.global.u8 	%rs3983, [%rd17+143];
	ld.global.u8 	%rs3982, [%rd17+142];
	ld.global.u8 	%rs3981, [%rd17+141];
	ld.global.u8 	%rs3980, [%rd17+140];
	ld.global.u8 	%rs3979, [%rd17+139];
	ld.global.u8 	%rs3978, [%rd17+138];
	ld.global.u8 	%rs3977, [%rd17+137];
	ld.global.u8 	%rs3976, [%rd17+136];
	ld.global.u8 	%rs3975, [%rd17+135];
	ld.global.u8 	%rs3974, [%rd17+134];
	ld.global.u8 	%rs3973, [%rd17+133];
	ld.global.u8 	%rs3972, [%rd17+132];
	ld.global.u8 	%rs3971, [%rd17+131];
	ld.global.u8 	%rs4098, [%rd17+258];
	ld.global.u8 	%rs4097, [%rd17+257];
	ld.global.u8 	%rs4096, [%rd17+256];
	ld.global.u8 	%rs4095, [%rd17+255];
	ld.global.u8 	%rs4094, [%rd17+254];
	ld.global.u8 	%rs4093, [%rd17+253];
	ld.global.u8 	%rs4092, [%rd17+252];
	ld.global.u8 	%rs4091, [%rd17+251];
	ld.global.u8 	%rs4090, [%rd17+250];
	ld.global.u8 	%rs4089, [%rd17+249];
	ld.global.u8 	%rs4088, [%rd17+248];
	ld.global.u8 	%rs4087, [%rd17+247];
	ld.global.u8 	%rs4086, [%rd17+246];
	ld.global.u8 	%rs4085, [%rd17+245];
	ld.global.u8 	%rs4084, [%rd17+244];
	ld.global.u8 	%rs4083, [%rd17+243];
	ld.global.u8 	%rs4082, [%rd17+242];
	ld.global.u8 	%rs4081, [%rd17+241];
	ld.global.u8 	%rs4080, [%rd17+240];
	ld.global.u8 	%rs4079, [%rd17+239];
	ld.global.u8 	%rs4078, [%rd17+238];
	ld.global.u8 	%rs4077, [%rd17+237];
	ld.global.u8 	%rs4076, [%rd17+236];
	ld.global.u8 	%rs4075, [%rd17+235];
	ld.global.u8 	%rs4074, [%rd17+234];
	ld.global.u8 	%rs4073, [%rd17+233];
	ld.global.u8 	%rs4072, [%rd17+232];
	ld.global.u8 	%rs4071, [%rd17+231];
	ld.global.u8 	%rs4070, [%rd17+230];
	ld.global.u8 	%rs4069, [%rd17+229];
	ld.global.u8 	%rs4068, [%rd17+228];
	ld.global.u8 	%rs4067, [%rd17+227];
	ld.global.u8 	%rs4066, [%rd17+226];
	ld.global.u8 	%rs4065, [%rd17+225];
	ld.global.u8 	%rs4064, [%rd17+224];
	ld.global.u8 	%rs4063, [%rd17+223];
	ld.global.u8 	%rs4062, [%rd17+222];
	ld.global.u8 	%rs4061, [%rd17+221];
	ld.global.u8 	%rs4060, [%rd17+220];
	ld.global.u8 	%rs4059, [%rd17+219];
	ld.global.u8 	%rs4058, [%rd17+218];
	ld.global.u8 	%rs4057, [%rd17+217];
	ld.global.u8 	%rs4056, [%rd17+216];
	ld.global.u8 	%rs4055, [%rd17+215];
	ld.global.u8 	%rs4054, [%rd17+214];
	ld.global.u8 	%rs4053, [%rd17+213];
	ld.global.u8 	%rs4052, [%rd17+212];
	ld.global.u8 	%rs4051, [%rd17+211];
	ld.global.u8 	%rs4050, [%rd17+210];
	ld.global.u8 	%rs4049, [%rd17+209];
	ld.global.u8 	%rs4048, [%rd17+208];
	ld.global.u8 	%rs4047, [%rd17+207];
	ld.global.u8 	%rs4046, [%rd17+206];
	ld.global.u8 	%rs4045, [%rd17+205];
	ld.global.u8 	%rs4044, [%rd17+204];
	ld.global.u8 	%rs4043, [%rd17+203];
	ld.global.u8 	%rs4042, [%rd17+202];
	ld.global.u8 	%rs4041, [%rd17+201];
	ld.global.u8 	%rs4040, [%rd17+200];
	ld.global.u8 	%rs4039, [%rd17+199];
	ld.global.u8 	%rs4038, [%rd17+198];
	ld.global.u8 	%rs4037, [%rd17+197];
	ld.global.u8 	%rs4036, [%rd17+196];
	ld.global.u8 	%rs4035, [%rd17+195];
	ld.global.u8 	%rs4099, [%rd17+259];
$L__BB4_16:
	// begin inline asm
	mov.u32 %r114, %laneid;
	// end inline asm
	mov.u32 	%r116, %tid.x;
	and.b32  	%r117, %r116, 992;
	add.s32 	%r118, %r114, %r117;
	mov.u32 	%r119, _ZZN3cub18CUB_300001_SM_10006detail10merge_sort30DeviceMergeSortBlockSortKernelINS2_10policy_hubIN6thrust24THRUST_300001_SM_1000_NS10device_ptrI10IndividualEEE9Policy600ES9_PNS0_8NullTypeES9_SD_jN4cuda3std3__44lessIS8_EES8_SC_EEvbT0_T1_T2_T3_T4_PT6_PT7_T5_NS1_7vsmem_tEE19static_temp_storage;
	mad.lo.s32 	%r28, %r118, 260, %r119;
	st.shared.u8 	[%r28+6], %rs3846;
	st.shared.u8 	[%r28+5], %rs3845;
	st.shared.u8 	[%r28+4], %rs3844;
	st.shared.f32 	[%r28], %f22;
	st.shared.u8 	[%r28+7], %rs3847;
	st.shared.u8 	[%r28+8], %rs3848;
	st.shared.u8 	[%r28+9], %rs3849;
	st.shared.u8 	[%r28+10], %rs3850;
	st.shared.u8 	[%r28+11], %rs3851;
	st.shared.u8 	[%r28+12], %rs3852;
	st.shared.u8 	[%r28+13], %rs3853;
	st.shared.u8 	[%r28+14], %rs3854;
	st.shared.u8 	[%r28+15], %rs3855;
	st.shared.u8 	[%r28+16], %rs3856;
	st.shared.u8 	[%r28+17], %rs3857;
	st.shared.u8 	[%r28+18], %rs3858;
	st.shared.u8 	[%r28+19], %rs3859;
	st.shared.u8 	[%r28+20], %rs3860;
	st.shared.u8 	[%r28+21], %rs3861;
	st.shared.u8 	[%r28+22], %rs3862;
	st.shared.u8 	[%r28+23], %rs3863;
	st.shared.u8 	[%r28+24], %rs3864;
	st.shared.u8 	[%r28+25], %rs3865;
	st.shared.u8 	[%r28+26], %rs3866;
	st.shared.u8 	[%r28+27], %rs3867;
	st.shared.u8 	[%r28+28], %rs3868;
	st.shared.u8 	[%r28+29], %rs3869;
	st.shared.u8 	[%r28+30], %rs3870;
	st.shared.u8 	[%r28+31], %rs3871;
	st.shared.u8 	[%r28+32], %rs3872;
	st.shared.u8 	[%r28+33], %rs3873;
	st.shared.u8 	[%r28+34], %rs3874;
	st.shared.u8 	[%r28+35], %rs3875;
	st.shared.u8 	[%r28+36], %rs3876;
	st.shared.u8 	[%r28+37], %rs3877;
	st.shared.u8 	[%r28+38], %rs3878;
	st.shared.u8 	[%r28+39], %rs3879;
	st.shared.u8 	[%r28+40], %rs3880;
	st.shared.u8 	[%r28+41], %rs3881;
	st.shared.u8 	[%r28+42], %rs3882;
	st.shared.u8 	[%r28+43], %rs3883;
	st.shared.u8 	[%r28+44], %rs3884;
	st.shared.u8 	[%r28+45], %rs3885;
	st.shared.u8 	[%r28+46], %rs3886;
	st.shared.u8 	[%r28+47], %rs3887;
	st.shared.u8 	[%r28+48], %rs3888;
	st.shared.u8 	[%r28+49], %rs3889;
	st.shared.u8 	[%r28+50], %rs3890;
	st.shared.u8 	[%r28+51], %rs3891;
	st.shared.u8 	[%r28+52], %rs3892;
	st.shared.u8 	[%r28+53], %rs3893;
	st.shared.u8 	[%r28+54], %rs3894;
	st.shared.u8 	[%r28+55], %rs3895;
	st.shared.u8 	[%r28+56], %rs3896;
	st.shared.u8 	[%r28+57], %rs3897;
	st.shared.u8 	[%r28+58], %rs3898;
	st.shared.u8 	[%r28+59], %rs3899;
	st.shared.u8 	[%r28+60], %rs3900;
	st.shared.u8 	[%r28+61], %rs3901;
	st.shared.u8 	[%r28+62], %rs3902;
	st.shared.u8 	[%r28+63], %rs3903;
	st.shared.u8 	[%r28+64], %rs3904;
	st.shared.u8 	[%r28+65], %rs3905;
	st.shared.u8 	[%r28+66], %rs3906;
	st.shared.u8 	[%r28+67], %rs3907;
	st.shared.u8 	[%r28+68], %rs3908;
	st.shared.u8 	[%r28+69], %rs3909;
	st.shared.u8 	[%r28+70], %rs3910;
	st.shared.u8 	[%r28+71], %rs3911;
	st.shared.u8 	[%r28+72], %rs3912;
	st.shared.u8 	[%r28+73], %rs3913;
	st.shared.u8 	[%r28+74], %rs3914;
	st.shared.u8 	[%r28+75], %rs3915;
	st.shared.u8 	[%r28+76], %rs3916;
	st.shared.u8 	[%r28+77], %rs3917;
	st.shared.u8 	[%r28+78], %rs3918;
	st.shared.u8 	[%r28+79], %rs3919;
	st.shared.u8 	[%r28+80], %rs3920;
	st.shared.u8 	[%r28+81], %rs3921;
	st.shared.u8 	[%r28+82], %rs3922;
	st.shared.u8 	[%r28+83], %rs3923;
	st.shared.u8 	[%r28+84], %rs3924;
	st.shared.u8 	[%r28+85], %rs3925;
	st.shared.u8 	[%r28+86], %rs3926;
	st.shared.u8 	[%r28+87], %rs3927;
	st.shared.u8 	[%r28+88], %rs3928;
	st.shared.u8 	[%r28+89], %rs3929;
	st.shared.u8 	[%r28+90], %rs3930;
	st.shared.u8 	[%r28+91], %rs3931;
	st.shared.u8 	[%r28+92], %rs3932;
	st.shared.u8 	[%r28+93], %rs3933;
	st.shared.u8 	[%r28+94], %rs3934;
	st.shared.u8 	[%r28+95], %rs3935;
	st.shared.u8 	[%r28+96], %rs3936;
	st.shared.u8 	[%r28+97], %rs3937;
	st.shared.u8 	[%r28+98], %rs3938;
	st.shared.u8 	[%r28+99], %rs3939;
	st.shared.u8 	[%r28+100], %rs3940;
	st.shared.u8 	[%r28+101], %rs3941;
	st.shared.u8 	[%r28+102], %rs3942;
	st.shared.u8 	[%r28+103], %rs3943;
	st.shared.u8 	[%r28+104], %rs3944;
	st.shared.u8 	[%r28+105], %rs3945;
	st.shared.u8 	[%r28+106], %rs3946;
	st.shared.u8 	[%r28+107], %rs3947;
	st.shared.u8 	[%r28+108], %rs3948;
	st.shared.u8 	[%r28+109], %rs3949;
	st.shared.u8 	[%r28+110], %rs3950;
	st.shared.u8 	[%r28+111], %rs3951;
	st.shared.u8 	[%r28+112], %rs3952;
	st.shared.u8 	[%r28+113], %rs3953;
	st.shared.u8 	[%r28+114], %rs3954;
	st.shared.u8 	[%r28+115], %rs3955;
	st.shared.u8 	[%r28+116], %rs3956;
	st.shared.u8 	[%r28+117], %rs3957;
	st.shared.u8 	[%r28+118], %rs3958;
	st.shared.u8 	[%r28+119], %rs3959;
	st.shared.u8 	[%r28+120], %rs3960;
	st.shared.u8 	[%r28+121], %rs3961;
	st.shared.u8 	[%r28+122], %rs3962;
	st.shared.u8 	[%r28+123], %rs3963;
	st.shared.u8 	[%r28+124], %rs3964;
	st.shared.u8 	[%r28+125], %rs3965;
	st.shared.u8 	[%r28+126], %rs3966;
	st.shared.u8 	[%r28+127], %rs3967;
	st.shared.u8 	[%r28+128], %rs3968;
	st.shared.u8 	[%r28+129], %rs3969;
	st.shared.u8 	[%r28+130], %rs3970;
	st.shared.u8 	[%r28+131], %rs3971;
	st.shared.u8 	[%r28+132], %rs3972;
	st.shared.u8 	[%r28+133], %rs3973;
	st.shared.u8 	[%r28+134], %rs3974;
	st.shared.u8 	[%r28+135], %rs3975;
	st.shared.u8 	[%r28+136], %rs3976;
	st.shared.u8 	[%r28+137], %rs3977;
	st.shared.u8 	[%r28+138], %rs3978;
	st.shared.u8 	[%r28+139], %rs3979;
	st.shared.u8 	[%r28+140], %rs3980;
	st.shared.u8 	[%r28+141], %rs3981;
	st.shared.u8 	[%r28+142], %rs3982;
	st.shared.u8 	[%r28+143], %rs3983;
	st.shared.u8 	[%r28+144], %rs3984;
	st.shared.u8 	[%r28+145], %rs3985;
	st.shared.u8 	[%r28+146], %rs3986;
	st.shared.u8 	[%r28+147], %rs3987;
	st.shared.u8 	[%r28+148], %rs3988;
	st.shared.u8 	[%r28+149], %rs3989;
	st.shared.u8 	[%r28+150], %rs3990;
	st.shared.u8 	[%r28+151], %rs3991;
	st.shared.u8 	[%r28+152], %rs3992;
	st.shared.u8 	[%r28+153], %rs3993;
	st.shared.u8 	[%r28+154], %rs3994;
	st.shared.u8 	[%r28+155], %rs3995;
	st.shared.u8 	[%r28+156], %rs3996;
	st.shared.u8 	[%r28+157], %rs3997;
	st.shared.u8 	[%r28+158], %rs3998;
	st.shared.u8 	[%r28+159], %rs3999;
	st.shared.u8 	[%r28+160], %rs4000;
	st.shared.u8 	[%r28+161], %rs4001;
	st.shared.u8 	[%r28+162], %rs4002;
	st.shared.u8 	[%r28+163], %rs4003;
	st.shared.u8 	[%r28+164], %rs4004;
	st.shared.u8 	[%r28+165], %rs4005;
	st.shared.u8 	[%r28+166], %rs4006;
	st.shared.u8 	[%r28+167], %rs4007;
	st.shared.u8 	[%r28+168], %rs4008;
	st.shared.u8 	[%r28+169], %rs4009;
	st.shared.u8 	[%r28+170], %rs4010;
	st.shared.u8 	[%r28+171], %rs4011;
	st.shared.u8 	[%r28+172], %rs4012;
	st.shared.u8 	[%r28+173], %rs4013;
	st.shared.u8 	[%r28+174], %rs4014;
	st.shared.u8 	[%r28+175], %rs4015;
	st.shared.u8 	[%r28+176], %rs4016;
	st.shared.u8 	[%r28+177], %rs4017;
	st.shared.u8 	[%r28+178], %rs4018;
	st.shared.u8 	[%r28+179], %rs4019;
	st.shared.u8 	[%r28+180], %rs4020;
	st.shared.u8 	[%r28+181], %rs4021;
	st.shared.u8 	[%r28+182], %rs4022;
	st.shared.u8 	[%r28+183], %rs4023;
	st.shared.u8 	[%r28+184], %rs4024;
	st.shared.u8 	[%r28+185], %rs4025;
	st.shared.u8 	[%r28+186], %rs4026;
	st.shared.u8 	[%r28+187], %rs4027;
	st.shared.u8 	[%r28+188], %rs4028;
	st.shared.u8 	[%r28+189], %rs4029;
	st.shared.u8 	[%r28+190], %rs4030;
	st.shared.u8 	[%r28+191], %rs4031;
	st.shared.u8 	[%r28+192], %rs4032;
	st.shared.u8 	[%r28+193], %rs4033;
	st.shared.u8 	[%r28+194], %rs4034;
	st.shared.u8 	[%r28+195], %rs4035;
	st.shared.u8 	[%r28+196], %rs4036;
	st.shared.u8 	[%r28+197], %rs4037;
	st.shared.u8 	[%r28+198], %rs4038;
	st.shared.u8 	[%r28+199], %rs4039;
	st.shared.u8 	[%r28+200], %rs4040;
	st.shared.u8 	[%r28+201], %rs4041;
	st.shared.u8 	[%r28+202], %rs4042;
	st.shared.u8 	[%r28+203], %rs4043;
	st.shared.u8 	[%r28+204], %rs4044;
	st.shared.u8 	[%r28+205], %rs4045;
	st.shared.u8 	[%r28+206], %rs4046;
	st.shared.u8 	[%r28+207], %rs4047;
	st.shared.u8 	[%r28+208], %rs4048;
	st.shared.u8 	[%r28+209], %rs4049;
	st.shared.u8 	[%r28+210], %rs4050;
	st.shared.u8 	[%r28+211], %rs4051;
	st.shared.u8 	[%r28+212], %rs4052;
	st.shared.u8 	[%r28+213], %rs4053;
	st.shared.u8 	[%r28+214], %rs4054;
	st.shared.u8 	[%r28+215], %rs4055;
	st.shared.u8 	[%r28+216], %rs4056;
	st.shared.u8 	[%r28+217], %rs4057;
	st.shared.u8 	[%r28+218], %rs4058;
	st.shared.u8 	[%r28+219], %rs4059;
	st.shared.u8 	[%r28+220], %rs4060;
	st.shared.u8 	[%r28+221], %rs4061;
	st.shared.u8 	[%r28+222], %rs4062;
	st.shared.u8 	[%r28+223], %rs4063;
	st.shared.u8 	[%r28+224], %rs4064;
	st.shared.u8 	[%r28+225], %rs4065;
	st.shared.u8 	[%r28+226], %rs4066;
	st.shared.u8 	[%r28+227], %rs4067;
	st.shared.u8 	[%r28+228], %rs4068;
	st.shared.u8 	[%r28+229], %rs4069;
	st.shared.u8 	[%r28+230], %rs4070;
	st.shared.u8 	[%r28+231], %rs4071;
	st.shared.u8 	[%r28+232], %rs4072;
	st.shared.u8 	[%r28+233], %rs4073;
	st.shared.u8 	[%r28+234], %rs4074;
	st.shared.u8 	[%r28+235], %rs4075;
	st.shared.u8 	[%r28+236], %rs4076;
	st.shared.u8 	[%r28+237], %rs4077;
	st.shared.u8 	[%r28+238], %rs4078;
	st.shared.u8 	[%r28+239], %rs4079;
	st.shared.u8 	[%r28+240], %rs4080;
	st.shared.u8 	[%r28+241], %rs4081;
	st.shared.u8 	[%r28+242], %rs4082;
	st.shared.u8 	[%r28+243], %rs4083;
	st.shared.u8 	[%r28+244], %rs4084;
	st.shared.u8 	[%r28+245], %rs4085;
	st.shared.u8 	[%r28+246], %rs4086;
	st.shared.u8 	[%r28+247], %rs4087;
	st.shared.u8 	[%r28+248], %rs4088;
	st.shared.u8 	[%r28+249], %rs4089;
	st.shared.u8 	[%r28+250], %rs4090;
	st.shared.u8 	[%r28+251], %rs4091;
	st.shared.u8 	[%r28+252], %rs4092;
	st.shared.u8 	[%r28+253], %rs4093;
	st.shared.u8 	[%r28+254], %rs4094;
	st.shared.u8 	[%r28+255], %rs4095;
	st.shared.u8 	[%r28+256], %rs4096;
	st.shared.u8 	[%r28+257], %rs4097;
	st.shared.u8 	[%r28+258], %rs4098;
	st.shared.u8 	[%r28+259], %rs4099;
	bar.warp.sync 	-1;
	ld.shared.u32 	%r120, [%r28+256];
	bfe.u32 	%r121, %r120, 0, 8;
	cvt.u16.u32 	%rs4352, %r121;
	bfe.u32 	%r122, %r120, 8, 8;
	cvt.u16.u32 	%rs4353, %r122;
	bfe.u32 	%r123, %r120, 16, 8;
	cvt.u16.u32 	%rs4354, %r123;
	bfe.u32 	%r124, %r120, 24, 8;
	cvt.u16.u32 	%rs4355, %r124;
	ld.shared.u32 	%r125, [%r28+252];
	bfe.u32 	%r126, %r125, 0, 8;
	cvt.u16.u32 	%rs4348, %r126;
	bfe.u32 	%r127, %r125, 8, 8;
	cvt.u16.u32 	%rs4349, %r127;
	bfe.u32 	%r128, %r125, 16, 8;
	cvt.u16.u32 	%rs4350, %r128;
	bfe.u32 	%r129, %r125, 24, 8;
	cvt.u16.u32 	%rs4351, %r129;
	ld.shared.u32 	%r130, [%r28+248];
	bfe.u32 	%r131, %r130, 0, 8;
	cvt.u16.u32 	%rs4344, %r131;
	bfe.u32 	%r132, %r130, 8, 8;
	cvt.u16.u32 	%rs4345, %r132;
	bfe.u32 	%r133, %r130, 16, 8;
	cvt.u16.u32 	%rs4346, %r133;
	bfe.u32 	%r134, %r130, 24, 8;
	cvt.u16.u32 	%rs4347, %r134;
	ld.shared.u32 	%r135, [%r28+244];
	bfe.u32 	%r136, %r135, 0, 8;
	cvt.u16.u32 	%rs4340, %r136;
	bfe.u32 	%r137, %r135, 8, 8;
	cvt.u16.u32 	%rs4341, %r137;
	bfe.u32 	%r138, %r135, 16, 8;
	cvt.u16.u32 	%rs4342, %r138;
	bfe.u32 	%r139, %r135, 24, 8;
	cvt.u16.u32 	%rs4343, %r139;
	ld.shared.u32 	%r140, [%r28+240];
	bfe.u32 	%r141, %r140, 0, 8;
	cvt.u16.u32 	%rs4336, %r141;
	bfe.u32 	%r142, %r140, 8, 8;
	cvt.u16.u32 	%rs4337, %r142;
	bfe.u32 	%r143, %r140, 16, 8;
	cvt.u16.u32 	%rs4338, %r143;
	bfe.u32 	%r144, %r140, 24, 8;
	cvt.u16.u32 	%rs4339, %r144;
	ld.shared.u32 	%r145, [%r28+236];
	bfe.u32 	%r146, %r145, 0, 8;
	cvt.u16.u32 	%rs4332, %r146;
	bfe.u32 	%r147, %r145, 8, 8;
	cvt.u16.u32 	%rs4333, %r147;
	bfe.u32 	%r148, %r145, 16, 8;
	cvt.u16.u32 	%rs4334, %r148;
	bfe.u32 	%r149, %r145, 24, 8;
	cvt.u16.u32 	%rs4335, %r149;
	ld.shared.u32 	%r150, [%r28+232];
	bfe.u32 	%r151, %r150, 0, 8;
	cvt.u16.u32 	%rs4328, %r151;
	bfe.u32 	%r152, %r150, 8, 8;
	cvt.u16.u32 	%rs4329, %r152;
	bfe.u32 	%r153, %r150, 16, 8;
	cvt.u16.u32 	%rs4330, %r153;
	bfe.u32 	%r154, %r150, 24, 8;
	cvt.u16.u32 	%rs4331, %r154;
	ld.shared.u32 	%r155, [%r28+228];
	bfe.u32 	%r156, %r155, 0, 8;
	cvt.u16.u32 	%rs4324, %r156;
	bfe.u32 	%r157, %r155, 8, 8;
	cvt.u16.u32 	%rs4325, %r157;
	bfe.u32 	%r158, %r155, 16, 8;
	cvt.u16.u32 	%rs4326, %r158;
	bfe.u32 	%r159, %r155, 24, 8;
	cvt.u16.u32 	%rs4327, %r159;
	ld.shared.u32 	%r160, [%r28+224];
	bfe.u32 	%r161, %r160, 0, 8;
	cvt.u16.u32 	%rs4320, %r161;
	bfe.u32 	%r162, %r160, 8, 8;
	cvt.u16.u32 	%rs4321, %r162;
	bfe.u32 	%r163, %r160, 16, 8;
	cvt.u16.u32 	%rs4322, %r163;
	bfe.u32 	%r164, %r160, 24, 8;
	cvt.u16.u32 	%rs4323, %r164;
	ld.shared.u32 	%r165, [%r28+220];
	bfe.u32 	%r166, %r165, 0, 8;
	cvt.u16.u32 	%rs4316, %r166;
	bfe.u32 	%r167, %r165, 8, 8;
	cvt.u16.u32 	%rs4317, %r167;
	bfe.u32 	%r168, %r165, 16, 8;
	cvt.u16.u32 	%rs4318, %r168;
	bfe.u32 	%r169, %r165, 24, 8;
	cvt.u16.u32 	%rs4319, %r169;
	ld.shared.u32 	%r170, [%r28+216];
	bfe.u32 	%r171, %r170, 0, 8;
	cvt.u16.u32 	%rs4312, %r171;
	bfe.u32 	%r172, %r170, 8, 8;
	cvt.u16.u32 	%rs4313, %r172;
	bfe.u32 	%r173, %r170, 16, 8;
	cvt.u16.u32 	%rs4314, %r173;
	bfe.u32 	%r174, %r170, 24, 8;
	cvt.u16.u32 	%rs4315, %r174;
	ld.shared.u32 	%r175, [%r28+212];
	bfe.u32 	%r176, %r175, 0, 8;
	cvt.u16.u32 	%rs4308, %r176;
	bfe.u32 	%r177, %r175, 8, 8;
	cvt.u16.u32 	%rs4309, %r177;
	bfe.u32 	%r178, %r175, 16, 8;
	cvt.u16.u32 	%rs4310, %r178;
	bfe.u32 	%r179, %r175, 24, 8;
	cvt.u16.u32 	%rs4311, %r179;
	ld.shared.u32 	%r180, [%r28+208];
	bfe.u32 	%r181, %r180, 0, 8;
	cvt.u16.u32 	%rs4304, %r181;
	bfe.u32 	%r182, %r180, 8, 8;
	cvt.u16.u32 	%rs4305, %r182;
	bfe.u32 	%r183, %r180, 16, 8;
	cvt.u16.u32 	%rs4306, %r183;
	bfe.u32 	%r184, %r180, 24, 8;
	cvt.u16.u32 	%rs4307, %r184;
	ld.shared.u32 	%r185, [%r28+204];
	bfe.u32 	%r186, %r185, 0, 8;
	cvt.u16.u32 	%rs4300, %r186;
	bfe.u32 	%r187, %r185, 8, 8;
	cvt.u16.u32 	%rs4301, %r187;
	bfe.u32 	%r188, %r185, 16, 8;
	cvt.u16.u32 	%rs4302, %r188;
	bfe.u32 	%r189, %r185, 24, 8;
	cvt.u16.u32 	%rs4303, %r189;
	ld.shared.u32 	%r190, [%r28+200];
	bfe.u32 	%r191, %r190, 0, 8;
	cvt.u16.u32 	%rs4296, %r191;
	bfe.u32 	%r192, %r190, 8, 8;
	cvt.u16.u32 	%rs4297, %r192;
	bfe.u32 	%r193, %r190, 16, 8;
	cvt.u16.u32 	%rs4298, %r193;
	bfe.u32 	%r194, %r190, 24, 8;
	cvt.u16.u32 	%rs4299, %r194;
	ld.shared.u32 	%r195, [%r28+196];
	bfe.u32 	%r196, %r195, 0, 8;
	cvt.u16.u32 	%rs4292, %r196;
	bfe.u32 	%r197, %r195, 8, 8;
	cvt.u16.u32 	%rs4293, %r197;
	bfe.u32 	%r198, %r195, 16, 8;
	cvt.u16.u32 	%rs4294, %r198;
	bfe.u32 	%r199, %r195, 24, 8;
	cvt.u16.u32 	%rs4295, %r199;
	ld.shared.u32 	%r200, [%r28+192];
	bfe.u32 	%r201, %r200, 0, 8;
	cvt.u16.u32 	%rs4288, %r201;
	bfe.u32 	%r202, %r200, 8, 8;
	cvt.u16.u32 	%rs4289, %r202;
	bfe.u32 	%r203, %r200, 16, 8;
	cvt.u16.u32 	%rs4290, %r203;
	bfe.u32 	%r204, %r200, 24, 8;
	cvt.u16.u32 	%rs4291, %r204;
	ld.shared.u32 	%r205, [%r28+188];
	bfe.u32 	%r206, %r205, 0, 8;
	cvt.u16.u32 	%rs4284, %r206;
	bfe.u32 	%r207, %r205, 8, 8;
	cvt.u16.u32 	%rs4285, %r207;
	bfe.u32 	%r208, %r205, 16, 8;
	cvt.u16.u32 	%rs4286, %r208;
	bfe.u32 	%r209, %r205, 24, 8;
	cvt.u16.u32 	%rs4287, %r209;
	ld.shared.u32 	%r210, [%r28+184];
	bfe.u32 	%r211, %r210, 0, 8;
	cvt.u16.u32 	%rs4280, %r211;
	bfe.u32 	%r212, %r210, 8, 8;
	cvt.u16.u32 	%rs4281, %r212;
	bfe.u32 	%r213, %r210, 16, 8;
	cvt.u16.u32 	%rs4282, %r213;
	bfe.u32 	%r214, %r210, 24, 8;
	cvt.u16.u32 	%rs4283, %r214;
	ld.shared.u32 	%r215, [%r28+180];
	bfe.u32 	%r216, %r215, 0, 8;
	cvt.u16.u32 	%rs4276, %r216;
	bfe.u32 	%r217, %r215, 8, 8;
	cvt.u16.u32 	%rs4277, %r217;
	bfe.u32 	%r218, %r215, 16, 8;
	cvt.u16.u32 	%rs4278, %r218;
	bfe.u32 	%r219, %r215, 24, 8;
	cvt.u16.u32 	%rs4279, %r219;
	ld.shared.u32 	%r220, [%r28+176];
	bfe.u32 	%r221, %r220, 0, 8;
	cvt.u16.u32 	%rs4272, %r221;
	bfe.u32 	%r222, %r220, 8, 8;
	cvt.u16.u32 	%rs4273, %r222;
	bfe.u32 	%r223, %r220, 16, 8;
	cvt.u16.u32 	%rs4274, %r223;
	bfe.u32 	%r224, %r220, 24, 8;
	cvt.u16.u32 	%rs4275, %r224;
	ld.shared.u32 	%r225, [%r28+172];
	bfe.u32 	%r226, %r225, 0, 8;
	cvt.u16.u32 	%rs4268, %r226;
	bfe.u32 	%r227, %r225, 8, 8;
	cvt.u16.u32 	%rs4269, %r227;
	bfe.u32 	%r228, %r225, 16, 8;
	cvt.u16.u32 	%rs4270, %r228;
	bfe.u32 	%r229, %r225, 24, 8;
	cvt.u16.u32 	%rs4271, %r229;
	ld.shared.u32 	%r230, [%r28+168];
	bfe.u32 	%r231, %r230, 0, 8;
	cvt.u16.u32 	%rs4264, %r231;
	bfe.u32 	%r232, %r230, 8, 8;
	cvt.u16.u32 	%rs4265, %r232;
	bfe.u32 	%r233, %r230, 16, 8;
	cvt.u16.u32 	%rs4266, %r233;
	bfe.u32 	%r234, %r230, 24, 8;
	cvt.u16.u32 	%rs4267, %r234;
	ld.shared.u32 	%r235, [%r28+164];
	bfe.u32 	%r236, %r235, 0, 8;
	cvt.u16.u32 	%rs4260, %r236;
	bfe.u32 	%r237, %r235, 8, 8;
	cvt.u16.u32 	%rs4261, %r237;
	bfe.u32 	%r238, %r235, 16, 8;
	cvt.u16.u32 	%rs4262, %r238;
	bfe.u32 	%r239, %r235, 24, 8;
	cvt.u16.u32 	%rs4263, %r239;
	ld.shared.u32 	%r240, [%r28+160];
	bfe.u32 	%r241, %r240, 0, 8;
	cvt.u16.u32 	%rs4256, %r241;
	bfe.u32 	%r242, %r240, 8, 8;
	cvt.u16.u32 	%rs4257, %r242;
	bfe.u32 	%r243, %r240, 16, 8;
	cvt.u16.u32 	%rs4258, %r243;
	bfe.u32 	%r244, %r240, 24, 8;
	cvt.u16.u32 	%rs4259, %r244;
	ld.shared.u32 	%r245, [%r28+156];
	bfe.u32 	%r246, %r245, 0, 8;
	cvt.u16.u32 	%rs4252, %r246;
	bfe.u32 	%r247, %r245, 8, 8;
	cvt.u16.u32 	%rs4253, %r247;
	bfe.u32 	%r248, %r245, 16, 8;
	cvt.u16.u32 	%rs4254, %r248;
	bfe.u32 	%r249, %r245, 24, 8;
	cvt.u16.u32 	%rs4255, %r249;
	ld.shared.u32 	%r250, [%r28+152];
	bfe.u32 	%r251, %r250, 0, 8;
	cvt.u16.u32 	%rs4248, %r251;
	bfe.u32 	%r252, %r250, 8, 8;
	cvt.u16.u32 	%rs4249, %r252;
	bfe.u32 	%r253, %r250, 16, 8;
	cvt.u16.u32 	%rs4250, %r253;
	bfe.u32 	%r254, %r250, 24, 8;
	cvt.u16.u32 	%rs4251, %r254;
	ld.shared.u32 	%r255, [%r28+148];
	bfe.u32 	%r256, %r255, 0, 8;
	cvt.u16.u32 	%rs4244, %r256;
	bfe.u32 	%r257, %r255, 8, 8;
	cvt.u16.u32 	%rs4245, %r257;
	bfe.u32 	%r258, %r255, 16, 8;
	cvt.u16.u32 	%rs4246, %r258;
	bfe.u32 	%r259, %r255, 24, 8;
	cvt.u16.u32 	%rs4247, %r259;
	ld.shared.u32 	%r260, [%r28+144];
	bfe.u32 	%r261, %r260, 0, 8;
	cvt.u16.u32 	%rs4240, %r261;
	bfe.u32 	%r262, %r260, 8, 8;
	cvt.u16.u32 	%rs4241, %r262;
	bfe.u32 	%r263, %r260, 16, 8;
	cvt.u16.u32 	%rs4242, %r263;
	bfe.u32 	%r264, %r260, 24, 8;
	cvt.u16.u32 	%rs4243, %r264;
	ld.shared.u32 	%r265, [%r28+140];
	bfe.u32 	%r266, %r265, 0, 8;
	cvt.u16.u32 	%rs4236, %r266;
	bfe.u32 	%r267, %r265, 8, 8;
	cvt.u16.u32 	%rs4237, %r267;
	bfe.u32 	%r268, %r265, 16, 8;
	cvt.u16.u32 	%rs4238, %r268;
	bfe.u32 	%r269, %r265, 24, 8;
	cvt.u16.u32 	%rs4239, %r269;
	ld.shared.u32 	%r270, [%r28+136];
	bfe.u32 	%r271, %r270, 0, 8;
	cvt.u16.u32 	%rs4232, %r271;
	bfe.u32 	%r272, %r270, 8, 8;
	cvt.u16.u32 	%rs4233, %r272;
	bfe.u32 	%r273, %r270, 16, 8;
	cvt.u16.u32 	%rs4234, %r273;
	bfe.u32 	%r274, %r270, 24, 8;
	cvt.u16.u32 	%rs4235, %r274;
	ld.shared.u32 	%r275, [%r28+132];
	bfe.u32 	%r276, %r275, 0, 8;
	cvt.u16.u32 	%rs4228, %r276;
	bfe.u32 	%r277, %r275, 8, 8;
	cvt.u16.u32 	%rs4229, %r277;
	bfe.u32 	%r278, %r275, 16, 8;
	cvt.u16.u32 	%rs4230, %r278;
	bfe.u32 	%r279, %r275, 24, 8;
	cvt.u16.u32 	%rs4231, %r279;
	ld.shared.u32 	%r280, [%r28+128];
	bfe.u32 	%r281, %r280, 0, 8;
	cvt.u16.u32 	%rs4224, %r281;
	bfe.u32 	%r282, %r280, 8, 8;
	cvt.u16.u32 	%rs4225, %r282;
	bfe.u32 	%r283, %r280, 16, 8;
	cvt.u16.u32 	%rs4226, %r283;
	bfe.u32 	%r284, %r280, 24, 8;
	cvt.u16.u32 	%rs4227, %r284;
	ld.shared.u32 	%r285, [%r28+124];
	bfe.u32 	%r286, %r285, 0, 8;
	cvt.u16.u32 	%rs4220, %r286;
	bfe.u32 	%r287, %r285, 8, 8;
	cvt.u16.u32 	%rs4221, %r287;
	bfe.u32 	%r288, %r285, 16, 8;
	cvt.u16.u32 	%rs4222, %r288;
	bfe.u32 	%r289, %r285, 24, 8;
	cvt.u16.u32 	%rs4223, %r289;
	ld.shared.u32 	%r290, [%r28+120];
	bfe.u32 	%r291, %r290, 0, 8;
	cvt.u16.u32 	%rs4216, %r291;
	bfe.u32 	%r292, %r290, 8, 8;
	cvt.u16.u32 	%rs4217, %r292;
	bfe.u32 	%r293, %r290, 16, 8;
	cvt.u16.u32 	%rs4218, %r293;
	bfe.u32 	%r294, %r290, 24, 8;
	cvt.u16.u32 	%rs4219, %r294;
	ld.shared.u32 	%r295, [%r28+116];
	bfe.u32 	%r296, %r295, 0, 8;
	cvt.u16.u32 	%rs4212, %r296;
	bfe.u32 	%r297, %r295, 8, 8;
	cvt.u16.u32 	%rs4213, %r297;
	bfe.u32 	%r298, %r295, 16, 8;
	cvt.u16.u32 	%rs4214, %r298;
	bfe.u32 	%r299, %r295, 24, 8;
	cvt.u16.u32 	%rs4215, %r299;
	ld.shared.u32 	%r300, [%r28+112];
	bfe.u32 	%r301, %r300, 0, 8;
	cvt.u16.u32 	%rs4208, %r301;
	bfe.u32 	%r302, %r300, 8, 8;
	cvt.u16.u32 	%rs4209, %r302;
	bfe.u32 	%r303, %r300, 16, 8;
	cvt.u16.u32 	%rs4210, %r303;
	bfe.u32 	%r304, %r300, 24, 8;
	cvt.u16.u32 	%rs4211, %r304;
	ld.shared.u32 	%r305, [%r28+108];
	bfe.u32 	%r306, %r305, 0, 8;
	cvt.u16.u32 	%rs4204, %r306;
	bfe.u32 	%r307, %r305, 8, 8;
	cvt.u16.u32 	%rs4205, %r307;
	bfe.u32 	%r308, %r305, 16, 8;
	cvt.u16.u32 	%rs4206, %r308;
	bfe.u32 	%r309, %r305, 24, 8;
	cvt.u16.u32 	%rs4207, %r309;
	ld.shared.u32 	%r310, [%r28+104];
	bfe.u32 	%r311, %r310, 0, 8;
	cvt.u16.u32 	%rs4200, %r311;
	bfe.u32 	%r312, %r310, 8, 8;
	cvt.u16.u32 	%rs4201, %r312;
	bfe.u32 	%r313, %r310, 16, 8;
	cvt.u16.u32 	%rs4202, %r313;
	bfe.u32 	%r314, %r310, 24, 8;
	cvt.u16.u32 	%rs4203, %r314;
	ld.shared.u32 	%r315, [%r28+100];
	bfe.u32 	%r316, %r315, 0, 8;
	cvt.u16.u32 	%rs4196, %r316;
	bfe.u32 	%r317, %r315, 8, 8;
	cvt.u16.u32 	%rs4197, %r317;
	bfe.u32 	%r318, %r315, 16, 8;
	cvt.u16.u32 	%rs4198, %r318;
	bfe.u32 	%r319, %r315, 24, 8;
	cvt.u16.u32 	%rs4199, %r319;
	ld.shared.u32 	%r320, [%r28+96];
	bfe.u32 	%r321, %r320, 0, 8;
	cvt.u16.u32 	%rs4192, %r321;
	bfe.u32 	%r322, %r320, 8, 8;
	cvt.u16.u32 	%rs4193, %r322;
	bfe.u32 	%r323, %r320, 16, 8;
	cvt.u16.u32 	%rs4194, %r323;
	bfe.u32 	%r324, %r320, 24, 8;
	cvt.u16.u32 	%rs4195, %r324;
	ld.shared.u32 	%r325, [%r28+92];
	bfe.u32 	%r326, %r325, 0, 8;
	cvt.u16.u32 	%rs4188, %r326;
	bfe.u32 	%r327, %r325, 8, 8;
	cvt.u16.u32 	%rs4189, %r327;
	bfe.u32 	%r328, %r325, 16, 8;
	cvt.u16.u32 	%rs4190, %r328;
	bfe.u32 	%r329, %r325, 24, 8;
	cvt.u16.u32 	%rs4191, %r329;
	ld.shared.u32 	%r330, [%r28+88];
	bfe.u32 	%r331, %r330, 0, 8;
	cvt.u16.u32 	%rs4184, %r331;
	bfe.u32 	%r332, %r330, 8, 8;
	cvt.u16.u32 	%rs4185, %r332;
	bfe.u32 	%r333, %r330, 16, 8;
	cvt.u16.u32 	%rs4186, %r333;
	bfe.u32 	%r334, %r330, 24, 8;
	cvt.u16.u32 	%rs4187, %r334;
	ld.shared.u32 	%r335, [%r28+84];
	bfe.u32 	%r336, %r335, 0, 8;
	cvt.u16.u32 	%rs4180, %r336;
	bfe.u32 	%r337, %r335, 8, 8;
	cvt.u16.u32 	%rs4181, %r337;
	bfe.u32 	%r338, %r335, 16, 8;
	cvt.u16.u32 	%rs4182, %r338;
	bfe.u32 	%r339, %r335, 24, 8;
	cvt.u16.u32 	%rs4183, %r339;
	ld.shared.u32 	%r340, [%r28+80];
	bfe.u32 	%r341, %r340, 0, 8;
	cvt.u16.u32 	%rs4176, %r341;
	bfe.u32 	%r342, %r340, 8, 8;
	cvt.u16.u32 	%rs4177, %r342;
	bfe.u32 	%r343, %r340, 16, 8;
	cvt.u16.u32 	%rs4178, %r343;
	bfe.u32 	%r344, %r340, 24, 8;
	cvt.u16.u32 	%rs4179, %r344;
	ld.shared.u32 	%r345, [%r28+76];
	bfe.u32 	%r346, %r345, 0, 8;
	cvt.u16.u32 	%rs4172, %r346;
	bfe.u32 	%r347, %r345, 8, 8;
	cvt.u16.u32 	%rs4173, %r347;
	bfe.u32 	%r348, %r345, 16, 8;
	cvt.u16.u32 	%rs4174, %r348;
	bfe.u32 	%r349, %r345, 24, 8;
	cvt.u16.u32 	%rs4175, %r349;
	ld.shared.u32 	%r350, [%r28+72];
	bfe.u32 	%r351, %r350, 0, 8;
	cvt.u16.u32 	%rs4168, %r351;
	bfe.u32 	%r352, %r350, 8, 8;
	cvt.u16.u32 	%rs4169, %r352;
	bfe.u32 	%r353, %r350, 16, 8;
	cvt.u16.u32 	%rs4170, %r353;
	bfe.u32 	%r354, %r350, 24, 8;
	cvt.u16.u32 	%rs4171, %r354;
	ld.shared.u32 	%r355, [%r28+68];
	bfe.u32 	%r356, %r355, 0, 8;
	cvt.u16.u32 	%rs4164, %r356;
	bfe.u32 	%r357, %r355, 8, 8;
	cvt.u16.u32 	%rs4165, %r357;
	bfe.u32 	%r358, %r355, 16, 8;
	cvt.u16.u32 	%rs4166, %r358;
	bfe.u32 	%r359, %r355, 24, 8;
	cvt.u16.u32 	%rs4167, %r359;
	ld.shared.u32 	%r360, [%r28+64];
	bfe.u32 	%r361, %r360, 0, 8;
	cvt.u16.u32 	%rs4160, %r361;
	bfe.u32 	%r362, %r360, 8, 8;
	cvt.u16.u32 	%rs4161, %r362;
	bfe.u32 	%r363, %r360, 16, 8;
	cvt.u16.u32 	%rs4162, %r363;
	bfe.u32 	%r364, %r360, 24, 8;
	cvt.u16.u32 	%rs4163, %r364;
	ld.shared.u32 	%r365, [%r28+60];
	bfe.u32 	%r366, %r365, 0, 8;
	cvt.u16.u32 	%rs4156, %r366;
	bfe.u32 	%r367, %r365, 8, 8;
	cvt.u16.u32 	%rs4157, %r367;
	bfe.u32 	%r368, %r365, 16, 8;
	cvt.u16.u32 	%rs4158, %r368;
	bfe.u32 	%r369, %r365, 24, 8;
	cvt.u16.u32 	%rs4159, %r369;
	ld.shared.u32 	%r370, [%r28+56];
	bfe.u32 	%r371, %r370, 0, 8;
	cvt.u16.u32 	%rs4152, %r371;
	bfe.u32 	%r372, %r370, 8, 8;
	cvt.u16.u32 	%rs4153, %r372;
	bfe.u32 	%r373, %r370, 16, 8;
	cvt.u16.u32 	%rs4154, %r373;
	bfe.u32 	%r374, %r370, 24, 8;
	cvt.u16.u32 	%rs4155, %r374;
	ld.shared.u32 	%r375, [%r28+52];
	bfe.u32 	%r376, %r375, 0, 8;
	cvt.u16.u32 	%rs4148, %r376;
	bfe.u32 	%r377, %r375, 8, 8;
	cvt.u16.u32 	%rs4149, %r377;
	bfe.u32 	%r378, %r375, 16, 8;
	cvt.u16.u32 	%rs4150, %r378;
	bfe.u32 	%r379, %r375, 24, 8;
	cvt.u16.u32 	%rs4151, %r379;
	ld.shared.u32 	%r380, [%r28+48];
	bfe.u32 	%r381, %r380, 0, 8;
	cvt.u16.u32 	%rs4144, %r381;
	bfe.u32 	%r382, %r380, 8, 8;
	cvt.u16.u32 	%rs4145, %r382;
	bfe.u32 	%r383, %r380, 16, 8;
	cvt.u16.u32 	%rs4146, %r383;
	bfe.u32 	%r384, %r380, 24, 8;
	cvt.u16.u32 	%rs4147, %r384;
	ld.shared.u32 	%r385, [%r28+44];
	bfe.u32 	%r386, %r385, 0, 8;
	cvt.u16.u32 	%rs4140, %r386;
	bfe.u32 	%r387, %r385, 8, 8;
	cvt.u16.u32 	%rs4141, %r387;
	bfe.u32 	%r388, %r385, 16, 8;
	cvt.u16.u32 	%rs4142, %r388;
	bfe.u32 	%r389, %r385, 24, 8;
	cvt.u16.u32 	%rs4143, %r389;
	ld.shared.u32 	%r390, [%r28+40];
	bfe.u32 	%r391, %r390, 0, 8;
	cvt.u16.u32 	%rs4136, %r391;
	bfe.u32 	%r392, %r390, 8, 8;
	cvt.u16.u32 	%rs4137, %r392;
	bfe.u32 	%r393, %r390, 16, 8;
	cvt.u16.u32 	%rs4138, %r393;
	bfe.u32 	%r394, %r390, 24, 8;
	cvt.u16.u32 	%rs4139, %r394;
	ld.shared.u32 	%r395, [%r28+36];
	bfe.u32 	%r396, %r395, 0, 8;
	cvt.u16.u32 	%rs4132, %r396;
	bfe.u32 	%r397, %r395, 8, 8;
	cvt.u16.u32 	%rs4133, %r397;
	bfe.u32 	%r398, %r395, 16, 8;
	cvt.u16.u32 	%rs4134, %r398;
	bfe.u32 	%r399, %r395, 24, 8;
	cvt.u16.u32 	%rs4135, %r399;
	ld.shared.u32 	%r400, [%r28+32];
	bfe.u32 	%r401, %r400, 0, 8;
	cvt.u16.u32 	%rs4128, %r401;
	bfe.u32 	%r402, %r400, 8, 8;
	cvt.u16.u32 	%rs4129, %r402;
	bfe.u32 	%r403, %r400, 16, 8;
	cvt.u16.u32 	%rs4130, %r403;
	bfe.u32 	%r404, %r400, 24, 8;
	cvt.u16.u32 	%rs4131, %r404;
	ld.shared.u32 	%r405, [%r28+28];
	bfe.u32 	%r406, %r405, 0, 8;
	cvt.u16.u32 	%rs4124, %r406;
	bfe.u32 	%r407, %r405, 8, 8;
	cvt.u16.u32 	%rs4125, %r407;
	bfe.u32 	%r408, %r405, 16, 8;
	cvt.u16.u32 	%rs4126, %r408;
	bfe.u32 	%r409, %r405, 24, 8;
	cvt.u16.u32 	%rs4127, %r409;
	ld.shared.u32 	%r410, [%r28+24];
	bfe.u32 	%r411, %r410, 0, 8;
	cvt.u16.u32 	%rs4120, %r411;
	bfe.u32 	%r412, %r410, 8, 8;
	cvt.u16.u32 	%rs4121, %r412;
	bfe.u32 	%r413, %r410, 16, 8;
	cvt.u16.u32 	%rs4122, %r413;
	bfe.u32 	%r414, %r410, 24, 8;
	cvt.u16.u32 	%rs4123, %r414;
	ld.shared.u32 	%r415, [%r28+20];
	bfe.u32 	%r416, %r415, 0, 8;
	cvt.u16.u32 	%rs4116, %r416;
	bfe.u32 	%r417, %r415, 8, 8;
	cvt.u16.u32 	%rs4117, %r417;
	bfe.u32 	%r418, %r415, 16, 8;
	cvt.u16.u32 	%rs4118, %r418;
	bfe.u32 	%r419, %r415, 24, 8;
	cvt.u16.u32 	%rs4119, %r419;
	ld.shared.u32 	%r420, [%r28+16];
	bfe.u32 	%r421, %r420, 0, 8;
	cvt.u16.u32 	%rs4112, %r421;
	bfe.u32 	%r422, %r420, 8, 8;
	cvt.u16.u32 	%rs4113, %r422;
	bfe.u32 	%r423, %r420, 16, 8;
	cvt.u16.u32 	%rs4114, %r423;
	bfe.u32 	%r424, %r420, 24, 8;
	cvt.u16.u32 	%rs4115, %r424;
	ld.shared.u32 	%r425, [%r28+12];
	bfe.u32 	%r426, %r425, 0, 8;
	cvt.u16.u32 	%rs4108, %r426;
	bfe.u32 	%r427, %r425, 8, 8;
	cvt.u16.u32 	%rs4109, %r427;
	bfe.u32 	%r428, %r425, 16, 8;
	cvt.u16.u32 	%rs4110, %r428;
	bfe.u32 	%r429, %r425, 24, 8;
	cvt.u16.u32 	%rs4111, %r429;
	ld.shared.u32 	%r430, [%r28+8];
	bfe.u32 	%r431, %r430, 0, 8;
	cvt.u16.u32 	%rs4104, %r431;
	bfe.u32 	%r432, %r430, 8, 8;
	cvt.u16.u32 	%rs4105, %r432;
	bfe.u32 	%r433, %r430, 16, 8;
	cvt.u16.u32 	%rs4106, %r433;
	bfe.u32 	%r434, %r430, 24, 8;
	cvt.u16.u32 	%rs4107, %r434;
	ld.shared.u32 	%r435, [%r28+4];
	bfe.u32 	%r436, %r435, 0, 8;
	cvt.u16.u32 	%rs4100, %r436;
	bfe.u32 	%r437, %r435, 8, 8;
	cvt.u16.u32 	%rs4101, %r437;
	bfe.u32 	%r438, %r435, 16, 8;
	cvt.u16.u32 	%rs4102, %r438;
	bfe.u32 	%r439, %r435, 24, 8;
	cvt.u16.u32 	%rs4103, %r439;
	ld.shared.f32 	%f23, [%r28];
	bar.sync 	0;
	// begin inline asm
	griddepcontrol.launch_dependents;
	// end inline asm
	mov.b32 	%r3099, 2;
$L__BB4_17:
	shr.u32 	%r440, %r3099, 1;
	add.s32 	%r441, %r3099, -1;
	bar.sync 	0;
	mov.u32 	%r442, %tid.x;
	mov.u32 	%r443, _ZZN3cub18CUB_300001_SM_10006detail10merge_sort30DeviceMergeSortBlockSortKernelINS2_10policy_hubIN6thrust24THRUST_300001_SM_1000_NS10device_ptrI10IndividualEEE9Policy600ES9_PNS0_8NullTypeES9_SD_jN4cuda3std3__44lessIS8_EES8_SC_EEvbT0_T1_T2_T3_T4_PT6_PT7_T5_NS1_7vsmem_tEE19static_temp_storage;
	mad.lo.s32 	%r444, %r442, 260, %r443;
	st.shared.f32 	[%r444], %f23;
	cvt.u32.u16 	%r445, %rs4103;
	cvt.u32.u16 	%r446, %rs4102;
	prmt.b32 	%r447, %r446, %r445, 0x3340U;
	cvt.u32.u16 	%r448, %rs4101;
	cvt.u32.u16 	%r449, %rs4100;
	prmt.b32 	%r450, %r449, %r448, 0x3340U;
	prmt.b32 	%r451, %r450, %r447, 0x5410U;
	st.shared.u32 	[%r444+4], %r451;
	cvt.u32.u16 	%r452, %rs4107;
	cvt.u32.u16 	%r453, %rs4106;
	prmt.b32 	%r454, %r453, %r452, 0x3340U;
	cvt.u32.u16 	%r455, %rs4105;
	cvt.u32.u16 	%r456, %rs4104;
	prmt.b32 	%r457, %r456, %r455, 0x3340U;
	prmt.b32 	%r458, %r457, %r454, 0x5410U;
	st.shared.u32 	[%r444+8], %r458;
	cvt.u32.u16 	%r459, %rs4111;
	cvt.u32.u16 	%r460, %rs4110;
	prmt.b32 	%r461, %r460, %r459, 0x3340U;
	cvt.u32.u16 	%r462, %rs4109;
	cvt.u32.u16 	%r463, %rs4108;
	prmt.b32 	%r464, %r463, %r462, 0x3340U;
	prmt.b32 	%r465, %r464, %r461, 0x5410U;
	st.shared.u32 	[%r444+12], %r465;
	cvt.u32.u16 	%r466, %rs4115;
	cvt.u32.u16 	%r467, %rs4114;
	prmt.b32 	%r468, %r467, %r466, 0x3340U;
	cvt.u32.u16 	%r469, %rs4113;
	cvt.u32.u16 	%r470, %rs4112;
	prmt.b32 	%r471, %r470, %r469, 0x3340U;
	prmt.b32 	%r472, %r471, %r468, 0x5410U;
	st.shared.u32 	[%r444+16], %r472;
	cvt.u32.u16 	%r473, %rs4119;
	cvt.u32.u16 	%r474, %rs4118;
	prmt.b32 	%r475, %r474, %r473, 0x3340U;
	cvt.u32.u16 	%r476, %rs4117;
	cvt.u32.u16 	%r477, %rs4116;
	prmt.b32 	%r478, %r477, %r476, 0x3340U;
	prmt.b32 	%r479, %r478, %r475, 0x5410U;
	st.shared.u32 	[%r444+20], %r479;
	cvt.u32.u16 	%r480, %rs4123;
	cvt.u32.u16 	%r481, %rs4122;
	prmt.b32 	%r482, %r481, %r480, 0x3340U;
	cvt.u32.u16 	%r483, %rs4121;
	cvt.u32.u16 	%r484, %rs4120;
	prmt.b32 	%r485, %r484, %r483, 0x3340U;
	prmt.b32 	%r486, %r485, %r482, 0x5410U;
	st.shared.u32 	[%r444+24], %r486;
	cvt.u32.u16 	%r487, %rs4127;
	cvt.u32.u16 	%r488, %rs4126;
	prmt.b32 	%r489, %r488, %r487, 0x3340U;
	cvt.u32.u16 	%r490, %rs4125;
	cvt.u32.u16 	%r491, %rs4124;
	prmt.b32 	%r492, %r491, %r490, 0x3340U;
	prmt.b32 	%r493, %r492, %r489, 0x5410U;
	st.shared.u32 	[%r444+28], %r493;
	cvt.u32.u16 	%r494, %rs4131;
	cvt.u32.u16 	%r495, %rs4130;
	prmt.b32 	%r496, %r495, %r494, 0x3340U;
	cvt.u32.u16 	%r497, %rs4129;
	cvt.u32.u16 	%r498, %rs4128;
	prmt.b32 	%r499, %r498, %r497, 0x3340U;
	prmt.b32 	%r500, %r499, %r496, 0x5410U;
	st.shared.u32 	[%r444+32], %r500;
	cvt.u32.u16 	%r501, %rs4135;
	cvt.u32.u16 	%r502, %rs4134;
	prmt.b32 	%r503, %r502, %r501, 0x3340U;
	cvt.u32.u16 	%r504, %rs4133;
	cvt.u32.u16 	%r505, %rs4132;
	prmt.b32 	%r506, %r505, %r504, 0x3340U;
	prmt.b32 	%r507, %r506, %r503, 0x5410U;
	st.shared.u32 	[%r444+36], %r507;
	cvt.u32.u16 	%r508, %rs4139;
	cvt.u32.u16 	%r509, %rs4138;
	prmt.b32 	%r510, %r509, %r508, 0x3340U;
	cvt.u32.u16 	%r511, %rs4137;
	cvt.u32.u16 	%r512, %rs4136;
	prmt.b32 	%r513, %r512, %r511, 0x3340U;
	prmt.b32 	%r514, %r513, %r510, 0x5410U;
	st.shared.u32 	[%r444+40], %r514;
	cvt.u32.u16 	%r515, %rs4143;
	cvt.u32.u16 	%r516, %rs4142;
	prmt.b32 	%r517, %r516, %r515, 0x3340U;
	cvt.u32.u16 	%r518, %rs4141;
	cvt.u32.u16 	%r519, %rs4140;
	prmt.b32 	%r520, %r519, %r518, 0x3340U;
	prmt.b32 	%r521, %r520, %r517, 0x5410U;
	st.shared.u32 	[%r444+44], %r521;
	cvt.u32.u16 	%r522, %rs4147;
	cvt.u32.u16 	%r523, %rs4146;
	prmt.b32 	%r524, %r523, %r522, 0x3340U;
	cvt.u32.u16 	%r525, %rs4145;
	cvt.u32.u16 	%r526, %rs4144;
	prmt.b32 	%r527, %r526, %r525, 0x3340U;
	prmt.b32 	%r528, %r527, %r524, 0x5410U;
	st.shared.u32 	[%r444+48], %r528;
	cvt.u32.u16 	%r529, %rs4151;
	cvt.u32.u16 	%r530, %rs4150;
	prmt.b32 	%r531, %r530, %r529, 0x3340U;
	cvt.u32.u16 	%r532, %rs4149;
	cvt.u32.u16 	%r533, %rs4148;
	prmt.b32 	%r534, %r533, %r532, 0x3340U;
	prmt.b32 	%r535, %r534, %r531, 0x5410U;
	st.shared.u32 	[%r444+52], %r535;
	cvt.u32.u16 	%r536, %rs4155;
	cvt.u32.u16 	%r537, %rs4154;
	prmt.b32 	%r538, %r537, %r536, 0x3340U;
	cvt.u32.u16 	%r539, %rs4153;
	cvt.u32.u16 	%r540, %rs4152;
	prmt.b32 	%r541, %r540, %r539, 0x3340U;
	prmt.b32 	%r542, %r541, %r538, 0x5410U;
	st.shared.u32 	[%r444+56], %r542;
	cvt.u32.u16 	%r543, %rs4159;
	cvt.u32.u16 	%r544, %rs4158;
	prmt.b32 	%r545, %r544, %r543, 0x3340U;
	cvt.u32.u16 	%r546, %rs4157;
	cvt.u32.u16 	%r547, %rs4156;
	prmt.b32 	%r548, %r547, %r546, 0x3340U;
	prmt.b32 	%r549, %r548, %r545, 0x5410U;
	st.shared.u32 	[%r444+60], %r549;
	cvt.u32.u16 	%r550, %rs4163;
	cvt.u32.u16 	%r551, %rs4162;
	prmt.b32 	%r552, %r551, %r550, 0x3340U;
	cvt.u32.u16 	%r553, %rs4161;
	cvt.u32.u16 	%r554, %rs4160;
	prmt.b32 	%r555, %r554, %r553, 0x3340U;
	prmt.b32 	%r556, %r555, %r552, 0x5410U;
	st.shared.u32 	[%r444+64], %r556;
	cvt.u32.u16 	%r557, %rs4167;
	cvt.u32.u16 	%r558, %rs4166;
	prmt.b32 	%r559, %r558, %r557, 0x3340U;
	cvt.u32.u16 	%r560, %rs4165;
	cvt.u32.u16 	%r561, %rs4164;
	prmt.b32 	%r562, %r561, %r560, 0x3340U;
	prmt.b32 	%r563, %r562, %r559, 0x5410U;
	st.shared.u32 	[%r444+68], %r563;
	cvt.u32.u16 	%r564, %rs4171;
	cvt.u32.u16 	%r565, %rs4170;
	prmt.b32 	%r566, %r565, %r564, 0x3340U;
	cvt.u32.u16 	%r567, %rs4169;
	cvt.u32.u16 	%r568, %rs4168;
	prmt.b32 	%r569, %r568, %r567, 0x3340U;
	prmt.b32 	%r570, %r569, %r566, 0x5410U;
	st.shared.u32 	[%r444+72], %r570;
	cvt.u32.u16 	%r571, %rs4175;
	cvt.u32.u16 	%r572, %rs4174;
	prmt.b32 	%r573, %r572, %r571, 0x3340U;
	cvt.u32.u16 	%r574, %rs4173;
	cvt.u32.u16 	%r575, %rs4172;
	prmt.b32 	%r576, %r575, %r574, 0x3340U;
	prmt.b32 	%r577, %r576, %r573, 0x5410U;
	st.shared.u32 	[%r444+76], %r577;
	cvt.u32.u16 	%r578, %rs4179;
	cvt.u32.u16 	%r579, %rs4178;
	prmt.b32 	%r580, %r579, %r578, 0x3340U;
	cvt.u32.u16 	%r581, %rs4177;
	cvt.u32.u16 	%r582, %rs4176;
	prmt.b32 	%r583, %r582, %r581, 0x3340U;
	prmt.b32 	%r584, %r583, %r580, 0x5410U;
	st.shared.u32 	[%r444+80], %r584;
	cvt.u32.u16 	%r585, %rs4183;
	cvt.u32.u16 	%r586, %rs4182;
	prmt.b32 	%r587, %r586, %r585, 0x3340U;
	cvt.u32.u16 	%r588, %rs4181;
	cvt.u32.u16 	%r589, %rs4180;
	prmt.b32 	%r590, %r589, %r588, 0x3340U;
	prmt.b32 	%r591, %r590, %r587, 0x5410U;
	st.shared.u32 	[%r444+84], %r591;
	cvt.u32.u16 	%r592, %rs4187;
	cvt.u32.u16 	%r593, %rs4186;
	prmt.b32 	%r594, %r593, %r592, 0x3340U;
	cvt.u32.u16 	%r595, %rs4185;
	cvt.u32.u16 	%r596, %rs4184;
	prmt.b32 	%r597, %r596, %r595, 0x3340U;
	prmt.b32 	%r598, %r597, %r594, 0x5410U;
	st.shared.u32 	[%r444+88], %r598;
	cvt.u32.u16 	%r599, %rs4191;
	cvt.u32.u16 	%r600, %rs4190;
	prmt.b32 	%r601, %r600, %r599, 0x3340U;
	cvt.u32.u16 	%r602, %rs4189;
	cvt.u32.u16 	%r603, %rs4188;
	prmt.b32 	%r604, %r603, %r602, 0x3340U;
	prmt.b32 	%r605, %r604, %r601, 0x5410U;
	st.shared.u32 	[%r444+92], %r605;
	cvt.u32.u16 	%r606, %rs4195;
	cvt.u32.u16 	%r607, %rs4194;
	prmt.b32 	%r608, %r607, %r606, 0x3340U;
	cvt.u32.u16 	%r609, %rs4193;
	cvt.u32.u16 	%r610, %rs4192;
	prmt.b32 	%r611, %r610, %r609, 0x3340U;
	prmt.b32 	%r612, %r611, %r608, 0x5410U;
	st.shared.u32 	[%r444+96], %r612;
	cvt.u32.u16 	%r613, %rs4199;
	cvt.u32.u16 	%r614, %rs4198;
	prmt.b32 	%r615, %r614, %r613, 0x3340U;
	cvt.u32.u16 	%r616, %rs4197;
	cvt.u32.u16 	%r617, %rs4196;
	prmt.b32 	%r618, %r617, %r616, 0x3340U;
	prmt.b32 	%r619, %r618, %r615, 0x5410U;
	st.shared.u32 	[%r444+100], %r619;
	cvt.u32.u16 	%r620, %rs4203;
	cvt.u32.u16 	%r621, %rs4202;
	prmt.b32 	%r622, %r621, %r620, 0x3340U;
	cvt.u32.u16 	%r623, %rs4201;
	cvt.u32.u16 	%r624, %rs4200;
	prmt.b32 	%r625, %r624, %r623, 0x3340U;
	prmt.b32 	%r626, %r625, %r622, 0x5410U;
	st.shared.u32 	[%r444+104], %r626;
	cvt.u32.u16 	%r627, %rs4207;
	cvt.u32.u16 	%r628, %rs4206;
	prmt.b32 	%r629, %r628, %r627, 0x3340U;
	cvt.u32.u16 	%r630, %rs4205;
	cvt.u32.u16 	%r631, %rs4204;
	prmt.b32 	%r632, %r631, %r630, 0x3340U;
	prmt.b32 	%r633, %r632, %r629, 0x5410U;
	st.shared.u32 	[%r444+108], %r633;
	cvt.u32.u16 	%r634, %rs4211;
	cvt.u32.u16 	%r635, %rs4210;
	prmt.b32 	%r636, %r635, %r634, 0x3340U;
	cvt.u32.u16 	%r637, %rs4209;
	cvt.u32.u16 	%r638, %rs4208;
	prmt.b32 	%r639, %r638, %r637, 0x3340U;
	prmt.b32 	%r640, %r639, %r636, 0x5410U;
	st.shared.u32 	[%r444+112], %r640;
	cvt.u32.u16 	%r641, %rs4215;
	cvt.u32.u16 	%r642, %rs4214;
	prmt.b32 	%r643, %r642, %r641, 0x3340U;
	cvt.u32.u16 	%r644, %rs4213;
	cvt.u32.u16 	%r645, %rs4212;
	prmt.b32 	%r646, %r645, %r644, 0x3340U;
	prmt.b32 	%r647, %r646, %r643, 0x5410U;
	st.shared.u32 	[%r444+116], %r647;
	cvt.u32.u16 	%r648, %rs4219;
	cvt.u32.u16 	%r649, %rs4218;
	prmt.b32 	%r650, %r649, %r648, 0x3340U;
	cvt.u32.u16 	%r651, %rs4217;
	cvt.u32.u16 	%r652, %rs4216;
	prmt.b32 	%r653, %r652, %r651, 0x3340U;
	prmt.b32 	%r654, %r653, %r650, 0x5410U;
	st.shared.u32 	[%r444+120], %r654;
	cvt.u32.u16 	%r655, %rs4223;
	cvt.u32.u16 	%r656, %rs4222;
	prmt.b32 	%r657, %r656, %r655, 0x3340U;
	cvt.u32.u16 	%r658, %rs4221;
	cvt.u32.u16 	%r659, %rs4220;
	prmt.b32 	%r660, %r659, %r658, 0x3340U;
	prmt.b32 	%r661, %r660, %r657, 0x5410U;
	st.shared.u32 	[%r444+124], %r661;
	cvt.u32.u16 	%r662, %rs4227;
	cvt.u32.u16 	%r663, %rs4226;
	prmt.b32 	%r664, %r663, %r662, 0x3340U;
	cvt.u32.u16 	%r665, %rs4225;
	cvt.u32.u16 	%r666, %rs4224;
	prmt.b32 	%r667, %r666, %r665, 0x3340U;
	prmt.b32 	%r668, %r667, %r664, 0x5410U;
	st.shared.u32 	[%r444+128], %r668;
	cvt.u32.u16 	%r669, %rs4231;
	cvt.u32.u16 	%r670, %rs4230;
	prmt.b32 	%r671, %r670, %r669, 0x3340U;
	cvt.u32.u16 	%r672, %rs4229;
	cvt.u32.u16 	%r673, %rs4228;
	prmt.b32 	%r674, %r673, %r672, 0x3340U;
	prmt.b32 	%r675, %r674, %r671, 0x5410U;
	st.shared.u32 	[%r444+132], %r675;
	cvt.u32.u16 	%r676, %rs4235;
	cvt.u32.u16 	%r677, %rs4234;
	prmt.b32 	%r678, %r677, %r676, 0x3340U;
	cvt.u32.u16 	%r679, %rs4233;
	cvt.u32.u16 	%r680, %rs4232;
	prmt.b32 	%r681, %r680, %r679, 0x3340U;
	prmt.b32 	%r682, %r681, %r678, 0x5410U;
	st.shared.u32 	[%r444+136], %r682;
	cvt.u32.u16 	%r683, %rs4239;
	cvt.u32.u16 	%r684, %rs4238;
	prmt.b32 	%r685, %r684, %r683, 0x3340U;
	cvt.u32.u16 	%r686, %rs4237;
	cvt.u32.u16 	%r687, %rs4236;
	prmt.b32 	%r688, %r687, %r686, 0x3340U;
	prmt.b32 	%r689, %r688, %r685, 0x5410U;
	st.shared.u32 	[%r444+140], %r689;
	cvt.u32.u16 	%r690, %rs4243;
	cvt.u32.u16 	%r691, %rs4242;
	prmt.b32 	%r692, %r691, %r690, 0x3340U;
	cvt.u32.u16 	%r693, %rs4241;
	cvt.u32.u16 	%r694, %rs4240;
	prmt.b32 	%r695, %r694, %r693, 0x3340U;
	prmt.b32 	%r696, %r695, %r692, 0x5410U;
	st.shared.u32 	[%r444+144], %r696;
	cvt.u32.u16 	%r697, %rs4247;
	cvt.u32.u16 	%r698, %rs4246;
	prmt.b32 	%r699, %r698, %r697, 0x3340U;
	cvt.u32.u16 	%r700, %rs4245;
	cvt.u32.u16 	%r701, %rs4244;
	prmt.b32 	%r702, %r701, %r700, 0x3340U;
	prmt.b32 	%r703, %r702, %r699, 0x5410U;
	st.shared.u32 	[%r444+148], %r703;
	cvt.u32.u16 	%r704, %rs4251;
	cvt.u32.u16 	%r705, %rs4250;
	prmt.b32 	%r706, %r705, %r704, 0x3340U;
	cvt.u32.u16 	%r707, %rs4249;
	cvt.u32.u16 	%r708, %rs4248;
	prmt.b32 	%r709, %r708, %r707, 0x3340U;
	prmt.b32 	%r710, %r709, %r706, 0x5410U;
	st.shared.u32 	[%r444+152], %r710;
	cvt.u32.u16 	%r711, %rs4255;
	cvt.u32.u16 	%r712, %rs4254;
	prmt.b32 	%r713, %r712, %r711, 0x3340U;
	cvt.u32.u16 	%r714, %rs4253;
	cvt.u32.u16 	%r715, %rs4252;
	prmt.b32 	%r716, %r715, %r714, 0x3340U;
	prmt.b32 	%r717, %r716, %r713, 0x5410U;
	st.shared.u32 	[%r444+156], %r717;
	cvt.u32.u16 	%r718, %rs4259;
	cvt.u32.u16 	%r719, %rs4258;
	prmt.b32 	%r720, %r719, %r718, 0x3340U;
	cvt.u32.u16 	%r721, %rs4257;
	cvt.u32.u16 	%r722, %rs4256;
	prmt.b32 	%r723, %r722, %r721, 0x3340U;
	prmt.b32 	%r724, %r723, %r720, 0x5410U;
	st.shared.u32 	[%r444+160], %r724;
	cvt.u32.u16 	%r725, %rs4263;
	cvt.u32.u16 	%r726, %rs4262;
	prmt.b32 	%r727, %r726, %r725, 0x3340U;
	cvt.u32.u16 	%r728, %rs4261;
	cvt.u32.u16 	%r729, %rs4260;
	prmt.b32 	%r730, %r729, %r728, 0x3340U;
	prmt.b32 	%r731, %r730, %r727, 0x5410U;
	st.shared.u32 	[%r444+164], %r731;
	cvt.u32.u16 	%r732, %rs4267;
	cvt.u32.u16 	%r733, %rs4266;
	prmt.b32 	%r734, %r733, %r732, 0x3340U;
	cvt.u32.u16 	%r735, %rs4265;
	cvt.u32.u16 	%r736, %rs4264;
	prmt.b32 	%r737, %r736, %r735, 0x3340U;
	prmt.b32 	%r738, %r737, %r734, 0x5410U;
	st.shared.u32 	[%r444+168], %r738;
	cvt.u32.u16 	%r739, %rs4271;
	cvt.u32.u16 	%r740, %rs4270;
	prmt.b32 	%r741, %r740, %r739, 0x3340U;
	cvt.u32.u16 	%r742, %rs4269;
	cvt.u32.u16 	%r743, %rs4268;
	prmt.b32 	%r744, %r743, %r742, 0x3340U;
	prmt.b32 	%r745, %r744, %r741, 0x5410U;
	st.shared.u32 	[%r444+172], %r745;
	cvt.u32.u16 	%r746, %rs4275;
	cvt.u32.u16 	%r747, %rs4274;
	prmt.b32 	%r748, %r747, %r746, 0x3340U;
	cvt.u32.u16 	%r749, %rs4273;
	cvt.u32.u16 	%r750, %rs4272;
	prmt.b32 	%r751, %r750, %r749, 0x3340U;
	prmt.b32 	%r752, %r751, %r748, 0x5410U;
	st.shared.u32 	[%r444+176], %r752;
	cvt.u32.u16 	%r753, %rs4279;
	cvt.u32.u16 	%r754, %rs4278;
	prmt.b32 	%r755, %r754, %r753, 0x3340U;
	cvt.u32.u16 	%r756, %rs4277;
	cvt.u32.u16 	%r757, %rs4276;
	prmt.b32 	%r758, %r757, %r756, 0x3340U;
	prmt.b32 	%r759, %r758, %r755, 0x5410U;
	st.shared.u32 	[%r444+180], %r759;
	cvt.u32.u16 	%r760, %rs4283;
	cvt.u32.u16 	%r761, %rs4282;
	prmt.b32 	%r762, %r761, %r760, 0x3340U;
	cvt.u32.u16 	%r763, %rs4281;
	cvt.u32.u16 	%r764, %rs4280;
	prmt.b32 	%r765, %r764, %r763, 0x3340U;
	prmt.b32 	%r766, %r765, %r762, 0x5410U;
	st.shared.u32 	[%r444+184], %r766;
	cvt.u32.u16 	%r767, %rs4287;
	cvt.u32.u16 	%r768, %rs4286;
	prmt.b32 	%r769, %r768, %r767, 0x3340U;
	cvt.u32.u16 	%r770, %rs4285;
	cvt.u32.u16 	%r771, %rs4284;
	prmt.b32 	%r772, %r771, %r770, 0x3340U;
	prmt.b32 	%r773, %r772, %r769, 0x5410U;
	st.shared.u32 	[%r444+188], %r773;
	cvt.u32.u16 	%r774, %rs4291;
	cvt.u32.u16 	%r775, %rs4290;
	prmt.b32 	%r776, %r775, %r774, 0x3340U;
	cvt.u32.u16 	%r777, %rs4289;
	cvt.u32.u16 	%r778, %rs4288;
	prmt.b32 	%r779, %r778, %r777, 0x3340U;
	prmt.b32 	%r780, %r779, %r776, 0x5410U;
	st.shared.u32 	[%r444+192], %r780;
	cvt.u32.u16 	%r781, %rs4295;
	cvt.u32.u16 	%r782, %rs4294;
	prmt.b32 	%r783, %r782, %r781, 0x3340U;
	cvt.u32.u16 	%r784, %rs4293;
	cvt.u32.u16 	%r785, %rs4292;
	prmt.b32 	%r786, %r785, %r784, 0x3340U;
	prmt.b32 	%r787, %r786, %r783, 0x5410U;
	st.shared.u32 	[%r444+196], %r787;
	cvt.u32.u16 	%r788, %rs4299;
	cvt.u32.u16 	%r789, %rs4298;
	prmt.b32 	%r790, %r789, %r788, 0x3340U;
	cvt.u32.u16 	%r791, %rs4297;
	cvt.u32.u16 	%r792, %rs4296;
	prmt.b32 	%r793, %r792, %r791, 0x3340U;
	prmt.b32 	%r794, %r793, %r790, 0x5410U;
	st.shared.u32 	[%r444+200], %r794;
	cvt.u32.u16 	%r795, %rs4303;
	cvt.u32.u16 	%r796, %rs4302;
	prmt.b32 	%r797, %r796, %r795, 0x3340U;
	cvt.u32.u16 	%r798, %rs4301;
	cvt.u32.u16 	%r799, %rs4300;
	prmt.b32 	%r800, %r799, %r798, 0x3340U;
	prmt.b32 	%r801, %r800, %r797, 0x5410U;
	st.shared.u32 	[%r444+204], %r801;
	cvt.u32.u16 	%r802, %rs4307;
	cvt.u32.u16 	%r803, %rs4306;
	prmt.b32 	%r804, %r803, %r802, 0x3340U;
	cvt.u32.u16 	%r805, %rs4305;
	cvt.u32.u16 	%r806, %rs4304;
	prmt.b32 	%r807, %r806, %r805, 0x3340U;
	prmt.b32 	%r808, %r807, %r804, 0x5410U;
	st.shared.u32 	[%r444+208], %r808;
	cvt.u32.u16 	%r809, %rs4311;
	cvt.u32.u16 	%r810, %rs4310;
	prmt.b32 	%r811, %r810, %r809, 0x3340U;
	cvt.u32.u16 	%r812, %rs4309;
	cvt.u32.u16 	%r813, %rs4308;
	prmt.b32 	%r814, %r813, %r812, 0x3340U;
	prmt.b32 	%r815, %r814, %r811, 0x5410U;
	st.shared.u32 	[%r444+212], %r815;
	cvt.u32.u16 	%r816, %rs4315;
	cvt.u32.u16 	%r817, %rs4314;
	prmt.b32 	%r818, %r817, %r816, 0x3340U;
	cvt.u32.u16 	%r819, %rs4313;
	cvt.u32.u16 	%r820, %rs4312;
	prmt.b32 	%r821, %r820, %r819, 0x3340U;
	prmt.b32 	%r822, %r821, %r818, 0x5410U;
	st.shared.u32 	[%r444+216], %r822;
	cvt.u32.u16 	%r823, %rs4319;
	cvt.u32.u16 	%r824, %rs4318;
	prmt.b32 	%r825, %r824, %r823, 0x3340U;
	cvt.u32.u16 	%r826, %rs4317;
	cvt.u32.u16 	%r827, %rs4316;
	prmt.b32 	%r828, %r827, %r826, 0x3340U;
	prmt.b32 	%r829, %r828, %r825, 0x5410U;
	st.shared.u32 	[%r444+220], %r829;
	cvt.u32.u16 	%r830, %rs4323;
	cvt.u32.u16 	%r831, %rs4322;
	prmt.b32 	%r832, %r831, %r830, 0x3340U;
	cvt.u32.u16 	%r833, %rs4321;
	cvt.u32.u16 	%r834, %rs4320;
	prmt.b32 	%r835, %r834, %r833, 0x3340U;
	prmt.b32 	%r836, %r835, %r832, 0x5410U;
	st.shared.u32 	[%r444+224], %r836;
	cvt.u32.u16 	%r837, %rs4327;
	cvt.u32.u16 	%r838, %rs4326;
	prmt.b32 	%r839, %r838, %r837, 0x3340U;
	cvt.u32.u16 	%r840, %rs4325;
	cvt.u32.u16 	%r841, %rs4324;
	prmt.b32 	%r842, %r841, %r840, 0x3340U;
	prmt.b32 	%r843, %r842, %r839, 0x5410U;
	st.shared.u32 	[%r444+228], %r843;
	cvt.u32.u16 	%r844, %rs4331;
	cvt.u32.u16 	%r845, %rs4330;
	prmt.b32 	%r846, %r845, %r844, 0x3340U;
	cvt.u32.u16 	%r847, %rs4329;
	cvt.u32.u16 	%r848, %rs4328;
	prmt.b32 	%r849, %r848, %r847, 0x3340U;
	prmt.b32 	%r850, %r849, %r846, 0x5410U;
	st.shared.u32 	[%r444+232], %r850;
	cvt.u32.u16 	%r851, %rs4335;
	cvt.u32.u16 	%r852, %rs4334;
	prmt.b32 	%r853, %r852, %r851, 0x3340U;
	cvt.u32.u16 	%r854, %rs4333;
	cvt.u32.u16 	%r855, %rs4332;
	prmt.b32 	%r856, %r855, %r854, 0x3340U;
	prmt.b32 	%r857, %r856, %r853, 0x5410U;
	st.shared.u32 	[%r444+236], %r857;
	cvt.u32.u16 	%r858, %rs4339;
	cvt.u32.u16 	%r859, %rs4338;
	prmt.b32 	%r860, %r859, %r858, 0x3340U;
	cvt.u32.u16 	%r861, %rs4337;
	cvt.u32.u16 	%r862, %rs4336;
	prmt.b32 	%r863, %r862, %r861, 0x3340U;
	prmt.b32 	%r864, %r863, %r860, 0x5410U;
	st.shared.u32 	[%r444+240], %r864;
	cvt.u32.u16 	%r865, %rs4343;
	cvt.u32.u16 	%r866, %rs4342;
	prmt.b32 	%r867, %r866, %r865, 0x3340U;
	cvt.u32.u16 	%r868, %rs4341;
	cvt.u32.u16 	%r869, %rs4340;
	prmt.b32 	%r870, %r869, %r868, 0x3340U;
	prmt.b32 	%r871, %r870, %r867, 0x5410U;
	st.shared.u32 	[%r444+244], %r871;
	cvt.u32.u16 	%r872, %rs4347;
	cvt.u32.u16 	%r873, %rs4346;
	prmt.b32 	%r874, %r873, %r872, 0x3340U;
	cvt.u32.u16 	%r875, %rs4345;
	cvt.u32.u16 	%r876, %rs4344;
	prmt.b32 	%r877, %r876, %r875, 0x3340U;
	prmt.b32 	%r878, %r877, %r874, 0x5410U;
	st.shared.u32 	[%r444+248], %r878;
	cvt.u32.u16 	%r879, %rs4351;
	cvt.u32.u16 	%r880, %rs4350;
	prmt.b32 	%r881, %r880, %r879, 0x3340U;
	cvt.u32.u16 	%r882, %rs4349;
	cvt.u32.u16 	%r883, %rs4348;
	prmt.b32 	%r884, %r883, %r882, 0x3340U;
	prmt.b32 	%r885, %r884, %r881, 0x5410U;
	st.shared.u32 	[%r444+252], %r885;
	cvt.u32.u16 	%r886, %rs4355;
	cvt.u32.u16 	%r887, %rs4354;
	prmt.b32 	%r888, %r887, %r886, 0x3340U;
	cvt.u32.u16 	%r889, %rs4353;
	cvt.u32.u16 	%r890, %rs4352;
	prmt.b32 	%r891, %r890, %r889, 0x3340U;
	prmt.b32 	%r892, %r891, %r888, 0x5410U;
	st.shared.u32 	[%r444+256], %r892;
	bar.sync 	0;
	neg.s32 	%r893, %r3099;
	and.b32  	%r894, %r442, %r893;
	and.b32  	%r895, %r441, %r442;
	min.s32 	%r30, %r895, %r26;
	min.s32 	%r31, %r894, %r26;
	add.s32 	%r896, %r31, %r440;
	min.s32 	%r32, %r896, %r26;
	add.s32 	%r897, %r32, %r440;
	min.s32 	%r33, %r897, %r26;
	sub.s32 	%r898, %r32, %r31;
	sub.s32 	%r899, %r33, %r32;
	setp.lt.s32 	%p7, %r30, %r899;
	sub.s32 	%r900, %r30, %r899;
	selp.b32 	%r3102, 0, %r900, %p7;
	min.s32 	%r3100, %r898, %r30;
	setp.ge.s32 	%p8, %r3102, %r3100;
	@%p8 bra 	$L__BB4_20;
	add.s32 	%r36, %r32, %r30;
$L__BB4_19:
	sub.s32 	%r901, %r3100, %r3102;
	shr.u32 	%r902, %r901, 31;
	add.s32 	%r903, %r901, %r902;
	shr.s32 	%r904, %r903, 1;
	add.s32 	%r905, %r904, %r3102;
	add.s32 	%r906, %r905, %r31;
	mad.lo.s32 	%r908, %r906, 260, %r443;
	ld.shared.f32 	%f16, [%r908];
	not.b32 	%r909, %r905;
	add.s32 	%r910, %r36, %r909;
	mad.lo.s32 	%r911, %r910, 260, %r443;
	ld.shared.f32 	%f17, [%r911];
	setp.leu.f32 	%p9, %f17, %f16;
	add.s32 	%r912, %r905, 1;
	selp.b32 	%r3102, %r912, %r3102, %p9;
	selp.b32 	%r3100, %r3100, %r905, %p9;
	setp.lt.s32 	%p10, %r3102, %r3100;
	@%p10 bra 	$L__BB4_19;
$L__BB4_20:
	add.s32 	%r42, %r3102, %r31;
	add.s32 	%r913, %r32, %r30;
	sub.s32 	%r914, %r913, %r3102;
	mov.u32 	%r915, _ZZN3cub18CUB_300001_SM_10006detail10merge_sort30DeviceMergeSortBlockSortKernelINS2_10policy_hubIN6thrust24THRUST_300001_SM_1000_NS10device_ptrI10IndividualEEE9Policy600ES9_PNS0_8NullTypeES9_SD_jN4cuda3std3__44lessIS8_EES8_SC_EEvbT0_T1_T2_T3_T4_PT6_PT7_T5_NS1_7vsmem_tEE19static_temp_storage;
	mad.lo.s32 	%r916, %r42, 260, %r915;
	ld.shared.u32 	%r917, [%r916+256];
	bfe.u32 	%r918, %r917, 24, 8;
	cvt.u16.u32 	%rs2561, %r918;
	bfe.u32 	%r919, %r917, 16, 8;
	cvt.u16.u32 	%rs2562, %r919;
	bfe.u32 	%r920, %r917, 8, 8;
	cvt.u16.u32 	%rs2563, %r920;
	bfe.u32 	%r921, %r917, 0, 8;
	cvt.u16.u32 	%rs2564, %r921;
	ld.shared.u32 	%r922, [%r916+252];
	bfe.u32 	%r923, %r922, 24, 8;
	cvt.u16.u32 	%rs2565, %r923;
	bfe.u32 	%r924, %r922, 16, 8;
	cvt.u16.u32 	%rs2566, %r924;
	bfe.u32 	%r925, %r922, 8, 8;
	cvt.u16.u32 	%rs2567, %r925;
	bfe.u32 	%r926, %r922, 0, 8;
	cvt.u16.u32 	%rs2568, %r926;
	ld.shared.u32 	%r927, [%r916+248];
	bfe.u32 	%r928, %r927, 24, 8;
	cvt.u16.u32 	%rs2569, %r928;
	bfe.u32 	%r929, %r927, 16, 8;
	cvt.u16.u32 	%rs2570, %r929;
	bfe.u32 	%r930, %r927, 8, 8;
	cvt.u16.u32 	%rs2571, %r930;
	bfe.u32 	%r931, %r927, 0, 8;
	cvt.u16.u32 	%rs2572, %r931;
	ld.shared.u32 	%r932, [%r916+244];
	bfe.u32 	%r933, %r932, 24, 8;
	cvt.u16.u32 	%rs2573, %r933;
	bfe.u32 	%r934, %r932, 16, 8;
	cvt.u16.u32 	%rs2574, %r934;
	bfe.u32 	%r935, %r932, 8, 8;
	cvt.u16.u32 	%rs2575, %r935;
	bfe.u32 	%r936, %r932, 0, 8;
	cvt.u16.u32 	%rs2576, %r936;
	ld.shared.u32 	%r937, [%r916+240];
	bfe.u32 	%r938, %r937, 24, 8;
	cvt.u16.u32 	%rs2577, %r938;
	bfe.u32 	%r939, %r937, 16, 8;
	cvt.u16.u32 	%rs2578, %r939;
	bfe.u32 	%r940, %r937, 8, 8;
	cvt.u16.u32 	%rs2579, %r940;
	bfe.u32 	%r941, %r937, 0, 8;
	cvt.u16.u32 	%rs2580, %r941;
	ld.shared.u32 	%r942, [%r916+236];
	bfe.u32 	%r943, %r942, 24, 8;
	cvt.u16.u32 	%rs2581, %r943;
	bfe.u32 	%r944, %r942, 16, 8;
	cvt.u16.u32 	%rs2582, %r944;
	bfe.u32 	%r945, %r942, 8, 8;
	cvt.u16.u32 	%rs2583, %r945;
	bfe.u32 	%r946, %r942, 0, 8;
	cvt.u16.u32 	%rs2584, %r946;
	ld.shared.u32 	%r947, [%r916+232];
	bfe.u32 	%r948, %r947, 24, 8;
	cvt.u16.u32 	%rs2585, %r948;
	bfe.u32 	%r949, %r947, 16, 8;
	cvt.u16.u32 	%rs2586, %r949;
	bfe.u32 	%r950, %r947, 8, 8;
	cvt.u16.u32 	%rs2587, %r950;
	bfe.u32 	%r951, %r947, 0, 8;
	cvt.u16.u32 	%rs2588, %r951;
	ld.shared.u32 	%r952, [%r916+228];
	bfe.u32 	%r953, %r952, 24, 8;
	cvt.u16.u32 	%rs2589, %r953;
	bfe.u32 	%r954, %r952, 16, 8;
	cvt.u16.u32 	%rs2590, %r954;
	bfe.u32 	%r955, %r952, 8, 8;
	cvt.u16.u32 	%rs2591, %r955;
	bfe.u32 	%r956, %r952, 0, 8;
	cvt.u16.u32 	%rs2592, %r956;
	ld.shared.u32 	%r957, [%r916+224];
	bfe.u32 	%r958, %r957, 24, 8;
	cvt.u16.u32 	%rs2593, %r958;
	bfe.u32 	%r959, %r957, 16, 8;
	cvt.u16.u32 	%rs2594, %r959;
	bfe.u32 	%r960, %r957, 8, 8;
	cvt.u16.u32 	%rs2595, %r960;
	bfe.u32 	%r961, %r957, 0, 8;
	cvt.u16.u32 	%rs2596, %r961;
	ld.shared.u32 	%r962, [%r916+220];
	bfe.u32 	%r963, %r962, 24, 8;
	cvt.u16.u32 	%rs2597, %r963;
	bfe.u32 	%r964, %r962, 16, 8;
	cvt.u16.u32 	%rs2598, %r964;
	bfe.u32 	%r965, %r962, 8, 8;
	cvt.u16.u32 	%rs2599, %r965;
	bfe.u32 	%r966, %r962, 0, 8;
	cvt.u16.u32 	%rs2600, %r966;
	ld.shared.u32 	%r967, [%r916+216];
	bfe.u32 	%r968, %r967, 24, 8;
	cvt.u16.u32 	%rs2601, %r968;
	bfe.u32 	%r969, %r967, 16, 8;
	cvt.u16.u32 	%rs2602, %r969;
	bfe.u32 	%r970, %r967, 8, 8;
	cvt.u16.u32 	%rs2603, %r970;
	bfe.u32 	%r971, %r967, 0, 8;
	cvt.u16.u32 	%rs2604, %r971;
	ld.shared.u32 	%r972, [%r916+212];
	bfe.u32 	%r973, %r972, 24, 8;
	cvt.u16.u32 	%rs2605, %r973;
	bfe.u32 	%r974, %r972, 16, 8;
	cvt.u16.u32 	%rs2606, %r974;
	bfe.u32 	%r975, %r972, 8, 8;
	cvt.u16.u32 	%rs2607, %r975;
	bfe.u32 	%r976, %r972, 0, 8;
	cvt.u16.u32 	%rs2608, %r976;
	ld.shared.u32 	%r977, [%r916+208];
	bfe.u32 	%r978, %r977, 24, 8;
	cvt.u16.u32 	%rs2609, %r978;
	bfe.u32 	%r979, %r977, 16, 8;
	cvt.u16.u32 	%rs2610, %r979;
	bfe.u32 	%r980, %r977, 8, 8;
	cvt.u16.u32 	%rs2611, %r980;
	bfe.u32 	%r981, %r977, 0, 8;
	cvt.u16.u32 	%rs2612, %r981;
	ld.shared.u32 	%r982, [%r916+204];
	bfe.u32 	%r983, %r982, 24, 8;
	cvt.u16.u32 	%rs2613, %r983;
	bfe.u32 	%r984, %r982, 16, 8;
	cvt.u16.u32 	%rs2614, %r984;
	bfe.u32 	%r985, %r982, 8, 8;
	cvt.u16.u32 	%rs2615, %r985;
	bfe.u32 	%r986, %r982, 0, 8;
	cvt.u16.u32 	%rs2616, %r986;
	ld.shared.u32 	%r987, [%r916+200];
	bfe.u32 	%r988, %r987, 24, 8;
	cvt.u16.u32 	%rs2617, %r988;
	bfe.u32 	%r989, %r987, 16, 8;
	cvt.u16.u32 	%rs2618, %r989;
	bfe.u32 	%r990, %r987, 8, 8;
	cvt.u16.u32 	%rs2619, %r990;
	bfe.u32 	%r991, %r987, 0, 8;
	cvt.u16.u32 	%rs2620, %r991;
	ld.shared.u32 	%r992, [%r916+196];
	bfe.u32 	%r993, %r992, 24, 8;
	cvt.u16.u32 	%rs2621, %r993;
	bfe.u32 	%r994, %r992, 16, 8;
	cvt.u16.u32 	%rs2622, %r994;
	bfe.u32 	%r995, %r992, 8, 8;
	cvt.u16.u32 	%rs2623, %r995;
	bfe.u32 	%r996, %r992, 0, 8;
	cvt.u16.u32 	%rs2624, %r996;
	ld.shared.u32 	%r997, [%r916+192];
	bfe.u32 	%r998, %r997, 24, 8;
	cvt.u16.u32 	%rs2625, %r998;
	bfe.u32 	%r999, %r997, 16, 8;
	cvt.u16.u32 	%rs2626, %r999;
	bfe.u32 	%r1000, %r997, 8, 8;
	cvt.u16.u32 	%rs2627, %r1000;
	bfe.u32 	%r1001, %r997, 0, 8;
	cvt.u16.u32 	%rs2628, %r1001;
	ld.shared.u32 	%r1002, [%r916+188];
	bfe.u32 	%r1003, %r1002, 24, 8;
	cvt.u16.u32 	%rs2629, %r1003;
	bfe.u32 	%r1004, %r1002, 16, 8;
	cvt.u16.u32 	%rs2630, %r1004;
	bfe.u32 	%r1005, %r1002, 8, 8;
	cvt.u16.u32 	%rs2631, %r1005;
	bfe.u32 	%r1006, %r1002, 0, 8;
	cvt.u16.u32 	%rs2632, %r1006;
	ld.shared.u32 	%r1007, [%r916+184];
	bfe.u32 	%r1008, %r1007, 24, 8;
	cvt.u16.u32 	%rs2633, %r1008;
	bfe.u32 	%r1009, %r1007, 16, 8;
	cvt.u16.u32 	%rs2634, %r1009;
	bfe.u32 	%r1010, %r1007, 8, 8;
	cvt.u16.u32 	%rs2635, %r1010;
	bfe.u32 	%r1011, %r1007, 0, 8;
	cvt.u16.u32 	%rs2636, %r1011;
	ld.shared.u32 	%r1012, [%r916+180];
	bfe.u32 	%r1013, %r1012, 24, 8;
	cvt.u16.u32 	%rs2637, %r1013;
	bfe.u32 	%r1014, %r1012, 16, 8;
	cvt.u16.u32 	%rs2638, %r1014;
	bfe.u32 	%r1015, %r1012, 8, 8;
	cvt.u16.u32 	%rs2639, %r1015;
	bfe.u32 	%r1016, %r1012, 0, 8;
	cvt.u16.u32 	%rs2640, %r1016;
	ld.shared.u32 	%r1017, [%r916+176];
	bfe.u32 	%r1018, %r1017, 24, 8;
	cvt.u16.u32 	%rs2641, %r1018;
	bfe.u32 	%r1019, %r1017, 16, 8;
	cvt.u16.u32 	%rs2642, %r1019;
	bfe.u32 	%r1020, %r1017, 8, 8;
	cvt.u16.u32 	%rs2643, %r1020;
	bfe.u32 	%r1021, %r1017, 0, 8;
	cvt.u16.u32 	%rs2644, %r1021;
	ld.shared.u32 	%r1022, [%r916+172];
	bfe.u32 	%r1023, %r1022, 24, 8;
	cvt.u16.u32 	%rs2645, %r1023;
	bfe.u32 	%r1024, %r1022, 16, 8;
	cvt.u16.u32 	%rs2646, %r1024;
	bfe.u32 	%r1025, %r1022, 8, 8;
	cvt.u16.u32 	%rs2647, %r1025;
	bfe.u32 	%r1026, %r1022, 0, 8;
	cvt.u16.u32 	%rs2648, %r1026;
	ld.shared.u32 	%r1027, [%r916+168];
	bfe.u32 	%r1028, %r1027, 24, 8;
	cvt.u16.u32 	%rs2649, %r1028;
	bfe.u32 	%r1029, %r1027, 16, 8;
	cvt.u16.u32 	%rs2650, %r1029;
	bfe.u32 	%r1030, %r1027, 8, 8;
	cvt.u16.u32 	%rs2651, %r1030;
	bfe.u32 	%r1031, %r1027, 0, 8;
	cvt.u16.u32 	%rs2652, %r1031;
	ld.shared.u32 	%r1032, [%r916+164];
	bfe.u32 	%r1033, %r1032, 24, 8;
	cvt.u16.u32 	%rs2653, %r1033;
	bfe.u32 	%r1034, %r1032, 16, 8;
	cvt.u16.u32 	%rs2654, %r1034;
	bfe.u32 	%r1035, %r1032, 8, 8;
	cvt.u16.u32 	%rs2655, %r1035;
	bfe.u32 	%r1036, %r1032, 0, 8;
	cvt.u16.u32 	%rs2656, %r1036;
	ld.shared.u32 	%r1037, [%r916+160];
	bfe.u32 	%r1038, %r1037, 24, 8;
	cvt.u16.u32 	%rs2657, %r1038;
	bfe.u32 	%r1039, %r1037, 16, 8;
	cvt.u16.u32 	%rs2658, %r1039;
	bfe.u32 	%r1040, %r1037, 8, 8;
	cvt.u16.u32 	%rs2659, %r1040;
	bfe.u32 	%r1041, %r1037, 0, 8;
	cvt.u16.u32 	%rs2660, %r1041;
	ld.shared.u32 	%r1042, [%r916+156];
	bfe.u32 	%r1043, %r1042, 24, 8;
	cvt.u16.u32 	%rs2661, %r1043;
	bfe.u32 	%r1044, %r1042, 16, 8;
	cvt.u16.u32 	%rs2662, %r1044;
	bfe.u32 	%r1045, %r1042, 8, 8;
	cvt.u16.u32 	%rs2663, %r1045;
	bfe.u32 	%r1046, %r1042, 0, 8;
	cvt.u16.u32 	%rs2664, %r1046;
	ld.shared.u32 	%r1047, [%r916+152];
	bfe.u32 	%r1048, %r1047, 24, 8;
	cvt.u16.u32 	%rs2665, %r1048;
	bfe.u32 	%r1049, %r1047, 16, 8;
	cvt.u16.u32 	%rs2666, %r1049;
	bfe.u32 	%r1050, %r1047, 8, 8;
	cvt.u16.u32 	%rs2667, %r1050;
	bfe.u32 	%r1051, %r1047, 0, 8;
	cvt.u16.u32 	%rs2668, %r1051;
	ld.shared.u32 	%r1052, [%r916+148];
	bfe.u32 	%r1053, %r1052, 24, 8;
	cvt.u16.u32 	%rs2669, %r1053;
	bfe.u32 	%r1054, %r1052, 16, 8;
	cvt.u16.u32 	%rs2670, %r1054;
	bfe.u32 	%r1055, %r1052, 8, 8;
	cvt.u16.u32 	%rs2671, %r1055;
	bfe.u32 	%r1056, %r1052, 0, 8;
	cvt.u16.u32 	%rs2672, %r1056;
	ld.shared.u32 	%r1057, [%r916+144];
	bfe.u32 	%r1058, %r1057, 24, 8;
	cvt.u16.u32 	%rs2673, %r1058;
	bfe.u32 	%r1059, %r1057, 16, 8;
	cvt.u16.u32 	%rs2674, %r1059;
	bfe.u32 	%r1060, %r1057, 8, 8;
	cvt.u16.u32 	%rs2675, %r1060;
	bfe.u32 	%r1061, %r1057, 0, 8;
	cvt.u16.u32 	%rs2676, %r1061;
	ld.shared.u32 	%r1062, [%r916+140];
	bfe.u32 	%r1063, %r1062, 24, 8;
	cvt.u16.u32 	%rs2677, %r1063;
	bfe.u32 	%r1064, %r1062, 16, 8;
	cvt.u16.u32 	%rs2678, %r1064;
	bfe.u32 	%r1065, %r1062, 8, 8;
	cvt.u16.u32 	%rs2679, %r1065;
	bfe.u32 	%r1066, %r1062, 0, 8;
	cvt.u16.u32 	%rs2680, %r1066;
	ld.shared.u32 	%r1067, [%r916+136];
	bfe.u32 	%r1068, %r1067, 24, 8;
	cvt.u16.u32 	%rs2681, %r1068;
	bfe.u32 	%r1069, %r1067, 16, 8;
	cvt.u16.u32 	%rs2682, %r1069;
	bfe.u32 	%r1070, %r1067, 8, 8;
	cvt.u16.u32 	%rs2683, %r1070;
	bfe.u32 	%r1071, %r1067, 0, 8;
	cvt.u16.u32 	%rs2684, %r1071;
	ld.shared.u32 	%r1072, [%r916+132];
	bfe.u32 	%r1073, %r1072, 24, 8;
	cvt.u16.u32 	%rs2685, %r1073;
	bfe.u32 	%r1074, %r1072, 16, 8;
	cvt.u16.u32 	%rs2686, %r1074;
	bfe.u32 	%r1075, %r1072, 8, 8;
	cvt.u16.u32 	%rs2687, %r1075;
	bfe.u32 	%r1076, %r1072, 0, 8;
	cvt.u16.u32 	%rs2688, %r1076;
	ld.shared.u32 	%r1077, [%r916+128];
	bfe.u32 	%r1078, %r1077, 24, 8;
	cvt.u16.u32 	%rs2689, %r1078;
	bfe.u32 	%r1079, %r1077, 16, 8;
	cvt.u16.u32 	%rs2690, %r1079;
	bfe.u32 	%r1080, %r1077, 8, 8;
	cvt.u16.u32 	%rs2691, %r1080;
	bfe.u32 	%r1081, %r1077, 0, 8;
	cvt.u16.u32 	%rs2692, %r1081;
	ld.shared.u32 	%r1082, [%r916+124];
	bfe.u32 	%r1083, %r1082, 24, 8;
	cvt.u16.u32 	%rs2693, %r1083;
	bfe.u32 	%r1084, %r1082, 16, 8;
	cvt.u16.u32 	%rs2694, %r1084;
	bfe.u32 	%r1085, %r1082, 8, 8;
	cvt.u16.u32 	%rs2695, %r1085;
	bfe.u32 	%r1086, %r1082, 0, 8;
	cvt.u16.u32 	%rs2696, %r1086;
	ld.shared.u32 	%r1087, [%r916+120];
	bfe.u32 	%r1088, %r1087, 24, 8;
	cvt.u16.u32 	%rs2697, %r1088;
	bfe.u32 	%r1089, %r1087, 16, 8;
	cvt.u16.u32 	%rs2698, %r1089;
	bfe.u32 	%r1090, %r1087, 8, 8;
	cvt.u16.u32 	%rs2699, %r1090;
	bfe.u32 	%r1091, %r1087, 0, 8;
	cvt.u16.u32 	%rs2700, %r1091;
	ld.shared.u32 	%r1092, [%r916+116];
	bfe.u32 	%r1093, %r1092, 24, 8;
	cvt.u16.u32 	%rs2701, %r1093;
	bfe.u32 	%r1094, %r1092, 16, 8;
	cvt.u16.u32 	%rs2702, %r1094;
	bfe.u32 	%r1095, %r1092, 8, 8;
	cvt.u16.u32 	%rs2703, %r1095;
	bfe.u32 	%r1096, %r1092, 0, 8;
	cvt.u16.u32 	%rs2704, %r1096;
	ld.shared.u32 	%r1097, [%r916+112];
	bfe.u32 	%r1098, %r1097, 24, 8;
	cvt.u16.u32 	%rs2705, %r1098;
	bfe.u32 	%r1099, %r1097, 16, 8;
	cvt.u16.u32 	%rs2706, %r1099;
	bfe.u32 	%r1100, %r1097, 8, 8;
	cvt.u16.u32 	%rs2707, %r1100;
	bfe.u32 	%r1101, %r1097, 0, 8;
	cvt.u16.u32 	%rs2708, %r1101;
	ld.shared.u32 	%r1102, [%r916+108];
	bfe.u32 	%r1103, %r1102, 24, 8;
	cvt.u16.u32 	%rs2709, %r1103;
	bfe.u32 	%r1104, %r1102, 16, 8;
	cvt.u16.u32 	%rs2710, %r1104;
	bfe.u32 	%r1105, %r1102, 8, 8;
	cvt.u16.u32 	%rs2711, %r1105;
	bfe.u32 	%r1106, %r1102, 0, 8;
	cvt.u16.u32 	%rs2712, %r1106;
	ld.shared.u32 	%r1107, [%r916+104];
	bfe.u32 	%r1108, %r1107, 24, 8;
	cvt.u16.u32 	%rs2713, %r1108;
	bfe.u32 	%r1109, %r1107, 16, 8;
	cvt.u16.u32 	%rs2714, %r1109;
	bfe.u32 	%r1110, %r1107, 8, 8;
	cvt.u16.u32 	%rs2715, %r1110;
	bfe.u32 	%r1111, %r1107, 0, 8;
	cvt.u16.u32 	%rs2716, %r1111;
	ld.shared.u32 	%r1112, [%r916+100];
	bfe.u32 	%r1113, %r1112, 24, 8;
	cvt.u16.u32 	%rs2717, %r1113;
	bfe.u32 	%r1114, %r1112, 16, 8;
	cvt.u16.u32 	%rs2718, %r1114;
	bfe.u32 	%r1115, %r1112, 8, 8;
	cvt.u16.u32 	%rs2719, %r1115;
	bfe.u32 	%r1116, %r1112, 0, 8;
	cvt.u16.u32 	%rs2720, %r1116;
	ld.shared.u32 	%r1117, [%r916+96];
	bfe.u32 	%r1118, %r1117, 24, 8;
	cvt.u16.u32 	%rs2721, %r1118;
	bfe.u32 	%r1119, %r1117, 16, 8;
	cvt.u16.u32 	%rs2722, %r1119;
	bfe.u32 	%r1120, %r1117, 8, 8;
	cvt.u16.u32 	%rs2723, %r1120;
	bfe.u32 	%r1121, %r1117, 0, 8;
	cvt.u16.u32 	%rs2724, %r1121;
	ld.shared.u32 	%r1122, [%r916+92];
	bfe.u32 	%r1123, %r1122, 24, 8;
	cvt.u16.u32 	%rs2725, %r1123;
	bfe.u32 	%r1124, %r1122, 16, 8;
	cvt.u16.u32 	%rs2726, %r1124;
	bfe.u32 	%r1125, %r1122, 8, 8;
	cvt.u16.u32 	%rs2727, %r1125;
	bfe.u32 	%r1126, %r1122, 0, 8;
	cvt.u16.u32 	%rs2728, %r1126;
	ld.shared.u32 	%r1127, [%r916+88];
	bfe.u32 	%r1128, %r1127, 24, 8;
	cvt.u16.u32 	%rs2729, %r1128;
	bfe.u32 	%r1129, %r1127, 16, 8;
	cvt.u16.u32 	%rs2730, %r1129;
	bfe.u32 	%r1130, %r1127, 8, 8;
	cvt.u16.u32 	%rs2731, %r1130;
	bfe.u32 	%r1131, %r1127, 0, 8;
	cvt.u16.u32 	%rs2732, %r1131;
	ld.shared.u32 	%r1132, [%r916+84];
	bfe.u32 	%r1133, %r1132, 24, 8;
	cvt.u16.u32 	%rs2733, %r1133;
	bfe.u32 	%r1134, %r1132, 16, 8;
	cvt.u16.u32 	%rs2734, %r1134;
	bfe.u32 	%r1135, %r1132, 8, 8;
	cvt.u16.u32 	%rs2735, %r1135;
	bfe.u32 	%r1136, %r1132, 0, 8;
	cvt.u16.u32 	%rs2736, %r1136;
	ld.shared.u32 	%r1137, [%r916+80];
	bfe.u32 	%r1138, %r1137, 24, 8;
	cvt.u16.u32 	%rs2737, %r1138;
	bfe.u32 	%r1139, %r1137, 16, 8;
	cvt.u16.u32 	%rs2738, %r1139;
	bfe.u32 	%r1140, %r1137, 8, 8;
	cvt.u16.u32 	%rs2739, %r1140;
	bfe.u32 	%r1141, %r1137, 0, 8;
	cvt.u16.u32 	%rs2740, %r1141;
	ld.shared.u32 	%r1142, [%r916+76];
	bfe.u32 	%r1143, %r1142, 24, 8;
	cvt.u16.u32 	%rs2741, %r1143;
	bfe.u32 	%r1144, %r1142, 16, 8;
	cvt.u16.u32 	%rs2742, %r1144;
	bfe.u32 	%r1145, %r1142, 8, 8;
	cvt.u16.u32 	%rs2743, %r1145;
	bfe.u32 	%r1146, %r1142, 0, 8;
	cvt.u16.u32 	%rs2744, %r1146;
	ld.shared.u32 	%r1147, [%r916+72];
	bfe.u32 	%r1148, %r1147, 24, 8;
	cvt.u16.u32 	%rs2745, %r1148;
	bfe.u32 	%r1149, %r1147, 16, 8;
	cvt.u16.u32 	%rs2746, %r1149;
	bfe.u32 	%r1150, %r1147, 8, 8;
	cvt.u16.u32 	%rs2747, %r1150;
	bfe.u32 	%r1151, %r1147, 0, 8;
	cvt.u16.u32 	%rs2748, %r1151;
	ld.shared.u32 	%r1152, [%r916+68];
	bfe.u32 	%r1153, %r1152, 24, 8;
	cvt.u16.u32 	%rs2749, %r1153;
	bfe.u32 	%r1154, %r1152, 16, 8;
	cvt.u16.u32 	%rs2750, %r1154;
	bfe.u32 	%r1155, %r1152, 8, 8;
	cvt.u16.u32 	%rs2751, %r1155;
	bfe.u32 	%r1156, %r1152, 0, 8;
	cvt.u16.u32 	%rs2752, %r1156;
	ld.shared.u32 	%r1157, [%r916+64];
	bfe.u32 	%r1158, %r1157, 24, 8;
	cvt.u16.u32 	%rs2753, %r1158;
	bfe.u32 	%r1159, %r1157, 16, 8;
	cvt.u16.u32 	%rs2754, %r1159;
	bfe.u32 	%r1160, %r1157, 8, 8;
	cvt.u16.u32 	%rs2755, %r1160;
	bfe.u32 	%r1161, %r1157, 0, 8;
	cvt.u16.u32 	%rs2756, %r1161;
	ld.shared.u32 	%r1162, [%r916+60];
	bfe.u32 	%r1163, %r1162, 24, 8;
	cvt.u16.u32 	%rs2757, %r1163;
	bfe.u32 	%r1164, %r1162, 16, 8;
	cvt.u16.u32 	%rs2758, %r1164;
	bfe.u32 	%r1165, %r1162, 8, 8;
	cvt.u16.u32 	%rs2759, %r1165;
	bfe.u32 	%r1166, %r1162, 0, 8;
	cvt.u16.u32 	%rs2760, %r1166;
	ld.shared.u32 	%r1167, [%r916+56];
	bfe.u32 	%r1168, %r1167, 24, 8;
	cvt.u16.u32 	%rs2761, %r1168;
	bfe.u32 	%r1169, %r1167, 16, 8;
	cvt.u16.u32 	%rs2762, %r1169;
	bfe.u32 	%r1170, %r1167, 8, 8;
	cvt.u16.u32 	%rs2763, %r1170;
	bfe.u32 	%r1171, %r1167, 0, 8;
	cvt.u16.u32 	%rs2764, %r1171;
	ld.shared.u32 	%r1172, [%r916+52];
	bfe.u32 	%r1173, %r1172, 24, 8;
	cvt.u16.u32 	%rs2765, %r1173;
	bfe.u32 	%r1174, %r1172, 16, 8;
	cvt.u16.u32 	%rs2766, %r1174;
	bfe.u32 	%r1175, %r1172, 8, 8;
	cvt.u16.u32 	%rs2767, %r1175;
	bfe.u32 	%r1176, %r1172, 0, 8;
	cvt.u16.u32 	%rs2768, %r1176;
	ld.shared.u32 	%r1177, [%r916+48];
	bfe.u32 	%r1178, %r1177, 24, 8;
	cvt.u16.u32 	%rs2769, %r1178;
	bfe.u32 	%r1179, %r1177, 16, 8;
	cvt.u16.u32 	%rs2770, %r1179;
	bfe.u32 	%r1180, %r1177, 8, 8;
	cvt.u16.u32 	%rs2771, %r1180;
	bfe.u32 	%r1181, %r1177, 0, 8;
	cvt.u16.u32 	%rs2772, %r1181;
	ld.shared.u32 	%r1182, [%r916+44];
	bfe.u32 	%r1183, %r1182, 24, 8;
	cvt.u16.u32 	%rs2773, %r1183;
	bfe.u32 	%r1184, %r1182, 16, 8;
	cvt.u16.u32 	%rs2774, %r1184;
	bfe.u32 	%r1185, %r1182, 8, 8;
	cvt.u16.u32 	%rs2775, %r1185;
	bfe.u32 	%r1186, %r1182, 0, 8;
	cvt.u16.u32 	%rs2776, %r1186;
	ld.shared.u32 	%r1187, [%r916+40];
	bfe.u32 	%r1188, %r1187, 24, 8;
	cvt.u16.u32 	%rs2777, %r1188;
	bfe.u32 	%r1189, %r1187, 16, 8;
	cvt.u16.u32 	%rs2778, %r1189;
	bfe.u32 	%r1190, %r1187, 8, 8;
	cvt.u16.u32 	%rs2779, %r1190;
	bfe.u32 	%r1191, %r1187, 0, 8;
	cvt.u16.u32 	%rs2780, %r1191;
	ld.shared.u32 	%r1192, [%r916+36];
	bfe.u32 	%r1193, %r1192, 24, 8;
	cvt.u16.u32 	%rs2781, %r1193;
	bfe.u32 	%r1194, %r1192, 16, 8;
	cvt.u16.u32 	%rs2782, %r1194;
	bfe.u32 	%r1195, %r1192, 8, 8;
	cvt.u16.u32 	%rs2783, %r1195;
	bfe.u32 	%r1196, %r1192, 0, 8;
	cvt.u16.u32 	%rs2784, %r1196;
	ld.shared.u32 	%r1197, [%r916+32];
	bfe.u32 	%r1198, %r1197, 24, 8;
	cvt.u16.u32 	%rs2785, %r1198;
	bfe.u32 	%r1199, %r1197, 16, 8;
	cvt.u16.u32 	%rs2786, %r1199;
	bfe.u32 	%r1200, %r1197, 8, 8;
	cvt.u16.u32 	%rs2787, %r1200;
	bfe.u32 	%r1201, %r1197, 0, 8;
	cvt.u16.u32 	%rs2788, %r1201;
	ld.shared.u32 	%r1202, [%r916+28];
	bfe.u32 	%r1203, %r1202, 24, 8;
	cvt.u16.u32 	%rs2789, %r1203;
	bfe.u32 	%r1204, %r1202, 16, 8;
	cvt.u16.u32 	%rs2790, %r1204;
	bfe.u32 	%r1205, %r1202, 8, 8;
	cvt.u16.u32 	%rs2791, %r1205;
	bfe.u32 	%r1206, %r1202, 0, 8;
	cvt.u16.u32 	%rs2792, %r1206;
	ld.shared.u32 	%r1207, [%r916+24];
	bfe.u32 	%r1208, %r1207, 24, 8;
	cvt.u16.u32 	%rs2793, %r1208;
	bfe.u32 	%r1209, %r1207, 16, 8;
	cvt.u16.u32 	%rs2794, %r1209;
	bfe.u32 	%r1210, %r1207, 8, 8;
	cvt.u16.u32 	%rs2795, %r1210;
	bfe.u32 	%r1211, %r1207, 0, 8;
	cvt.u16.u32 	%rs2796, %r1211;
	ld.shared.u32 	%r1212, [%r916+20];
	bfe.u32 	%r1213, %r1212, 24, 8;
	cvt.u16.u32 	%rs2797, %r1213;
	bfe.u32 	%r1214, %r1212, 16, 8;
	cvt.u16.u32 	%rs2798, %r1214;
	bfe.u32 	%r1215, %r1212, 8, 8;
	cvt.u16.u32 	%rs2799, %r1215;
	bfe.u32 	%r1216, %r1212, 0, 8;
	cvt.u16.u32 	%rs2800, %r1216;
	ld.shared.u32 	%r1217, [%r916+16];
	bfe.u32 	%r1218, %r1217, 24, 8;
	cvt.u16.u32 	%rs2801, %r1218;
	bfe.u32 	%r1219, %r1217, 16, 8;
	cvt.u16.u32 	%rs2802, %r1219;
	bfe.u32 	%r1220, %r1217, 8, 8;
	cvt.u16.u32 	%rs2803, %r1220;
	bfe.u32 	%r1221, %r1217, 0, 8;
	cvt.u16.u32 	%rs2804, %r1221;
	ld.shared.u32 	%r1222, [%r916+12];
	bfe.u32 	%r1223, %r1222, 24, 8;
	cvt.u16.u32 	%rs2805, %r1223;
	bfe.u32 	%r1224, %r1222, 16, 8;
	cvt.u16.u32 	%rs2806, %r1224;
	bfe.u32 	%r1225, %r1222, 8, 8;
	cvt.u16.u32 	%rs2807, %r1225;
	bfe.u32 	%r1226, %r1222, 0, 8;
	cvt.u16.u32 	%rs2808, %r1226;
	ld.shared.u32 	%r1227, [%r916+8];
	bfe.u32 	%r1228, %r1227, 24, 8;
	cvt.u16.u32 	%rs2809, %r1228;
	bfe.u32 	%r1229, %r1227, 16, 8;
	cvt.u16.u32 	%rs2810, %r1229;
	bfe.u32 	%r1230, %r1227, 8, 8;
	cvt.u16.u32 	%rs2811, %r1230;
	bfe.u32 	%r1231, %r1227, 0, 8;
	cvt.u16.u32 	%rs2812, %r1231;
	ld.shared.u32 	%r1232, [%r916+4];
	bfe.u32 	%r1233, %r1232, 24, 8;
	cvt.u16.u32 	%rs2813, %r1233;
	bfe.u32 	%r1234, %r1232, 16, 8;
	cvt.u16.u32 	%rs2814, %r1234;
	bfe.u32 	%r1235, %r1232, 8, 8;
	cvt.u16.u32 	%rs2815, %r1235;
	bfe.u32 	%r1236, %r1232, 0, 8;
	cvt.u16.u32 	%rs2816, %r1236;
	ld.shared.f32 	%f11, [%r916];
	mad.lo.s32 	%r1237, %r914, 260, %r915;
	ld.shared.u32 	%r1238, [%r1237+256];
	bfe.u32 	%r1239, %r1238, 24, 8;
	cvt.u16.u32 	%rs2817, %r1239;
	bfe.u32 	%r1240, %r1238, 16, 8;
	cvt.u16.u32 	%rs2818, %r1240;
	bfe.u32 	%r1241, %r1238, 8, 8;
	cvt.u16.u32 	%rs2819, %r1241;
	bfe.u32 	%r1242, %r1238, 0, 8;
	cvt.u16.u32 	%rs2820, %r1242;
	ld.shared.u32 	%r1243, [%r1237+252];
	bfe.u32 	%r1244, %r1243, 24, 8;
	cvt.u16.u32 	%rs2821, %r1244;
	bfe.u32 	%r1245, %r1243, 16, 8;
	cvt.u16.u32 	%rs2822, %r1245;
	bfe.u32 	%r1246, %r1243, 8, 8;
	cvt.u16.u32 	%rs2823, %r1246;
	bfe.u32 	%r1247, %r1243, 0, 8;
	cvt.u16.u32 	%rs2824, %r1247;
	ld.shared.u32 	%r1248, [%r1237+248];
	bfe.u32 	%r1249, %r1248, 24, 8;
	cvt.u16.u32 	%rs2825, %r1249;
	bfe.u32 	%r1250, %r1248, 16, 8;
	cvt.u16.u32 	%rs2826, %r1250;
	bfe.u32 	%r1251, %r1248, 8, 8;
	cvt.u16.u32 	%rs2827, %r1251;
	bfe.u32 	%r1252, %r1248, 0, 8;
	cvt.u16.u32 	%rs2828, %r1252;
	ld.shared.u32 	%r1253, [%r1237+244];
	bfe.u32 	%r1254, %r1253, 24, 8;
	cvt.u16.u32 	%rs2829, %r1254;
	bfe.u32 	%r1255, %r1253, 16, 8;
	cvt.u16.u32 	%rs2830, %r1255;
	bfe.u32 	%r1256, %r1253, 8, 8;
	cvt.u16.u32 	%rs2831, %r1256;
	bfe.u32 	%r1257, %r1253, 0, 8;
	cvt.u16.u32 	%rs2832, %r1257;
	ld.shared.u32 	%r1258, [%r1237+240];
	bfe.u32 	%r1259, %r1258, 24, 8;
	cvt.u16.u32 	%rs2833, %r1259;
	bfe.u32 	%r1260, %r1258, 16, 8;
	cvt.u16.u32 	%rs2834, %r1260;
	bfe.u32 	%r1261, %r1258, 8, 8;
	cvt.u16.u32 	%rs2835, %r1261;
	bfe.u32 	%r1262, %r1258, 0, 8;
	cvt.u16.u32 	%rs2836, %r1262;
	ld.shared.u32 	%r1263, [%r1237+236];
	bfe.u32 	%r1264, %r1263, 24, 8;
	cvt.u16.u32 	%rs2837, %r1264;
	bfe.u32 	%r1265, %r1263, 16, 8;
	cvt.u16.u32 	%rs2838, %r1265;
	bfe.u32 	%r1266, %r1263, 8, 8;
	cvt.u16.u32 	%rs2839, %r1266;
	bfe.u32 	%r1267, %r1263, 0, 8;
	cvt.u16.u32 	%rs2840, %r1267;
	ld.shared.u32 	%r1268, [%r1237+232];
	bfe.u32 	%r1269, %r1268, 24, 8;
	cvt.u16.u32 	%rs2841, %r1269;
	bfe.u32 	%r1270, %r1268, 16, 8;
	cvt.u16.u32 	%rs2842, %r1270;
	bfe.u32 	%r1271, %r1268, 8, 8;
	cvt.u16.u32 	%rs2843, %r1271;
	bfe.u32 	%r1272, %r1268, 0, 8;
	cvt.u16.u32 	%rs2844, %r1272;
	ld.shared.u32 	%r1273, [%r1237+228];
	bfe.u32 	%r1274, %r1273, 24, 8;
	cvt.u16.u32 	%rs2845, %r1274;
	bfe.u32 	%r1275, %r1273, 16, 8;
	cvt.u16.u32 	%rs2846, %r1275;
	bfe.u32 	%r1276, %r1273, 8, 8;
	cvt.u16.u32 	%rs2847, %r1276;
	bfe.u32 	%r1277, %r1273, 0, 8;
	cvt.u16.u32 	%rs2848, %r1277;
	ld.shared.u32 	%r1278, [%r1237+224];
	bfe.u32 	%r1279, %r1278, 24, 8;
	cvt.u16.u32 	%rs2849, %r1279;
	bfe.u32 	%r1280, %r1278, 16, 8;
	cvt.u16.u32 	%rs2850, %r1280;
	bfe.u32 	%r1281, %r1278, 8, 8;
	cvt.u16.u32 	%rs2851, %r1281;
	bfe.u32 	%r1282, %r1278, 0, 8;
	cvt.u16.u32 	%rs2852, %r1282;
	ld.shared.u32 	%r1283, [%r1237+220];
	bfe.u32 	%r1284, %r1283, 24, 8;
	cvt.u16.u32 	%rs2853, %r1284;
	bfe.u32 	%r1285, %r1283, 16, 8;
	cvt.u16.u32 	%rs2854, %r1285;
	bfe.u32 	%r1286, %r1283, 8, 8;
	cvt.u16.u32 	%rs2855, %r1286;
	bfe.u32 	%r1287, %r1283, 0, 8;
	cvt.u16.u32 	%rs2856, %r1287;
	ld.shared.u32 	%r1288, [%r1237+216];
	bfe.u32 	%r1289, %r1288, 24, 8;
	cvt.u16.u32 	%rs2857, %r1289;
	bfe.u32 	%r1290, %r1288, 16, 8;
	cvt.u16.u32 	%rs2858, %r1290;
	bfe.u32 	%r1291, %r1288, 8, 8;
	cvt.u16.u32 	%rs2859, %r1291;
	bfe.u32 	%r1292, %r1288, 0, 8;
	cvt.u16.u32 	%rs2860, %r1292;
	ld.shared.u32 	%r1293, [%r1237+212];
	bfe.u32 	%r1294, %r1293, 24, 8;
	cvt.u16.u32 	%rs2861, %r1294;
	bfe.u32 	%r1295, %r1293, 16, 8;
	cvt.u16.u32 	%rs2862, %r1295;
	bfe.u32 	%r1296, %r1293, 8, 8;
	cvt.u16.u32 	%rs2863, %r1296;
	bfe.u32 	%r1297, %r1293, 0, 8;
	cvt.u16.u32 	%rs2864, %r1297;
	ld.shared.u32 	%r1298, [%r1237+208];
	bfe.u32 	%r1299, %r1298, 24, 8;
	cvt.u16.u32 	%rs2865, %r1299;
	bfe.u32 	%r1300, %r1298, 16, 8;
	cvt.u16.u32 	%rs2866, %r1300;
	bfe.u32 	%r1301, %r1298, 8, 8;
	cvt.u16.u32 	%rs2867, %r1301;
	bfe.u32 	%r1302, %r1298, 0, 8;
	cvt.u16.u32 	%rs2868, %r1302;
	ld.shared.u32 	%r1303, [%r1237+204];
	bfe.u32 	%r1304, %r1303, 24, 8;
	cvt.u16.u32 	%rs2869, %r1304;
	bfe.u32 	%r1305, %r1303, 16, 8;
	cvt.u16.u32 	%rs2870, %r1305;
	bfe.u32 	%r1306, %r1303, 8, 8;
	cvt.u16.u32 	%rs2871, %r1306;
	bfe.u32 	%r1307, %r1303, 0, 8;
	cvt.u16.u32 	%rs2872, %r1307;
	ld.shared.u32 	%r1308, [%r1237+200];
	bfe.u32 	%r1309, %r1308, 24, 8;
	cvt.u16.u32 	%rs2873, %r1309;
	bfe.u32 	%r1310, %r1308, 16, 8;
	cvt.u16.u32 	%rs2874, %r1310;
	bfe.u32 	%r1311, %r1308, 8, 8;
	cvt.u16.u32 	%rs2875, %r1311;
	bfe.u32 	%r1312, %r1308, 0, 8;
	cvt.u16.u32 	%rs2876, %r1312;
	ld.shared.u32 	%r1313, [%r1237+196];
	bfe.u32 	%r1314, %r1313, 24, 8;
	cvt.u16.u32 	%rs2877, %r1314;
	bfe.u32 	%r1315, %r1313, 16, 8;
	cvt.u16.u32 	%rs2878, %r1315;
	bfe.u32 	%r1316, %r1313, 8, 8;
	cvt.u16.u32 	%rs2879, %r1316;
	bfe.u32 	%r1317, %r1313, 0, 8;
	cvt.u16.u32 	%rs2880, %r1317;
	ld.shared.u32 	%r1318, [%r1237+192];
	bfe.u32 	%r1319, %r1318, 24, 8;
	cvt.u16.u32 	%rs2881, %r1319;
	bfe.u32 	%r1320, %r1318, 16, 8;
	cvt.u16.u32 	%rs2882, %r1320;
	bfe.u32 	%r1321, %r1318, 8, 8;
	cvt.u16.u32 	%rs2883, %r1321;
	bfe.u32 	%r1322, %r1318, 0, 8;
	cvt.u16.u32 	%rs2884, %r1322;
	ld.shared.u32 	%r1323, [%r1237+188];
	bfe.u32 	%r1324, %r1323, 24, 8;
	cvt.u16.u32 	%rs2885, %r1324;
	bfe.u32 	%r1325, %r1323, 16, 8;
	cvt.u16.u32 	%rs2886, %r1325;
	bfe.u32 	%r1326, %r1323, 8, 8;
	cvt.u16.u32 	%rs2887, %r1326;
	bfe.u32 	%r1327, %r1323, 0, 8;
	cvt.u16.u32 	%rs2888, %r1327;
	ld.shared.u32 	%r1328, [%r1237+184];
	bfe.u32 	%r1329, %r1328, 24, 8;
	cvt.u16.u32 	%rs2889, %r1329;
	bfe.u32 	%r1330, %r1328, 16, 8;
	cvt.u16.u32 	%rs2890, %r1330;
	bfe.u32 	%r1331, %r1328, 8, 8;
	cvt.u16.u32 	%rs2891, %r1331;
	bfe.u32 	%r1332, %r1328, 0, 8;
	cvt.u16.u32 	%rs2892, %r1332;
	ld.shared.u32 	%r1333, [%r1237+180];
	bfe.u32 	%r1334, %r1333, 24, 8;
	cvt.u16.u32 	%rs2893, %r1334;
	bfe.u32 	%r1335, %r1333, 16, 8;
	cvt.u16.u32 	%rs2894, %r1335;
	bfe.u32 	%r1336, %r1333, 8, 8;
	cvt.u16.u32 	%rs2895, %r1336;
	bfe.u32 	%r1337, %r1333, 0, 8;
	cvt.u16.u32 	%rs2896, %r1337;
	ld.shared.u32 	%r1338, [%r1237+176];
	bfe.u32 	%r1339, %r1338, 24, 8;
	cvt.u16.u32 	%rs2897, %r1339;
	bfe.u32 	%r1340, %r1338, 16, 8;
	cvt.u16.u32 	%rs2898, %r1340;
	bfe.u32 	%r1341, %r1338, 8, 8;
	cvt.u16.u32 	%rs2899, %r1341;
	bfe.u32 	%r1342, %r1338, 0, 8;
	cvt.u16.u32 	%rs2900, %r1342;
	ld.shared.u32 	%r1343, [%r1237+172];
	bfe.u32 	%r1344, %r1343, 24, 8;
	cvt.u16.u32 	%rs2901, %r1344;
	bfe.u32 	%r1345, %r1343, 16, 8;
	cvt.u16.u32 	%rs2902, %r1345;
	bfe.u32 	%r1346, %r1343, 8, 8;
	cvt.u16.u32 	%rs2903, %r1346;
	bfe.u32 	%r1347, %r1343, 0, 8;
	cvt.u16.u32 	%rs2904, %r1347;
	ld.shared.u32 	%r1348, [%r1237+168];
	bfe.u32 	%r1349, %r1348, 24, 8;
	cvt.u16.u32 	%rs2905, %r1349;
	bfe.u32 	%r1350, %r1348, 16, 8;
	cvt.u16.u32 	%rs2906, %r1350;
	bfe.u32 	%r1351, %r1348, 8, 8;
	cvt.u16.u32 	%rs2907, %r1351;
	bfe.u32 	%r1352, %r1348, 0, 8;
	cvt.u16.u32 	%rs2908, %r1352;
	ld.shared.u32 	%r1353, [%r1237+164];
	bfe.u32 	%r1354, %r1353, 24, 8;
	cvt.u16.u32 	%rs2909, %r1354;
	bfe.u32 	%r1355, %r1353, 16, 8;
	cvt.u16.u32 	%rs2910, %r1355;
	bfe.u32 	%r1356, %r1353, 8, 8;
	cvt.u16.u32 	%rs2911, %r1356;
	bfe.u32 	%r1357, %r1353, 0, 8;
	cvt.u16.u32 	%rs2912, %r1357;
	ld.shared.u32 	%r1358, [%r1237+160];
	bfe.u32 	%r1359, %r1358, 24, 8;
	cvt.u16.u32 	%rs2913, %r1359;
	bfe.u32 	%r1360, %r1358, 16, 8;
	cvt.u16.u32 	%rs2914, %r1360;
	bfe.u32 	%r1361, %r1358, 8, 8;
	cvt.u16.u32 	%rs2915, %r1361;
	bfe.u32 	%r1362, %r1358, 0, 8;
	cvt.u16.u32 	%rs2916, %r1362;
	ld.shared.u32 	%r1363, [%r1237+156];
	bfe.u32 	%r1364, %r1363, 24, 8;
	cvt.u16.u32 	%rs2917, %r1364;
	bfe.u32 	%r1365, %r1363, 16, 8;
	cvt.u16.u32 	%rs2918, %r1365;
	bfe.u32 	%r1366, %r1363, 8, 8;
	cvt.u16.u32 	%rs2919, %r1366;
	bfe.u32 	%r1367, %r1363, 0, 8;
	cvt.u16.u32 	%rs2920, %r1367;
	ld.shared.u32 	%r1368, [%r1237+152];
	bfe.u32 	%r1369, %r1368, 24, 8;
	cvt.u16.u32 	%rs2921, %r1369;
	bfe.u32 	%r1370, %r1368, 16, 8;
	cvt.u16.u32 	%rs2922, %r1370;
	bfe.u32 	%r1371, %r1368, 8, 8;
	cvt.u16.u32 	%rs2923, %r1371;
	bfe.u32 	%r1372, %r1368, 0, 8;
	cvt.u16.u32 	%rs2924, %r1372;
	ld.shared.u32 	%r1373, [%r1237+148];
	bfe.u32 	%r1374, %r1373, 24, 8;
	cvt.u16.u32 	%rs2925, %r1374;
	bfe.u32 	%r1375, %r1373, 16, 8;
	cvt.u16.u32 	%rs2926, %r1375;
	bfe.u32 	%r1376, %r1373, 8, 8;
	cvt.u16.u32 	%rs2927, %r1376;
	bfe.u32 	%r1377, %r1373, 0, 8;
	cvt.u16.u32 	%rs2928, %r1377;
	ld.shared.u32 	%r1378, [%r1237+144];
	bfe.u32 	%r1379, %r1378, 24, 8;
	cvt.u16.u32 	%rs2929, %r1379;
	bfe.u32 	%r1380, %r1378, 16, 8;
	cvt.u16.u32 	%rs2930, %r1380;
	bfe.u32 	%r1381, %r1378, 8, 8;
	cvt.u16.u32 	%rs2931, %r1381;
	bfe.u32 	%r1382, %r1378, 0, 8;
	cvt.u16.u32 	%rs2932, %r1382;
	ld.shared.u32 	%r1383, [%r1237+140];
	bfe.u32 	%r1384, %r1383, 24, 8;
	cvt.u16.u32 	%rs2933, %r1384;
	bfe.u32 	%r1385, %r1383, 16, 8;
	cvt.u16.u32 	%rs2934, %r1385;
	bfe.u32 	%r1386, %r1383, 8, 8;
	cvt.u16.u32 	%rs2935, %r1386;
	bfe.u32 	%r1387, %r1383, 0, 8;
	cvt.u16.u32 	%rs2936, %r1387;
	ld.shared.u32 	%r1388, [%r1237+136];
	bfe.u32 	%r1389, %r1388, 24, 8;
	cvt.u16.u32 	%rs2937, %r1389;
	bfe.u32 	%r1390, %r1388, 16, 8;
	cvt.u16.u32 	%rs2938, %r1390;
	bfe.u32 	%r1391, %r1388, 8, 8;
	cvt.u16.u32 	%rs2939, %r1391;
	bfe.u32 	%r1392, %r1388, 0, 8;
	cvt.u16.u32 	%rs2940, %r1392;
	ld.shared.u32 	%r1393, [%r1237+132];
	bfe.u32 	%r1394, %r1393, 24, 8;
	cvt.u16.u32 	%rs2941, %r1394;
	bfe.u32 	%r1395, %r1393, 16, 8;
	cvt.u16.u32 	%rs2942, %r1395;
	bfe.u32 	%r1396, %r1393, 8, 8;
	cvt.u16.u32 	%rs2943, %r1396;
	bfe.u32 	%r1397, %r1393, 0, 8;
	cvt.u16.u32 	%rs2944, %r1397;
	ld.shared.u32 	%r1398, [%r1237+128];
	bfe.u32 	%r1399, %r1398, 24, 8;
	cvt.u16.u32 	%rs2945, %r1399;
	bfe.u32 	%r1400, %r1398, 16, 8;
	cvt.u16.u32 	%rs2946, %r1400;
	bfe.u32 	%r1401, %r1398, 8, 8;
	cvt.u16.u32 	%rs2947, %r1401;
	bfe.u32 	%r1402, %r1398, 0, 8;
	cvt.u16.u32 	%rs2948, %r1402;
	ld.shared.u32 	%r1403, [%r1237+124];
	bfe.u32 	%r1404, %r1403, 24, 8;
	cvt.u16.u32 	%rs2949, %r1404;
	bfe.u32 	%r1405, %r1403, 16, 8;
	cvt.u16.u32 	%rs2950, %r1405;
	bfe.u32 	%r1406, %r1403, 8, 8;
	cvt.u16.u32 	%rs2951, %r1406;
	bfe.u32 	%r1407, %r1403, 0, 8;
	cvt.u16.u32 	%rs2952, %r1407;
	ld.shared.u32 	%r1408, [%r1237+120];
	bfe.u32 	%r1409, %r1408, 24, 8;
	cvt.u16.u32 	%rs2953, %r1409;
	bfe.u32 	%r1410, %r1408, 16, 8;
	cvt.u16.u32 	%rs2954, %r1410;
	bfe.u32 	%r1411, %r1408, 8, 8;
	cvt.u16.u32 	%rs2955, %r1411;
	bfe.u32 	%r1412, %r1408, 0, 8;
	cvt.u16.u32 	%rs2956, %r1412;
	ld.shared.u32 	%r1413, [%r1237+116];
	bfe.u32 	%r1414, %r1413, 24, 8;
	cvt.u16.u32 	%rs2957, %r1414;
	bfe.u32 	%r1415, %r1413, 16, 8;
	cvt.u16.u32 	%rs2958, %r1415;
	bfe.u32 	%r1416, %r1413, 8, 8;
	cvt.u16.u32 	%rs2959, %r1416;
	bfe.u32 	%r1417, %r1413, 0, 8;
	cvt.u16.u32 	%rs2960, %r1417;
	ld.shared.u32 	%r1418, [%r1237+112];
	bfe.u32 	%r1419, %r1418, 24, 8;
	cvt.u16.u32 	%rs2961, %r1419;
	bfe.u32 	%r1420, %r1418, 16, 8;
	cvt.u16.u32 	%rs2962, %r1420;
	bfe.u32 	%r1421, %r1418, 8, 8;
	cvt.u16.u32 	%rs2963, %r1421;
	bfe.u32 	%r1422, %r1418, 0, 8;
	cvt.u16.u32 	%rs2964, %r1422;
	ld.shared.u32 	%r1423, [%r1237+108];
	bfe.u32 	%r1424, %r1423, 24, 8;
	cvt.u16.u32 	%rs2965, %r1424;
	bfe.u32 	%r1425, %r1423, 16, 8;
	cvt.u16.u32 	%rs2966, %r1425;
	bfe.u32 	%r1426, %r1423, 8, 8;
	cvt.u16.u32 	%rs2967, %r1426;
	bfe.u32 	%r1427, %r1423, 0, 8;
	cvt.u16.u32 	%rs2968, %r1427;
	ld.shared.u32 	%r1428, [%r1237+104];
	bfe.u32 	%r1429, %r1428, 24, 8;
	cvt.u16.u32 	%rs2969, %r1429;
	bfe.u32 	%r1430, %r1428, 16, 8;
	cvt.u16.u32 	%rs2970, %r1430;
	bfe.u32 	%r1431, %r1428, 8, 8;
	cvt.u16.u32 	%rs2971, %r1431;
	bfe.u32 	%r1432, %r1428, 0, 8;
	cvt.u16.u32 	%rs2972, %r1432;
	ld.shared.u32 	%r1433, [%r1237+100];
	bfe.u32 	%r1434, %r1433, 24, 8;
	cvt.u16.u32 	%rs2973, %r1434;
	bfe.u32 	%r1435, %r1433, 16, 8;
	cvt.u16.u32 	%rs2974, %r1435;
	bfe.u32 	%r1436, %r1433, 8, 8;
	cvt.u16.u32 	%rs2975, %r1436;
	bfe.u32 	%r1437, %r1433, 0, 8;
	cvt.u16.u32 	%rs2976, %r1437;
	ld.shared.u32 	%r1438, [%r1237+96];
	bfe.u32 	%r1439, %r1438, 24, 8;
	cvt.u16.u32 	%rs2977, %r1439;
	bfe.u32 	%r1440, %r1438, 16, 8;
	cvt.u16.u32 	%rs2978, %r1440;
	bfe.u32 	%r1441, %r1438, 8, 8;
	cvt.u16.u32 	%rs2979, %r1441;
	bfe.u32 	%r1442, %r1438, 0, 8;
	cvt.u16.u32 	%rs2980, %r1442;
	ld.shared.u32 	%r1443, [%r1237+92];
	bfe.u32 	%r1444, %r1443, 24, 8;
	cvt.u16.u32 	%rs2981, %r1444;
	bfe.u32 	%r1445, %r1443, 16, 8;
	cvt.u16.u32 	%rs2982, %r1445;
	bfe.u32 	%r1446, %r1443, 8, 8;
	cvt.u16.u32 	%rs2983, %r1446;
	bfe.u32 	%r1447, %r1443, 0, 8;
	cvt.u16.u32 	%rs2984, %r1447;
	ld.shared.u32 	%r1448, [%r1237+88];
	bfe.u32 	%r1449, %r1448, 24, 8;
	cvt.u16.u32 	%rs2985, %r1449;
	bfe.u32 	%r1450, %r1448, 16, 8;
	cvt.u16.u32 	%rs2986, %r1450;
	bfe.u32 	%r1451, %r1448, 8, 8;
	cvt.u16.u32 	%rs2987, %r1451;
	bfe.u32 	%r1452, %r1448, 0, 8;
	cvt.u16.u32 	%rs2988, %r1452;
	ld.shared.u32 	%r1453, [%r1237+84];
	bfe.u32 	%r1454, %r1453, 24, 8;
	cvt.u16.u32 	%rs2989, %r1454;
	bfe.u32 	%r1455, %r1453, 16, 8;
	cvt.u16.u32 	%rs2990, %r1455;
	bfe.u32 	%r1456, %r1453, 8, 8;
	cvt.u16.u32 	%rs2991, %r1456;
	bfe.u32 	%r1457, %r1453, 0, 8;
	cvt.u16.u32 	%rs2992, %r1457;
	ld.shared.u32 	%r1458, [%r1237+80];
	bfe.u32 	%r1459, %r1458, 24, 8;
	cvt.u16.u32 	%rs2993, %r1459;
	bfe.u32 	%r1460, %r1458, 16, 8;
	cvt.u16.u32 	%rs2994, %r1460;
	bfe.u32 	%r1461, %r1458, 8, 8;
	cvt.u16.u32 	%rs2995, %r1461;
	bfe.u32 	%r1462, %r1458, 0, 8;
	cvt.u16.u32 	%rs2996, %r1462;
	ld.shared.u32 	%r1463, [%r1237+76];
	bfe.u32 	%r1464, %r1463, 24, 8;
	cvt.u16.u32 	%rs2997, %r1464;
	bfe.u32 	%r1465, %r1463, 16, 8;
	cvt.u16.u32 	%rs2998, %r1465;
	bfe.u32 	%r1466, %r1463, 8, 8;
	cvt.u16.u32 	%rs2999, %r1466;
	bfe.u32 	%r1467, %r1463, 0, 8;
	cvt.u16.u32 	%rs3000, %r1467;
	ld.shared.u32 	%r1468, [%r1237+72];
	bfe.u32 	%r1469, %r1468, 24, 8;
	cvt.u16.u32 	%rs3001, %r1469;
	bfe.u32 	%r1470, %r1468, 16, 8;
	cvt.u16.u32 	%rs3002, %r1470;
	bfe.u32 	%r1471, %r1468, 8, 8;
	cvt.u16.u32 	%rs3003, %r1471;
	bfe.u32 	%r1472, %r1468, 0, 8;
	cvt.u16.u32 	%rs3004, %r1472;
	ld.shared.u32 	%r1473, [%r1237+68];
	bfe.u32 	%r1474, %r1473, 24, 8;
	cvt.u16.u32 	%rs3005, %r1474;
	bfe.u32 	%r1475, %r1473, 16, 8;
	cvt.u16.u32 	%rs3006, %r1475;
	bfe.u32 	%r1476, %r1473, 8, 8;
	cvt.u16.u32 	%rs3007, %r1476;
	bfe.u32 	%r1477, %r1473, 0, 8;
	cvt.u16.u32 	%rs3008, %r1477;
	ld.shared.u32 	%r1478, [%r1237+64];
	bfe.u32 	%r1479, %r1478, 24, 8;
	cvt.u16.u32 	%rs3009, %r1479;
	bfe.u32 	%r1480, %r1478, 16, 8;
	cvt.u16.u32 	%rs3010, %r1480;
	bfe.u32 	%r1481, %r1478, 8, 8;
	cvt.u16.u32 	%rs3011, %r1481;
	bfe.u32 	%r1482, %r1478, 0, 8;
	cvt.u16.u32 	%rs3012, %r1482;
	ld.shared.u32 	%r1483, [%r1237+60];
	bfe.u32 	%r1484, %r1483, 24, 8;
	cvt.u16.u32 	%rs3013, %r1484;
	bfe.u32 	%r1485, %r1483, 16, 8;
	cvt.u16.u32 	%rs3014, %r1485;
	bfe.u32 	%r1486, %r1483, 8, 8;
	cvt.u16.u32 	%rs3015, %r1486;
	bfe.u32 	%r1487, %r1483, 0, 8;
	cvt.u16.u32 	%rs3016, %r1487;
	ld.shared.u32 	%r1488, [%r1237+56];
	bfe.u32 	%r1489, %r1488, 24, 8;
	cvt.u16.u32 	%rs3017, %r1489;
	bfe.u32 	%r1490, %r1488, 16, 8;
	cvt.u16.u32 	%rs3018, %r1490;
	bfe.u32 	%r1491, %r1488, 8, 8;
	cvt.u16.u32 	%rs3019, %r1491;
	bfe.u32 	%r1492, %r1488, 0, 8;
	cvt.u16.u32 	%rs3020, %r1492;
	ld.shared.u32 	%r1493, [%r1237+52];
	bfe.u32 	%r1494, %r1493, 24, 8;
	cvt.u16.u32 	%rs3021, %r1494;
	bfe.u32 	%r1495, %r1493, 16, 8;
	cvt.u16.u32 	%rs3022, %r1495;
	bfe.u32 	%r1496, %r1493, 8, 8;
	cvt.u16.u32 	%rs3023, %r1496;
	bfe.u32 	%r1497, %r1493, 0, 8;
	cvt.u16.u32 	%rs3024, %r1497;
	ld.shared.u32 	%r1498, [%r1237+48];
	bfe.u32 	%r1499, %r1498, 24, 8;
	cvt.u16.u32 	%rs3025, %r1499;
	bfe.u32 	%r1500, %r1498, 16, 8;
	cvt.u16.u32 	%rs3026, %r1500;
	bfe.u32 	%r1501, %r1498, 8, 8;
	cvt.u16.u32 	%rs3027, %r1501;
	bfe.u32 	%r1502, %r1498, 0, 8;
	cvt.u16.u32 	%rs3028, %r1502;
	ld.shared.u32 	%r1503, [%r1237+44];
	bfe.u32 	%r1504, %r1503, 24, 8;
	cvt.u16.u32 	%rs3029, %r1504;
	bfe.u32 	%r1505, %r1503, 16, 8;
	cvt.u16.u32 	%rs3030, %r1505;
	bfe.u32 	%r1506, %r1503, 8, 8;
	cvt.u16.u32 	%rs3031, %r1506;
	bfe.u32 	%r1507, %r1503, 0, 8;
	cvt.u16.u32 	%rs3032, %r1507;
	ld.shared.u32 	%r1508, [%r1237+40];
	bfe.u32 	%r1509, %r1508, 24, 8;
	cvt.u16.u32 	%rs3033, %r1509;
	bfe.u32 	%r1510, %r1508, 16, 8;
	cvt.u16.u32 	%rs3034, %r1510;
	bfe.u32 	%r1511, %r1508, 8, 8;
	cvt.u16.u32 	%rs3035, %r1511;
	bfe.u32 	%r1512, %r1508, 0, 8;
	cvt.u16.u32 	%rs3036, %r1512;
	ld.shared.u32 	%r1513, [%r1237+36];
	bfe.u32 	%r1514, %r1513, 24, 8;
	cvt.u16.u32 	%rs3037, %r1514;
	bfe.u32 	%r1515, %r1513, 16, 8;
	cvt.u16.u32 	%rs3038, %r1515;
	bfe.u32 	%r1516, %r1513, 8, 8;
	cvt.u16.u32 	%rs3039, %r1516;
	bfe.u32 	%r1517, %r1513, 0, 8;
	cvt.u16.u32 	%rs3040, %r1517;
	ld.shared.u32 	%r1518, [%r1237+32];
	bfe.u32 	%r1519, %r1518, 24, 8;
	cvt.u16.u32 	%rs3041, %r1519;
	bfe.u32 	%r1520, %r1518, 16, 8;
	cvt.u16.u32 	%rs3042, %r1520;
	bfe.u32 	%r1521, %r1518, 8, 8;
	cvt.u16.u32 	%rs3043, %r1521;
	bfe.u32 	%r1522, %r1518, 0, 8;
	cvt.u16.u32 	%rs3044, %r1522;
	ld.shared.u32 	%r1523, [%r1237+28];
	bfe.u32 	%r1524, %r1523, 24, 8;
	cvt.u16.u32 	%rs3045, %r1524;
	bfe.u32 	%r1525, %r1523, 16, 8;
	cvt.u16.u32 	%rs3046, %r1525;
	bfe.u32 	%r1526, %r1523, 8, 8;
	cvt.u16.u32 	%rs3047, %r1526;
	bfe.u32 	%r1527, %r1523, 0, 8;
	cvt.u16.u32 	%rs3048, %r1527;
	ld.shared.u32 	%r1528, [%r1237+24];
	bfe.u32 	%r1529, %r1528, 24, 8;
	cvt.u16.u32 	%rs3049, %r1529;
	bfe.u32 	%r1530, %r1528, 16, 8;
	cvt.u16.u32 	%rs3050, %r1530;
	bfe.u32 	%r1531, %r1528, 8, 8;
	cvt.u16.u32 	%rs3051, %r1531;
	bfe.u32 	%r1532, %r1528, 0, 8;
	cvt.u16.u32 	%rs3052, %r1532;
	ld.shared.u32 	%r1533, [%r1237+20];
	bfe.u32 	%r1534, %r1533, 24, 8;
	cvt.u16.u32 	%rs3053, %r1534;
	bfe.u32 	%r1535, %r1533, 16, 8;
	cvt.u16.u32 	%rs3054, %r1535;
	bfe.u32 	%r1536, %r1533, 8, 8;
	cvt.u16.u32 	%rs3055, %r1536;
	bfe.u32 	%r1537, %r1533, 0, 8;
	cvt.u16.u32 	%rs3056, %r1537;
	ld.shared.u32 	%r1538, [%r1237+16];
	bfe.u32 	%r1539, %r1538, 24, 8;
	cvt.u16.u32 	%rs3057, %r1539;
	bfe.u32 	%r1540, %r1538, 16, 8;
	cvt.u16.u32 	%rs3058, %r1540;
	bfe.u32 	%r1541, %r1538, 8, 8;
	cvt.u16.u32 	%rs3059, %r1541;
	bfe.u32 	%r1542, %r1538, 0, 8;
	cvt.u16.u32 	%rs3060, %r1542;
	ld.shared.u32 	%r1543, [%r1237+12];
	bfe.u32 	%r1544, %r1543, 24, 8;
	cvt.u16.u32 	%rs3061, %r1544;
	bfe.u32 	%r1545, %r1543, 16, 8;
	cvt.u16.u32 	%rs3062, %r1545;
	bfe.u32 	%r1546, %r1543, 8, 8;
	cvt.u16.u32 	%rs3063, %r1546;
	bfe.u32 	%r1547, %r1543, 0, 8;
	cvt.u16.u32 	%rs3064, %r1547;
	ld.shared.u32 	%r1548, [%r1237+8];
	bfe.u32 	%r1549, %r1548, 24, 8;
	cvt.u16.u32 	%rs3065, %r1549;
	bfe.u32 	%r1550, %r1548, 16, 8;
	cvt.u16.u32 	%rs3066, %r1550;
	bfe.u32 	%r1551, %r1548, 8, 8;
	cvt.u16.u32 	%rs3067, %r1551;
	bfe.u32 	%r1552, %r1548, 0, 8;
	cvt.u16.u32 	%rs3068, %r1552;
	ld.shared.u32 	%r1553, [%r1237+4];
	bfe.u32 	%r1554, %r1553, 24, 8;
	cvt.u16.u32 	%rs3069, %r1554;
	bfe.u32 	%r1555, %r1553, 16, 8;
	cvt.u16.u32 	%rs3070, %r1555;
	bfe.u32 	%r1556, %r1553, 8, 8;
	cvt.u16.u32 	%rs3071, %r1556;
	bfe.u32 	%r1557, %r1553, 0, 8;
	cvt.u16.u32 	%rs3072, %r1557;
	ld.shared.f32 	%f12, [%r1237];
	setp.ge.s32 	%p12, %r914, %r33;
	mov.pred 	%p34, 0;
	@%p12 bra 	$L__BB4_22;
	setp.ge.s32 	%p13, %r42, %r32;
	setp.gt.f32 	%p14, %f12, %f11;
	or.pred  	%p34, %p13, %p14;
$L__BB4_22:
	selp.f32 	%f23, %f12, %f11, %p34;
	selp.b16 	%rs4100, %rs3072, %rs2816, %p34;
	selp.b16 	%rs4101, %rs3071, %rs2815, %p34;
	selp.b16 	%rs4102, %rs3070, %rs2814, %p34;
	selp.b16 	%rs4103, %rs3069, %rs2813, %p34;
	selp.b16 	%rs4104, %rs3068, %rs2812, %p34;
	selp.b16 	%rs4105, %rs3067, %rs2811, %p34;
	selp.b16 	%rs4106, %rs3066, %rs2810, %p34;
	selp.b16 	%rs4107, %rs3065, %rs2809, %p34;
	selp.b16 	%rs4108, %rs3064, %rs2808, %p34;
	selp.b16 	%rs4109, %rs3063, %rs2807, %p34;
	selp.b16 	%rs4110, %rs3062, %rs2806, %p34;
	selp.b16 	%rs4111, %rs3061, %rs2805, %p34;
	selp.b16 	%rs4112, %rs3060, %rs2804, %p34;
	selp.b16 	%rs4113, %rs3059, %rs2803, %p34;
	selp.b16 	%rs4114, %rs3058, %rs2802, %p34;
	selp.b16 	%rs4115, %rs3057, %rs2801, %p34;
	selp.b16 	%rs4116, %rs3056, %rs2800, %p34;
	selp.b16 	%rs4117, %rs3055, %rs2799, %p34;
	selp.b16 	%rs4118, %rs3054, %rs2798, %p34;
	selp.b16 	%rs4119, %rs3053, %rs2797, %p34;
	selp.b16 	%rs4120, %rs3052, %rs2796, %p34;
	selp.b16 	%rs4121, %rs3051, %rs2795, %p34;
	selp.b16 	%rs4122, %rs3050, %rs2794, %p34;
	selp.b16 	%rs4123, %rs3049, %rs2793, %p34;
	selp.b16 	%rs4124, %rs3048, %rs2792, %p34;
	selp.b16 	%rs4125, %rs3047, %rs2791, %p34;
	selp.b16 	%rs4126, %rs3046, %rs2790, %p34;
	selp.b16 	%rs4127, %rs3045, %rs2789, %p34;
	selp.b16 	%rs4128, %rs3044, %rs2788, %p34;
	selp.b16 	%rs4129, %rs3043, %rs2787, %p34;
	selp.b16 	%rs4130, %rs3042, %rs2786, %p34;
	selp.b16 	%rs4131, %rs3041, %rs2785, %p34;
	selp.b16 	%rs4132, %rs3040, %rs2784, %p34;
	selp.b16 	%rs4133, %rs3039, %rs2783, %p34;
	selp.b16 	%rs4134, %rs3038, %rs2782, %p34;
	selp.b16 	%rs4135, %rs3037, %rs2781, %p34;
	selp.b16 	%rs4136, %rs3036, %rs2780, %p34;
	selp.b16 	%rs4137, %rs3035, %rs2779, %p34;
	selp.b16 	%rs4138, %rs3034, %rs2778, %p34;
	selp.b16 	%rs4139, %rs3033, %rs2777, %p34;
	selp.b16 	%rs4140, %rs3032, %rs2776, %p34;
	selp.b16 	%rs4141, %rs3031, %rs2775, %p34;
	selp.b16 	%rs4142, %rs3030, %rs2774, %p34;
	selp.b16 	%rs4143, %rs3029, %rs2773, %p34;
	selp.b16 	%rs4144, %rs3028, %rs2772, %p34;
	selp.b16 	%rs4145, %rs3027, %rs2771, %p34;
	selp.b16 	%rs4146, %rs3026, %rs2770, %p34;
	selp.b16 	%rs4147, %rs3025, %rs2769, %p34;
	selp.b16 	%rs4148, %rs3024, %rs2768, %p34;
	selp.b16 	%rs4149, %rs3023, %rs2767, %p34;
	selp.b16 	%rs4150, %rs3022, %rs2766, %p34;
	selp.b16 	%rs4151, %rs3021, %rs2765, %p34;
	selp.b16 	%rs4152, %rs3020, %rs2764, %p34;
	selp.b16 	%rs4153, %rs3019, %rs2763, %p34;
	selp.b16 	%rs4154, %rs3018, %rs2762, %p34;
	selp.b16 	%rs4155, %rs3017, %rs2761, %p34;
	selp.b16 	%rs4156, %rs3016, %rs2760, %p34;
	selp.b16 	%rs4157, %rs3015, %rs2759, %p34;
	selp.b16 	%rs4158, %rs3014, %rs2758, %p34;
	selp.b16 	%rs4159, %rs3013, %rs2757, %p34;
	selp.b16 	%rs4160, %rs3012, %rs2756, %p34;
	selp.b16 	%rs4161, %rs3011, %rs2755, %p34;
	selp.b16 	%rs4162, %rs3010, %rs2754, %p34;
	selp.b16 	%rs4163, %rs3009, %rs2753, %p34;
	selp.b16 	%rs4164, %rs3008, %rs2752, %p34;
	selp.b16 	%rs4165, %rs3007, %rs2751, %p34;
	selp.b16 	%rs4166, %rs3006, %rs2750, %p34;
	selp.b16 	%rs4167, %rs3005, %rs2749, %p34;
	selp.b16 	%rs4168, %rs3004, %rs2748, %p34;
	selp.b16 	%rs4169, %rs3003, %rs2747, %p34;
	selp.b16 	%rs4170, %rs3002, %rs2746, %p34;
	selp.b16 	%rs4171, %rs3001, %rs2745, %p34;
	selp.b16 	%rs4172, %rs3000, %rs2744, %p34;
	selp.b16 	%rs4173, %rs2999, %rs2743, %p34;
	selp.b16 	%rs4174, %rs2998, %rs2742, %p34;
	selp.b16 	%rs4175, %rs2997, %rs2741, %p34;
	selp.b16 	%rs4176, %rs2996, %rs2740, %p34;
	selp.b16 	%rs4177, %rs2995, %rs2739, %p34;
	selp.b16 	%rs4178, %rs2994, %rs2738, %p34;
	selp.b16 	%rs4179, %rs2993, %rs2737, %p34;
	selp.b16 	%rs4180, %rs2992, %rs2736, %p34;
	selp.b16 	%rs4181, %rs2991, %rs2735, %p34;
	selp.b16 	%rs4182, %rs2990, %rs2734, %p34;
	selp.b16 	%rs4183, %rs2989, %rs2733, %p34;
	selp.b16 	%rs4184, %rs2988, %rs2732, %p34;
	selp.b16 	%rs4185, %rs2987, %rs2731, %p34;
	selp.b16 	%rs4186, %rs2986, %rs2730, %p34;
	selp.b16 	%rs4187, %rs2985, %rs2729, %p34;
	selp.b16 	%rs4188, %rs2984, %rs2728, %p34;
	selp.b16 	%rs4189, %rs2983, %rs2727, %p34;
	selp.b16 	%rs4190, %rs2982, %rs2726, %p34;
	selp.b16 	%rs4191, %rs2981, %rs2725, %p34;
	selp.b16 	%rs4192, %rs2980, %rs2724, %p34;
	selp.b16 	%rs4193, %rs2979, %rs2723, %p34;
	selp.b16 	%rs4194, %rs2978, %rs2722, %p34;
	selp.b16 	%rs4195, %rs2977, %rs2721, %p34;
	selp.b16 	%rs4196, %rs2976, %rs2720, %p34;
	selp.b16 	%rs4197, %rs2975, %rs2719, %p34;
	selp.b16 	%rs4198, %rs2974, %rs2718, %p34;
	selp.b16 	%rs4199, %rs2973, %rs2717, %p34;
	selp.b16 	%rs4200, %rs2972, %rs2716, %p34;
	selp.b16 	%rs4201, %rs2971, %rs2715, %p34;
	selp.b16 	%rs4202, %rs2970, %rs2714, %p34;
	selp.b16 	%rs4203, %rs2969, %rs2713, %p34;
	selp.b16 	%rs4204, %rs2968, %rs2712, %p34;
	selp.b16 	%rs4205, %rs2967, %rs2711, %p34;
	selp.b16 	%rs4206, %rs2966, %rs2710, %p34;
	selp.b16 	%rs4207, %rs2965, %rs2709, %p34;
	selp.b16 	%rs4208, %rs2964, %rs2708, %p34;
	selp.b16 	%rs4209, %rs2963, %rs2707, %p34;
	selp.b16 	%rs4210, %rs2962, %rs2706, %p34;
	selp.b16 	%rs4211, %rs2961, %rs2705, %p34;
	selp.b16 	%rs4212, %rs2960, %rs2704, %p34;
	selp.b16 	%rs4213, %rs2959, %rs2703, %p34;
	selp.b16 	%rs4214, %rs2958, %rs2702, %p34;
	selp.b16 	%rs4215, %rs2957, %rs2701, %p34;
	selp.b16 	%rs4216, %rs2956, %rs2700, %p34;
	selp.b16 	%rs4217, %rs2955, %rs2699, %p34;
	selp.b16 	%rs4218, %rs2954, %rs2698, %p34;
	selp.b16 	%rs4219, %rs2953, %rs2697, %p34;
	selp.b16 	%rs4220, %rs2952, %rs2696, %p34;
	selp.b16 	%rs4221, %rs2951, %rs2695, %p34;
	selp.b16 	%rs4222, %rs2950, %rs2694, %p34;
	selp.b16 	%rs4223, %rs2949, %rs2693, %p34;
	selp.b16 	%rs4224, %rs2948, %rs2692, %p34;
	selp.b16 	%rs4225, %rs2947, %rs2691, %p34;
	selp.b16 	%rs4226, %rs2946, %rs2690, %p34;
	selp.b16 	%rs4227, %rs2945, %rs2689, %p34;
	selp.b16 	%rs4228, %rs2944, %rs2688, %p34;
	selp.b16 	%rs4229, %rs2943, %rs2687, %p34;
	selp.b16 	%rs4230, %rs2942, %rs2686, %p34;
	selp.b16 	%rs4231, %rs2941, %rs2685, %p34;
	selp.b16 	%rs4232, %rs2940, %rs2684, %p34;
	selp.b16 	%rs4233, %rs2939, %rs2683, %p34;
	selp.b16 	%rs4234, %rs2938, %rs2682, %p34;
	selp.b16 	%rs4235, %rs2937, %rs2681, %p34;
	selp.b16 	%rs4236, %rs2936, %rs2680, %p34;
	selp.b16 	%rs4237, %rs2935, %rs2679, %p34;
	selp.b16 	%rs4238, %rs2934, %rs2678, %p34;
	selp.b16 	%rs4239, %rs2933, %rs2677, %p34;
	selp.b16 	%rs4240, %rs2932, %rs2676, %p34;
	selp.b16 	%rs4241, %rs2931, %rs2675, %p34;
	selp.b16 	%rs4242, %rs2930, %rs2674, %p34;
	selp.b16 	%rs4243, %rs2929, %rs2673, %p34;
	selp.b16 	%rs4244, %rs2928, %rs2672, %p34;
	selp.b16 	%rs4245, %rs2927, %rs2671, %p34;
	selp.b16 	%rs4246, %rs2926, %rs2670, %p34;
	selp.b16 	%rs4247, %rs2925, %rs2669, %p34;
	selp.b16 	%rs4248, %rs2924, %rs2668, %p34;
	selp.b16 	%rs4249, %rs2923, %rs2667, %p34;
	selp.b16 	%rs4250, %rs2922, %rs2666, %p34;
	selp.b16 	%rs4251, %rs2921, %rs2665, %p34;
	selp.b16 	%rs4252, %rs2920, %rs2664, %p34;
	selp.b16 	%rs4253, %rs2919, %rs2663, %p34;
	selp.b16 	%rs4254, %rs2918, %rs2662, %p34;
	selp.b16 	%rs4255, %rs2917, %rs2661, %p34;
	selp.b16 	%rs4256, %rs2916, %rs2660, %p34;
	selp.b16 	%rs4257, %rs2915, %rs2659, %p34;
	selp.b16 	%rs4258, %rs2914, %rs2658, %p34;
	selp.b16 	%rs4259, %rs2913, %rs2657, %p34;
	selp.b16 	%rs4260, %rs2912, %rs2656, %p34;
	selp.b16 	%rs4261, %rs2911, %rs2655, %p34;
	selp.b16 	%rs4262, %rs2910, %rs2654, %p34;
	selp.b16 	%rs4263, %rs2909, %rs2653, %p34;
	selp.b16 	%rs4264, %rs2908, %rs2652, %p34;
	selp.b16 	%rs4265, %rs2907, %rs2651, %p34;
	selp.b16 	%rs4266, %rs2906, %rs2650, %p34;
	selp.b16 	%rs4267, %rs2905, %rs2649, %p34;
	selp.b16 	%rs4268, %rs2904, %rs2648, %p34;
	selp.b16 	%rs4269, %rs2903, %rs2647, %p34;
	selp.b16 	%rs4270, %rs2902, %rs2646, %p34;
	selp.b16 	%rs4271, %rs2901, %rs2645, %p34;
	selp.b16 	%rs4272, %rs2900, %rs2644, %p34;
	selp.b16 	%rs4273, %rs2899, %rs2643, %p34;
	selp.b16 	%rs4274, %rs2898, %rs2642, %p34;
	selp.b16 	%rs4275, %rs2897, %rs2641, %p34;
	selp.b16 	%rs4276, %rs2896, %rs2640, %p34;
	selp.b16 	%rs4277, %rs2895, %rs2639, %p34;
	selp.b16 	%rs4278, %rs2894, %rs2638, %p34;
	selp.b16 	%rs4279, %rs2893, %rs2637, %p34;
	selp.b16 	%rs4280, %rs2892, %rs2636, %p34;
	selp.b16 	%rs4281, %rs2891, %rs2635, %p34;
	selp.b16 	%rs4282, %rs2890, %rs2634, %p34;
	selp.b16 	%rs4283, %rs2889, %rs2633, %p34;
	selp.b16 	%rs4284, %rs2888, %rs2632, %p34;
	selp.b16 	%rs4285, %rs2887, %rs2631, %p34;
	selp.b16 	%rs4286, %rs2886, %rs2630, %p34;
	selp.b16 	%rs4287, %rs2885, %rs2629, %p34;
	selp.b16 	%rs4288, %rs2884, %rs2628, %p34;
	selp.b16 	%rs4289, %rs2883, %rs2627, %p34;
	selp.b16 	%rs4290, %rs2882, %rs2626, %p34;
	selp.b16 	%rs4291, %rs2881, %rs2625, %p34;
	selp.b16 	%rs4292, %rs2880, %rs2624, %p34;
	selp.b16 	%rs4293, %rs2879, %rs2623, %p34;
	selp.b16 	%rs4294, %rs2878, %rs2622, %p34;
	selp.b16 	%rs4295, %rs2877, %rs2621, %p34;
	selp.b16 	%rs4296, %rs2876, %rs2620, %p34;
	selp.b16 	%rs4297, %rs2875, %rs2619, %p34;
	selp.b16 	%rs4298, %rs2874, %rs2618, %p34;
	selp.b16 	%rs4299, %rs2873, %rs2617, %p34;
	selp.b16 	%rs4300, %rs2872, %rs2616, %p34;
	selp.b16 	%rs4301, %rs2871, %rs2615, %p34;
	selp.b16 	%rs4302, %rs2870, %rs2614, %p34;
	selp.b16 	%rs4303, %rs2869, %rs2613, %p34;
	selp.b16 	%rs4304, %rs2868, %rs2612, %p34;
	selp.b16 	%rs4305, %rs2867, %rs2611, %p34;
	selp.b16 	%rs4306, %rs2866, %rs2610, %p34;
	selp.b16 	%rs4307, %rs2865, %rs2609, %p34;
	selp.b16 	%rs4308, %rs2864, %rs2608, %p34;
	selp.b16 	%rs4309, %rs2863, %rs2607, %p34;
	selp.b16 	%rs4310, %rs2862, %rs2606, %p34;
	selp.b16 	%rs4311, %rs2861, %rs2605, %p34;
	selp.b16 	%rs4312, %rs2860, %rs2604, %p34;
	selp.b16 	%rs4313, %rs2859, %rs2603, %p34;
	selp.b16 	%rs4314, %rs2858, %rs2602, %p34;
	selp.b16 	%rs4315, %rs2857, %rs2601, %p34;
	selp.b16 	%rs4316, %rs2856, %rs2600, %p34;
	selp.b16 	%rs4317, %rs2855, %rs2599, %p34;
	selp.b16 	%rs4318, %rs2854, %rs2598, %p34;
	selp.b16 	%rs4319, %rs2853, %rs2597, %p34;
	selp.b16 	%rs4320, %rs2852, %rs2596, %p34;
	selp.b16 	%rs4321, %rs2851, %rs2595, %p34;
	selp.b16 	%rs4322, %rs2850, %rs2594, %p34;
	selp.b16 	%rs4323, %rs2849, %rs2593, %p34;
	selp.b16 	%rs4324, %rs2848, %rs2592, %p34;
	selp.b16 	%rs4325, %rs2847, %rs2591, %p34;
	selp.b16 	%rs4326, %rs2846, %rs2590, %p34;
	selp.b16 	%rs4327, %rs2845, %rs2589, %p34;
	selp.b16 	%rs4328, %rs2844, %rs2588, %p34;
	selp.b16 	%rs4329, %rs2843, %rs2587, %p34;
	selp.b16 	%rs4330, %rs2842, %rs2586, %p34;
	selp.b16 	%rs4331, %rs2841, %rs2585, %p34;
	selp.b16 	%rs4332, %rs2840, %rs2584, %p34;
	selp.b16 	%rs4333, %rs2839, %rs2583, %p34;
	selp.b16 	%rs4334, %rs2838, %rs2582, %p34;
	selp.b16 	%rs4335, %rs2837, %rs2581, %p34;
	selp.b16 	%rs4336, %rs2836, %rs2580, %p34;
	selp.b16 	%rs4337, %rs2835, %rs2579, %p34;
	selp.b16 	%rs4338, %rs2834, %rs2578, %p34;
	selp.b16 	%rs4339, %rs2833, %rs2577, %p34;
	selp.b16 	%rs4340, %rs2832, %rs2576, %p34;
	selp.b16 	%rs4341, %rs2831, %rs2575, %p34;
	selp.b16 	%rs4342, %rs2830, %rs2574, %p34;
	selp.b16 	%rs4343, %rs2829, %rs2573, %p34;
	selp.b16 	%rs4344, %rs2828, %rs2572, %p34;
	selp.b16 	%rs4345, %rs2827, %rs2571, %p34;
	selp.b16 	%rs4346, %rs2826, %rs2570, %p34;
	selp.b16 	%rs4347, %rs2825, %rs2569, %p34;
	selp.b16 	%rs4348, %rs2824, %rs2568, %p34;
	selp.b16 	%rs4349, %rs2823, %rs2567, %p34;
	selp.b16 	%rs4350, %rs2822, %rs2566, %p34;
	selp.b16 	%rs4351, %rs2821, %rs2565, %p34;
	selp.b16 	%rs4352, %rs2820, %rs2564, %p34;
	selp.b16 	%rs4353, %rs2819, %rs2563, %p34;
	selp.b16 	%rs4354, %rs2818, %rs2562, %p34;
	selp.b16 	%rs4355, %rs2817, %rs2561, %p34;
	shl.b32 	%r43, %r3099, 1;
	setp.lt.u32 	%p15, %r3099, 33;
	mov.u32 	%r3099, %r43;
	@%p15 bra 	$L__BB4_17;
	ld.param.s8 	%rs3586, [_ZN3cub18CUB_300001_SM_10006detail10merge_sort30DeviceMergeSortBlockSortKernelINS2_10policy_hubIN6thrust24THRUST_300001_SM_1000_NS10device_ptrI10IndividualEEE9Policy600ES9_PNS0_8NullTypeES9_SD_jN4cuda3std3__44lessIS8_EES8_SC_EEvbT0_T1_T2_T3_T4_PT6_PT7_T5_NS1_7vsmem_tE_param_0];
	bar.sync 	0;
	setp.eq.s16 	%p16, %rs3586, 0;
	@%p16 bra 	$L__BB4_28;
	st.shared.u8 	[%r28+66], %rs4162;
	st.shared.u8 	[%r28+65], %rs4161;
	st.shared.u8 	[%r28+64], %rs4160;
	st.shared.u8 	[%r28+63], %rs4159;
	st.shared.u8 	[%r28+62], %rs4158;
	st.shared.u8 	[%r28+61], %rs4157;
	st.shared.u8 	[%r28+60], %rs4156;
	st.shared.u8 	[%r28+59], %rs4155;
	st.shared.u8 	[%r28+58], %rs4154;
	st.shared.u8 	[%r28+57], %rs4153;
	st.shared.u8 	[%r28+56], %rs4152;
	st.shared.u8 	[%r28+55], %rs4151;
	st.shared.u8 	[%r28+54], %rs4150;
	st.shared.u8 	[%r28+53], %rs4149;
	st.shared.u8 	[%r28+52], %rs4148;
	st.shared.u8 	[%r28+51], %rs4147;
	st.shared.u8 	[%r28+50], %rs4146;
	st.shared.u8 	[%r28+49], %rs4145;
	st.shared.u8 	[%r28+48], %rs4144;
	st.shared.u8 	[%r28+47], %rs4143;
	st.shared.u8 	[%r28+46], %rs4142;
	st.shared.u8 	[%r28+45], %rs4141;
	st.shared.u8 	[%r28+44], %rs4140;
	st.shared.u8 	[%r28+43], %rs4139;
	st.shared.u8 	[%r28+42], %rs4138;
	st.shared.u8 	[%r28+41], %rs4137;
	st.shared.u8 	[%r28+40], %rs4136;
	st.shared.u8 	[%r28+39], %rs4135;
	st.shared.u8 	[%r28+38], %rs4134;
	st.shared.u8 	[%r28+37], %rs4133;
	st.shared.u8 	[%r28+36], %rs4132;
	st.shared.u8 	[%r28+35], %rs4131;
	st.shared.u8 	[%r28+34], %rs4130;
	st.shared.u8 	[%r28+33], %rs4129;
	st.shared.u8 	[%r28+32], %rs4128;
	st.shared.u8 	[%r28+31], %rs4127;
	st.shared.u8 	[%r28+30], %rs4126;
	st.shared.u8 	[%r28+29], %rs4125;
	st.shared.u8 	[%r28+28], %rs4124;
	st.shared.u8 	[%r28+27], %rs4123;
	st.shared.u8 	[%r28+26], %rs4122;
	st.shared.u8 	[%r28+25], %rs4121;
	st.shared.u8 	[%r28+24], %rs4120;
	st.shared.u8 	[%r28+23], %rs4119;
	st.shared.u8 	[%r28+22], %rs4118;
	st.shared.u8 	[%r28+21], %rs4117;
	st.shared.u8 	[%r28+20], %rs4116;
	st.shared.u8 	[%r28+19], %rs4115;
	st.shared.u8 	[%r28+18], %rs4114;
	st.shared.u8 	[%r28+17], %rs4113;
	st.shared.u8 	[%r28+16], %rs4112;
	st.shared.u8 	[%r28+15], %rs4111;
	st.shared.u8 	[%r28+14], %rs4110;
	st.shared.u8 	[%r28+13], %rs4109;
	st.shared.u8 	[%r28+12], %rs4108;
	st.shared.u8 	[%r28+11], %rs4107;
	st.shared.u8 	[%r28+10], %rs4106;
	st.shared.u8 	[%r28+9], %rs4105;
	st.shared.u8 	[%r28+8], %rs4104;
	st.shared.u8 	[%r28+7], %rs4103;
	st.shared.u8 	[%r28+6], %rs4102;
	st.shared.u8 	[%r28+5], %rs4101;
	st.shared.u8 	[%r28+4], %rs4100;
	st.shared.f32 	[%r28], %f23;
	st.shared.u8 	[%r28+130], %rs4226;
	st.shared.u8 	[%r28+129], %rs4225;
	st.shared.u8 	[%r28+128], %rs4224;
	st.shared.u8 	[%r28+127], %rs4223;
	st.shared.u8 	[%r28+126], %rs4222;
	st.shared.u8 	[%r28+125], %rs4221;
	st.shared.u8 	[%r28+124], %rs4220;
	st.shared.u8 	[%r28+123], %rs4219;
	st.shared.u8 	[%r28+122], %rs4218;
	st.shared.u8 	[%r28+121], %rs4217;
	st.shared.u8 	[%r28+120], %rs4216;
	st.shared.u8 	[%r28+119], %rs4215;
	st.shared.u8 	[%r28+118], %rs4214;
	st.shared.u8 	[%r28+117], %rs4213;
	st.shared.u8 	[%r28+116], %rs4212;
	st.shared.u8 	[%r28+115], %rs4211;
	st.shared.u8 	[%r28+114], %rs4210;
	st.shared.u8 	[%r28+113], %rs4209;
	st.shared.u8 	[%r28+112], %rs4208;
	st.shared.u8 	[%r28+111], %rs4207;
	st.shared.u8 	[%r28+110], %rs4206;
	st.shared.u8 	[%r28+109], %rs4205;
	st.shared.u8 	[%r28+108], %rs4204;
	st.shared.u8 	[%r28+107], %rs4203;
	st.shared.u8 	[%r28+106], %rs4202;
	st.shared.u8 	[%r28+105], %rs4201;
	st.shared.u8 	[%r28+104], %rs4200;
	st.shared.u8 	[%r28+103], %rs4199;
	st.shared.u8 	[%r28+102], %rs4198;
	st.shared.u8 	[%r28+101], %rs4197;
	st.shared.u8 	[%r28+100], %rs4196;
	st.shared.u8 	[%r28+99], %rs4195;
	st.shared.u8 	[%r28+98], %rs4194;
	st.shared.u8 	[%r28+97], %rs4193;
	st.shared.u8 	[%r28+96], %rs4192;
	st.shared.u8 	[%r28+95], %rs4191;
	st.shared.u8 	[%r28+94], %rs4190;
	st.shared.u8 	[%r28+93], %rs4189;
	st.shared.u8 	[%r28+92], %rs4188;
	st.shared.u8 	[%r28+91], %rs4187;
	st.shared.u8 	[%r28+90], %rs4186;
	st.shared.u8 	[%r28+89], %rs4185;
	st.shared.u8 	[%r28+88], %rs4184;
	st.shared.u8 	[%r28+87], %rs4183;
	st.shared.u8 	[%r28+86], %rs4182;
	st.shared.u8 	[%r28+85], %rs4181;
	st.shared.u8 	[%r28+84], %rs4180;
	st.shared.u8 	[%r28+83], %rs4179;
	st.shared.u8 	[%r28+82], %rs4178;
	st.shared.u8 	[%r28+81], %rs4177;
	st.shared.u8 	[%r28+80], %rs4176;
	st.shared.u8 	[%r28+79], %rs4175;
	st.shared.u8 	[%r28+78], %rs4174;
	st.shared.u8 	[%r28+77], %rs4173;
	st.shared.u8 	[%r28+76], %rs4172;
	st.shared.u8 	[%r28+75], %rs4171;
	st.shared.u8 	[%r28+74], %rs4170;
	st.shared.u8 	[%r28+73], %rs4169;
	st.shared.u8 	[%r28+72], %rs4168;
	st.shared.u8 	[%r28+71], %rs4167;
	st.shared.u8 	[%r28+70], %rs4166;
	st.shared.u8 	[%r28+69], %rs4165;
	st.shared.u8 	[%r28+68], %rs4164;
	st.shared.u8 	[%r28+67], %rs4163;
	st.shared.u8 	[%r28+194], %rs4290;
	st.shared.u8 	[%r28+193], %rs4289;
	st.shared.u8 	[%r28+192], %rs4288;
	st.shared.u8 	[%r28+191], %rs4287;
	st.shared.u8 	[%r28+190], %rs4286;
	st.shared.u8 	[%r28+189], %rs4285;
	st.shared.u8 	[%r28+188], %rs4284;
	st.shared.u8 	[%r28+187], %rs4283;
	st.shared.u8 	[%r28+186], %rs4282;
	st.shared.u8 	[%r28+185], %rs4281;
	st.shared.u8 	[%r28+184], %rs4280;
	st.shared.u8 	[%r28+183], %rs4279;
	st.shared.u8 	[%r28+182], %rs4278;
	st.shared.u8 	[%r28+181], %rs4277;
	st.shared.u8 	[%r28+180], %rs4276;
	st.shared.u8 	[%r28+179], %rs4275;
	st.shared.u8 	[%r28+178], %rs4274;
	st.shared.u8 	[%r28+177], %rs4273;
	st.shared.u8 	[%r28+176], %rs4272;
	st.shared.u8 	[%r28+175], %rs4271;
	st.shared.u8 	[%r28+174], %rs4270;
	st.shared.u8 	[%r28+173], %rs4269;
	st.shared.u8 	[%r28+172], %rs4268;
	st.shared.u8 	[%r28+171], %rs4267;
	st.shared.u8 	[%r28+170], %rs4266;
	st.shared.u8 	[%r28+169], %rs4265;
	st.shared.u8 	[%r28+168], %rs4264;
	st.shared.u8 	[%r28+167], %rs4263;
	st.shared.u8 	[%r28+166], %rs4262;
	st.shared.u8 	[%r28+165], %rs4261;
	st.shared.u8 	[%r28+164], %rs4260;
	st.shared.u8 	[%r28+163], %rs4259;
	st.shared.u8 	[%r28+162], %rs4258;
	st.shared.u8 	[%r28+161], %rs4257;
	st.shared.u8 	[%r28+160], %rs4256;
	st.shared.u8 	[%r28+159], %rs4255;
	st.shared.u8 	[%r28+158], %rs4254;
	st.shared.u8 	[%r28+157], %rs4253;
	st.shared.u8 	[%r28+156], %rs4252;
	st.shared.u8 	[%r28+155], %rs4251;
	st.shared.u8 	[%r28+154], %rs4250;
	st.shared.u8 	[%r28+153], %rs4249;
	st.shared.u8 	[%r28+152], %rs4248;
	st.shared.u8 	[%r28+151], %rs4247;
	st.shared.u8 	[%r28+150], %rs4246;
	st.shared.u8 	[%r28+149], %rs4245;
	st.shared.u8 	[%r28+148], %rs4244;
	st.shared.u8 	[%r28+147], %rs4243;
	st.shared.u8 	[%r28+146], %rs4242;
	st.shared.u8 	[%r28+145], %rs4241;
	st.shared.u8 	[%r28+144], %rs4240;
	st.shared.u8 	[%r28+143], %rs4239;
	st.shared.u8 	[%r28+142], %rs4238;
	st.shared.u8 	[%r28+141], %rs4237;
	st.shared.u8 	[%r28+140], %rs4236;
	st.shared.u8 	[%r28+139], %rs4235;
	st.shared.u8 	[%r28+138], %rs4234;
	st.shared.u8 	[%r28+137], %rs4233;
	st.shared.u8 	[%r28+136], %rs4232;
	st.shared.u8 	[%r28+135], %rs4231;
	st.shared.u8 	[%r28+134], %rs4230;
	st.shared.u8 	[%r28+133], %rs4229;
	st.shared.u8 	[%r28+132], %rs4228;
	st.shared.u8 	[%r28+131], %rs4227;
	st.shared.u8 	[%r28+258], %rs4354;
	st.shared.u8 	[%r28+257], %rs4353;
	st.shared.u8 	[%r28+256], %rs4352;
	st.shared.u8 	[%r28+255], %rs4351;
	st.shared.u8 	[%r28+254], %rs4350;
	st.shared.u8 	[%r28+253], %rs4349;
	st.shared.u8 	[%r28+252], %rs4348;
	st.shared.u8 	[%r28+251], %rs4347;
	st.shared.u8 	[%r28+250], %rs4346;
	st.shared.u8 	[%r28+249], %rs4345;
	st.shared.u8 	[%r28+248], %rs4344;
	st.shared.u8 	[%r28+247], %rs4343;
	st.shared.u8 	[%r28+246], %rs4342;
	st.shared.u8 	[%r28+245], %rs4341;
	st.shared.u8 	[%r28+244], %rs4340;
	st.shared.u8 	[%r28+243], %rs4339;
	st.shared.u8 	[%r28+242], %rs4338;
	st.shared.u8 	[%r28+241], %rs4337;
	st.shared.u8 	[%r28+240], %rs4336;
	st.shared.u8 	[%r28+239], %rs4335;
	st.shared.u8 	[%r28+238], %rs4334;
	st.shared.u8 	[%r28+237], %rs4333;
	st.shared.u8 	[%r28+236], %rs4332;
	st.shared.u8 	[%r28+235], %rs4331;
	st.shared.u8 	[%r28+234], %rs4330;
	st.shared.u8 	[%r28+233], %rs4329;
	st.shared.u8 	[%r28+232], %rs4328;
	st.shared.u8 	[%r28+231], %rs4327;
	st.shared.u8 	[%r28+230], %rs4326;
	st.shared.u8 	[%r28+229], %rs4325;
	st.shared.u8 	[%r28+228], %rs4324;
	st.shared.u8 	[%r28+227], %rs4323;
	st.shared.u8 	[%r28+226], %rs4322;
	st.shared.u8 	[%r28+225], %rs4321;
	st.shared.u8 	[%r28+224], %rs4320;
	st.shared.u8 	[%r28+223], %rs4319;
	st.shared.u8 	[%r28+222], %rs4318;
	st.shared.u8 	[%r28+221], %rs4317;
	st.shared.u8 	[%r28+220], %rs4316;
	st.shared.u8 	[%r28+219], %rs4315;
	st.shared.u8 	[%r28+218], %rs4314;
	st.shared.u8 	[%r28+217], %rs4313;
	st.shared.u8 	[%r28+216], %rs4312;
	st.shared.u8 	[%r28+215], %rs4311;
	st.shared.u8 	[%r28+214], %rs4310;
	st.shared.u8 	[%r28+213], %rs4309;
	st.shared.u8 	[%r28+212], %rs4308;
	st.shared.u8 	[%r28+211], %rs4307;
	st.shared.u8 	[%r28+210], %rs4306;
	st.shared.u8 	[%r28+209], %rs4305;
	st.shared.u8 	[%r28+208], %rs4304;
	st.shared.u8 	[%r28+207], %rs4303;
	st.shared.u8 	[%r28+206], %rs4302;
	st.shared.u8 	[%r28+205], %rs4301;
	st.shared.u8 	[%r28+204], %rs4300;
	st.shared.u8 	[%r28+203], %rs4299;
	st.shared.u8 	[%r28+202], %rs4298;
	st.shared.u8 	[%r28+201], %rs4297;
	st.shared.u8 	[%r28+200], %rs4296;
	st.shared.u8 	[%r28+199], %rs4295;
	st.shared.u8 	[%r28+198], %rs4294;
	st.shared.u8 	[%r28+197], %rs4293;
	st.shared.u8 	[%r28+196], %rs4292;
	st.shared.u8 	[%r28+195], %rs4291;
	st.shared.u8 	[%r28+259], %rs4355;
	bar.warp.sync 	-1;
	ld.shared.u8 	%rs3391, [%r28+66];
	ld.shared.u8 	%rs3390, [%r28+65];
	ld.shared.u8 	%rs3389, [%r28+64];
	ld.shared.u8 	%rs3388, [%r28+63];
	ld.shared.u8 	%rs3387, [%r28+62];
	ld.shared.u8 	%rs3386, [%r28+61];
	ld.shared.u8 	%rs3385, [%r28+60];
	ld.shared.u8 	%rs3384, [%r28+59];
	ld.shared.u8 	%rs3383, [%r28+58];
	ld.shared.u8 	%rs3382, [%r28+57];
	ld.shared.u8 	%rs3381, [%r28+56];
	ld.shared.u8 	%rs3380, [%r28+55];
	ld.shared.u8 	%rs3379, [%r28+54];
	ld.shared.u8 	%rs3378, [%r28+53];
	ld.shared.u8 	%rs3377, [%r28+52];
	ld.shared.u8 	%rs3376, [%r28+51];
	ld.shared.u8 	%rs3375, [%r28+50];
	ld.shared.u8 	%rs3374, [%r28+49];
	ld.shared.u8 	%rs3373, [%r28+48];
	ld.shared.u8 	%rs3372, [%r28+47];
	ld.shared.u8 	%rs3371, [%r28+46];
	ld.shared.u8 	%rs3370, [%r28+45];
	ld.shared.u8 	%rs3369, [%r28+44];
	ld.shared.u8 	%rs3368, [%r28+43];
	ld.shared.u8 	%rs3367, [%r28+42];
	ld.shared.u8 	%rs3366, [%r28+41];
	ld.shared.u8 	%rs3365, [%r28+40];
	ld.shared.u8 	%rs3364, [%r28+39];
	ld.shared.u8 	%rs3363, [%r28+38];
	ld.shared.u8 	%rs3362, [%r28+37];
	ld.shared.u8 	%rs3361, [%r28+36];
	ld.shared.u8 	%rs3360, [%r28+35];
	ld.shared.u8 	%rs3359, [%r28+34];
	ld.shared.u8 	%rs3358, [%r28+33];
	ld.shared.u8 	%rs3357, [%r28+32];
	ld.shared.u8 	%rs3356, [%r28+31];
	ld.shared.u8 	%rs3355, [%r28+30];
	ld.shared.u8 	%rs3354, [%r28+29];
	ld.shared.u8 	%rs3353, [%r28+28];
	ld.shared.u8 	%rs3352, [%r28+27];
	ld.shared.u8 	%rs3351, [%r28+26];
	ld.shared.u8 	%rs3350, [%r28+25];
	ld.shared.u8 	%rs3349, [%r28+24];
	ld.shared.u8 	%rs3348, [%r28+23];
	ld.shared.u8 	%rs3347, [%r28+22];
	ld.shared.u8 	%rs3346, [%r28+21];
	ld.shared.u8 	%rs3345, [%r28+20];
	ld.shared.u8 	%rs3344, [%r28+19];
	ld.shared.u8 	%rs3343, [%r28+18];
	ld.shared.u8 	%rs3342, [%r28+17];
	ld.shared.u8 	%rs3341, [%r28+16];
	ld.shared.u8 	%rs3340, [%r28+15];
	ld.shared.u8 	%rs3339, [%r28+14];
	ld.shared.u8 	%rs3338, [%r28+13];
	ld.shared.u8 	%rs3337, [%r28+12];
	ld.shared.u8 	%rs3336, [%r28+11];
	ld.shared.u8 	%rs3335, [%r28+10];
	ld.shared.u8 	%rs3334, [%r28+9];
	ld.shared.u8 	%rs3333, [%r28+8];
	ld.shared.u8 	%rs3332, [%r28+7];
	ld.shared.u8 	%rs3331, [%r28+6];
	ld.shared.u8 	%rs3330, [%r28+5];
	ld.shared.u8 	%rs3329, [%r28+4];
	ld.shared.f32 	%f14, [%r28];
	ld.shared.u8 	%rs3455, [%r28+130];
	ld.shared.u8 	%rs3454, [%r28+129];
	ld.shared.u8 	%rs3453, [%r28+128];
	ld.shared.u8 	%rs3452, [%r28+127];
	ld.shared.u8 	%rs3451, [%r28+126];
	ld.shared.u8 	%rs3450, [%r28+125];
	ld.shared.u8 	%rs3449, [%r28+124];
	ld.shared.u8 	%rs3448, [%r28+123];
	ld.shared.u8 	%rs3447, [%r28+122];
	ld.shared.u8 	%rs3446, [%r28+121];
	ld.shared.u8 	%rs3445, [%r28+120];
	ld.shared.u8 	%rs3444, [%r28+119];
	ld.shared.u8 	%rs3443, [%r28+118];
	ld.shared.u8 	%rs3442, [%r28+117];
	ld.shared.u8 	%rs3441, [%r28+116];
	ld.shared.u8 	%rs3440, [%r28+115];
	ld.shared.u8 	%rs3439, [%r28+114];
	ld.shared.u8 	%rs3438, [%r28+113];
	ld.shared.u8 	%rs3437, [%r28+112];
	ld.shared.u8 	%rs3436, [%r28+111];
	ld.shared.u8 	%rs3435, [%r28+110];
	ld.shared.u8 	%rs3434, [%r28+109];
	ld.shared.u8 	%rs3433, [%r28+108];
	ld.shared.u8 	%rs3432, [%r28+107];
	ld.shared.u8 	%rs3431, [%r28+106];
	ld.shared.u8 	%rs3430, [%r28+105];
	ld.shared.u8 	%rs3429, [%r28+104];
	ld.shared.u8 	%rs3428, [%r28+103];
	ld.shared.u8 	%rs3427, [%r28+102];
	ld.shared.u8 	%rs3426, [%r28+101];
	ld.shared.u8 	%rs3425, [%r28+100];
	ld.shared.u8 	%rs3424, [%r28+99];
	ld.shared.u8 	%rs3423, [%r28+98];
	ld.shared.u8 	%rs3422, [%r28+97];
	ld.shared.u8 	%rs3421, [%r28+96];
	ld.shared.u8 	%rs3420, [%r28+95];
	ld.shared.u8 	%rs3419, [%r28+94];
	ld.shared.u8 	%rs3418, [%r28+93];
	ld.shared.u8 	%rs3417, [%r28+92];
	ld.shared.u8 	%rs3416, [%r28+91];
	ld.shared.u8 	%rs3415, [%r28+90];
	ld.shared.u8 	%rs3414, [%r28+89];
	ld.shared.u8 	%rs3413, [%r28+88];
	ld.shared.u8 	%rs3412, [%r28+87];
	ld.shared.u8 	%rs3411, [%r28+86];
	ld.shared.u8 	%rs3410, [%r28+85];
	ld.shared.u8 	%rs3409, [%r28+84];
	ld.shared.u8 	%rs3408, [%r28+83];
	ld.shared.u8 	%rs3407, [%r28+82];
	ld.shared.u8 	%rs3406, [%r28+81];
	ld.shared.u8 	%rs3405, [%r28+80];
	ld.shared.u8 	%rs3404, [%r28+79];
	ld.shared.u8 	%rs3403, [%r28+78];
	ld.shared.u8 	%rs3402, [%r28+77];
	ld.shared.u8 	%rs3401, [%r28+76];
	ld.shared.u8 	%rs3400, [%r28+75];
	ld.shared.u8 	%rs3399, [%r28+74];
	ld.shared.u8 	%rs3398, [%r28+73];
	ld.shared.u8 	%rs3397, [%r28+72];
	ld.shared.u8 	%rs3396, [%r28+71];
	ld.shared.u8 	%rs3395, [%r28+70];
	ld.shared.u8 	%rs3394, [%r28+69];
	ld.shared.u8 	%rs3393, [%r28+68];
	ld.shared.u8 	%rs3392, [%r28+67];
	ld.shared.u8 	%rs3519, [%r28+194];
	ld.shared.u8 	%rs3518, [%r28+193];
	ld.shared.u8 	%rs3517, [%r28+192];
	ld.shared.u8 	%rs3516, [%r28+191];
	ld.shared.u8 	%rs3515, [%r28+190];
	ld.shared.u8 	%rs3514, [%r28+189];
	ld.shared.u8 	%rs3513, [%r28+188];
	ld.shared.u8 	%rs3512, [%r28+187];
	ld.shared.u8 	%rs3511, [%r28+186];
	ld.shared.u8 	%rs3510, [%r28+185];
	ld.shared.u8 	%rs3509, [%r28+184];
	ld.shared.u8 	%rs3508, [%r28+183];
	ld.shared.u8 	%rs3507, [%r28+182];
	ld.shared.u8 	%rs3506, [%r28+181];
	ld.shared.u8 	%rs3505, [%r28+180];
	ld.shared.u8 	%rs3504, [%r28+179];
	ld.shared.u8 	%rs3503, [%r28+178];
	ld.shared.u8 	%rs3502, [%r28+177];
	ld.shared.u8 	%rs3501, [%r28+176];
	ld.shared.u8 	%rs3500, [%r28+175];
	ld.shared.u8 	%rs3499, [%r28+174];
	ld.shared.u8 	%rs3498, [%r28+173];
	ld.shared.u8 	%rs3497, [%r28+172];
	ld.shared.u8 	%rs3496, [%r28+171];
	ld.shared.u8 	%rs3495, [%r28+170];
	ld.shared.u8 	%rs3494, [%r28+169];
	ld.shared.u8 	%rs3493, [%r28+168];
	ld.shared.u8 	%rs3492, [%r28+167];
	ld.shared.u8 	%rs3491, [%r28+166];
	ld.shared.u8 	%rs3490, [%r28+165];
	ld.shared.u8 	%rs3489, [%r28+164];
	ld.shared.u8 	%rs3488, [%r28+163];
	ld.shared.u8 	%rs3487, [%r28+162];
	ld.shared.u8 	%rs3486, [%r28+161];
	ld.shared.u8 	%rs3485, [%r28+160];
	ld.shared.u8 	%rs3484, [%r28+159];
	ld.shared.u8 	%rs3483, [%r28+158];
	ld.shared.u8 	%rs3482, [%r28+157];
	ld.shared.u8 	%rs3481, [%r28+156];
	ld.shared.u8 	%rs3480, [%r28+155];
	ld.shared.u8 	%rs3479, [%r28+154];
	ld.shared.u8 	%rs3478, [%r28+153];
	ld.shared.u8 	%rs3477, [%r28+152];
	ld.shared.u8 	%rs3476, [%r28+151];
	ld.shared.u8 	%rs3475, [%r28+150];
	ld.shared.u8 	%rs3474, [%r28+149];
	ld.shared.u8 	%rs3473, [%r28+148];
	ld.shared.u8 	%rs3472, [%r28+147];
	ld.shared.u8 	%rs3471, [%r28+146];
	ld.shared.u8 	%rs3470, [%r28+145];
	ld.shared.u8 	%rs3469, [%r28+144];
	ld.shared.u8 	%rs3468, [%r28+143];
	ld.shared.u8 	%rs3467, [%r28+142];
	ld.shared.u8 	%rs3466, [%r28+141];
	ld.shared.u8 	%rs3465, [%r28+140];
	ld.shared.u8 	%rs3464, [%r28+139];
	ld.shared.u8 	%rs3463, [%r28+138];
	ld.shared.u8 	%rs3462, [%r28+137];
	ld.shared.u8 	%rs3461, [%r28+136];
	ld.shared.u8 	%rs3460, [%r28+135];
	ld.shared.u8 	%rs3459, [%r28+134];
	ld.shared.u8 	%rs3458, [%r28+133];
	ld.shared.u8 	%rs3457, [%r28+132];
	ld.shared.u8 	%rs3456, [%r28+131];
	ld.shared.u8 	%rs3583, [%r28+258];
	ld.shared.u8 	%rs3582, [%r28+257];
	ld.shared.u8 	%rs3581, [%r28+256];
	ld.shared.u8 	%rs3580, [%r28+255];
	ld.shared.u8 	%rs3579, [%r28+254];
	ld.shared.u8 	%rs3578, [%r28+253];
	ld.shared.u8 	%rs3577, [%r28+252];
	ld.shared.u8 	%rs3576, [%r28+251];
	ld.shared.u8 	%rs3575, [%r28+250];
	ld.shared.u8 	%rs3574, [%r28+249];
	ld.shared.u8 	%rs3573, [%r28+248];
	ld.shared.u8 	%rs3572, [%r28+247];
	ld.shared.u8 	%rs3571, [%r28+246];
	ld.shared.u8 	%rs3570, [%r28+245];
	ld.shared.u8 	%rs3569, [%r28+244];
	ld.shared.u8 	%rs3568, [%r28+243];
	ld.shared.u8 	%rs3567, [%r28+242];
	ld.shared.u8 	%rs3566, [%r28+241];
	ld.shared.u8 	%rs3565, [%r28+240];
	ld.shared.u8 	%rs3564, [%r28+239];
	ld.shared.u8 	%rs3563, [%r28+238];
	ld.shared.u8 	%rs3562, [%r28+237];
	ld.shared.u8 	%rs3561, [%r28+236];
	ld.shared.u8 	%rs3560, [%r28+235];
	ld.shared.u8 	%rs3559, [%r28+234];
	ld.shared.u8 	%rs3558, [%r28+233];
	ld.shared.u8 	%rs3557, [%r28+232];
	ld.shared.u8 	%rs3556, [%r28+231];
	ld.shared.u8 	%rs3555, [%r28+230];
	ld.shared.u8 	%rs3554, [%r28+229];
	ld.shared.u8 	%rs3553, [%r28+228];
	ld.shared.u8 	%rs3552, [%r28+227];
	ld.shared.u8 	%rs3551, [%r28+226];
	ld.shared.u8 	%rs3550, [%r28+225];
	ld.shared.u8 	%rs3549, [%r28+224];
	ld.shared.u8 	%rs3548, [%r28+223];
	ld.shared.u8 	%rs3547, [%r28+222];
	ld.shared.u8 	%rs3546, [%r28+221];
	ld.shared.u8 	%rs3545, [%r28+220];
	ld.shared.u8 	%rs3544, [%r28+219];
	ld.shared.u8 	%rs3543, [%r28+218];
	ld.shared.u8 	%rs3542, [%r28+217];
	ld.shared.u8 	%rs3541, [%r28+216];
	ld.shared.u8 	%rs3540, [%r28+215];
	ld.shared.u8 	%rs3539, [%r28+214];
	ld.shared.u8 	%rs3538, [%r28+213];
	ld.shared.u8 	%rs3537, [%r28+212];
	ld.shared.u8 	%rs3536, [%r28+211];
	ld.shared.u8 	%rs3535, [%r28+210];
	ld.shared.u8 	%rs3534, [%r28+209];
	ld.shared.u8 	%rs3533, [%r28+208];
	ld.shared.u8 	%rs3532, [%r28+207];
	ld.shared.u8 	%rs3531, [%r28+206];
	ld.shared.u8 	%rs3530, [%r28+205];
	ld.shared.u8 	%rs3529, [%r28+204];
	ld.shared.u8 	%rs3528, [%r28+203];
	ld.shared.u8 	%rs3527, [%r28+202];
	ld.shared.u8 	%rs3526, [%r28+201];
	ld.shared.u8 	%rs3525, [%r28+200];
	ld.shared.u8 	%rs3524, [%r28+199];
	ld.shared.u8 	%rs3523, [%r28+198];
	ld.shared.u8 	%rs3522, [%r28+197];
	ld.shared.u8 	%rs3521, [%r28+196];
	ld.shared.u8 	%rs3520, [%r28+195];
	ld.shared.u8 	%rs3584, [%r28+259];
	mov.u32 	%r1558, %tid.x;
	setp.ne.s32 	%p17, %r1558, 0;
	@%p17 bra 	$L__BB4_26;
	st.volatile.shared.u32 	[_ZZN3cub18CUB_300001_SM_10006detail10merge_sort30DeviceMergeSortBlockSortKernelINS2_10policy_hubIN6thrust24THRUST_300001_SM_1000_NS10device_ptrI10IndividualEEE9Policy600ES9_PNS0_8NullTypeES9_SD_jN4cuda3std3__44lessIS8_EES8_SC_EEvbT0_T1_T2_T3_T4_PT6_PT7_T5_NS1_7vsmem_tEE19static_temp_storage+16640], %r26;
$L__BB4_26:
	bar.sync 	0;
	ld.volatile.shared.u32 	%r1559, [_ZZN3cub18CUB_300001_SM_10006detail10merge_sort30DeviceMergeSortBlockSortKernelINS2_10policy_hubIN6thrust24THRUST_300001_SM_1000_NS10device_ptrI10IndividualEEE9Policy600ES9_PNS0_8NullTypeES9_SD_jN4cuda3std3__44lessIS8_EES8_SC_EEvbT0_T1_T2_T3_T4_PT6_PT7_T5_NS1_7vsmem_tEE19static_temp_storage+16640];
	mov.u32 	%r1560, %tid.x;
	and.b32  	%r1561, %r1560, 992;
	cvt.u64.u32 	%rd18, %r1561;
	mov.u32 	%r1562, %ctaid.x;
	shl.b32 	%r1563, %r1562, 6;
	cvt.u64.u32 	%rd19, %r1563;
	add.s64 	%rd20, %rd19, %rd18;
	and.b32  	%r1564, %r1560, 31;
	cvt.u64.u32 	%rd21, %r1564;
	or.b64  	%rd22, %rd20, %rd21;
	mad.lo.s64 	%rd10, %rd22, 260, %rd2;
	or.b32  	%r1565, %r1561, %r1564;
	setp.ge.s32 	%p18, %r1565, %r1559;
	@%p18 bra 	$L__BB4_32;
	st.global.f32 	[%rd10], %f14;
	st.global.u8 	[%rd10+4], %rs3329;
	st.global.u8 	[%rd10+5], %rs3330;
	st.global.u8 	[%rd10+6], %rs3331;
	st.global.u8 	[%rd10+7], %rs3332;
	st.global.u8 	[%rd10+8], %rs3333;
	st.global.u8 	[%rd10+9], %rs3334;
	st.global.u8 	[%rd10+10], %rs3335;
	st.global.u8 	[%rd10+11], %rs3336;
	st.global.u8 	[%rd10+12], %rs3337;
	st.global.u8 	[%rd10+13], %rs3338;
	st.global.u8 	[%rd10+14], %rs3339;
	st.global.u8 	[%rd10+15], %rs3340;
	st.global.u8 	[%rd10+16], %rs3341;
	st.global.u8 	[%rd10+17], %rs3342;
	st.global.u8 	[%rd10+18], %rs3343;
	st.global.u8 	[%rd10+19], %rs3344;
	st.global.u8 	[%rd10+20], %rs3345;
	st.global.u8 	[%rd10+21], %rs3346;
	st.global.u8 	[%rd10+22], %rs3347;
	st.global.u8 	[%rd10+23], %rs3348;
	st.global.u8 	[%rd10+24], %rs3349;
	st.global.u8 	[%rd10+25], %rs3350;
	st.global.u8 	[%rd10+26], %rs3351;
	st.global.u8 	[%rd10+27], %rs3352;
	st.global.u8 	[%rd10+28], %rs3353;
	st.global.u8 	[%rd10+29], %rs3354;
	st.global.u8 	[%rd10+30], %rs3355;
	st.global.u8 	[%rd10+31], %rs3356;
	st.global.u8 	[%rd10+32], %rs3357;
	st.global.u8 	[%rd10+33], %rs3358;
	st.global.u8 	[%rd10+34], %rs3359;
	st.global.u8 	[%rd10+35], %rs3360;
	st.global.u8 	[%rd10+36], %rs3361;
	st.global.u8 	[%rd10+37], %rs3362;
	st.global.u8 	[%rd10+38], %rs3363;
	st.global.u8 	[%rd10+39], %rs3364;
	st.global.u8 	[%rd10+40], %rs3365;
	st.global.u8 	[%rd10+41], %rs3366;
	st.global.u8 	[%rd10+42], %rs3367;
	st.global.u8 	[%rd10+43], %rs3368;
	st.global.u8 	[%rd10+44], %rs3369;
	st.global.u8 	[%rd10+45], %rs3370;
	st.global.u8 	[%rd10+46], %rs3371;
	st.global.u8 	[%rd10+47], %rs3372;
	st.global.u8 	[%rd10+48], %rs3373;
	st.global.u8 	[%rd10+49], %rs3374;
	st.global.u8 	[%rd10+50], %rs3375;
	st.global.u8 	[%rd10+51], %rs3376;
	st.global.u8 	[%rd10+52], %rs3377;
	st.global.u8 	[%rd10+53], %rs3378;
	st.global.u8 	[%rd10+54], %rs3379;
	st.global.u8 	[%rd10+55], %rs3380;
	st.global.u8 	[%rd10+56], %rs3381;
	st.global.u8 	[%rd10+57], %rs3382;
	st.global.u8 	[%rd10+58], %rs3383;
	st.global.u8 	[%rd10+59], %rs3384;
	st.global.u8 	[%rd10+60], %rs3385;
	st.global.u8 	[%rd10+61], %rs3386;
	st.global.u8 	[%rd10+62], %rs3387;
	st.global.u8 	[%rd10+63], %rs3388;
	st.global.u8 	[%rd10+64], %rs3389;
	st.global.u8 	[%rd10+65], %rs3390;
	st.global.u8 	[%rd10+66], %rs3391;
	st.global.u8 	[%rd10+67], %rs3392;
	st.global.u8 	[%rd10+68], %rs3393;
	st.global.u8 	[%rd10+69], %rs3394;
	st.global.u8 	[%rd10+70], %rs3395;
	st.global.u8 	[%rd10+71], %rs3396;
	st.global.u8 	[%rd10+72], %rs3397;
	st.global.u8 	[%rd10+73], %rs3398;
	st.global.u8 	[%rd10+74], %rs3399;
	st.global.u8 	[%rd10+75], %rs3400;
	st.global.u8 	[%rd10+76], %rs3401;
	st.global.u8 	[%rd10+77], %rs3402;
	st.global.u8 	[%rd10+78], %rs3403;
	st.global.u8 	[%rd10+79], %rs3404;
	st.global.u8 	[%rd10+80], %rs3405;
	st.global.u8 	[%rd10+81], %rs3406;
	st.global.u8 	[%rd10+82], %rs3407;
	st.global.u8 	[%rd10+83], %rs3408;
	st.global.u8 	[%rd10+84], %rs3409;
	st.global.u8 	[%rd10+85], %rs3410;
	st.global.u8 	[%rd10+86], %rs3411;
	st.global.u8 	[%rd10+87], %rs3412;
	st.global.u8 	[%rd10+88], %rs3413;
	st.global.u8 	[%rd10+89], %rs3414;
	st.global.u8 	[%rd10+90], %rs3415;
	st.global.u8 	[%rd10+91], %rs3416;
	st.global.u8 	[%rd10+92], %rs3417;
	st.global.u8 	[%rd10+93], %rs3418;
	st.global.u8 	[%rd10+94], %rs3419;
	st.global.u8 	[%rd10+95], %rs3420;
	st.global.u8 	[%rd10+96], %rs3421;
	st.global.u8 	[%rd10+97], %rs3422;
	st.global.u8 	[%rd10+98], %rs3423;
	st.global.u8 	[%rd10+99], %rs3424;
	st.global.u8 	[%rd10+100], %rs3425;
	st.global.u8 	[%rd10+101], %rs3426;
	st.global.u8 	[%rd10+102], %rs3427;
	st.global.u8 	[%rd10+103], %rs3428;
	st.global.u8 	[%rd10+104], %rs3429;
	st.global.u8 	[%rd10+105], %rs3430;
	st.global.u8 	[%rd10+106], %rs3431;
	st.global.u8 	[%rd10+107], %rs3432;
	st.global.u8 	[%rd10+108], %rs3433;
	st.global.u8 	[%rd10+109], %rs3434;
	st.global.u8 	[%rd10+110], %rs3435;
	st.global.u8 	[%rd10+111], %rs3436;
	st.global.u8 	[%rd10+112], %rs3437;
	st.global.u8 	[%rd10+113], %rs3438;
	st.global.u8 	[%rd10+114], %rs3439;
	st.global.u8 	[%rd10+115], %rs3440;
	st.global.u8 	[%rd10+116], %rs3441;
	st.global.u8 	[%rd10+117], %rs3442;
	st.global.u8 	[%rd10+118], %rs3443;
	st.global.u8 	[%rd10+119], %rs3444;
	st.global.u8 	[%rd10+120], %rs3445;
	st.global.u8 	[%rd10+121], %rs3446;
	st.global.u8 	[%rd10+122], %rs3447;
	st.global.u8 	[%rd10+123], %rs3448;
	st.global.u8 	[%rd10+124], %rs3449;
	st.global.u8 	[%rd10+125], %rs3450;
	st.global.u8 	[%rd10+126], %rs3451;
	st.global.u8 	[%rd10+127], %rs3452;
	st.global.u8 	[%rd10+128], %rs3453;
	st.global.u8 	[%rd10+129], %rs3454;
	st.global.u8 	[%rd10+130], %rs3455;
	st.global.u8 	[%rd10+131], %rs3456;
	st.global.u8 	[%rd10+132], %rs3457;
	st.global.u8 	[%rd10+133], %rs3458;
	st.global.u8 	[%rd10+134], %rs3459;
	st.global.u8 	[%rd10+135], %rs3460;
	st.global.u8 	[%rd10+136], %rs3461;
	st.global.u8 	[%rd10+137], %rs3462;
	st.global.u8 	[%rd10+138], %rs3463;
	st.global.u8 	[%rd10+139], %rs3464;
	st.global.u8 	[%rd10+140], %rs3465;
	st.global.u8 	[%rd10+141], %rs3466;
	st.global.u8 	[%rd10+142], %rs3467;
	st.global.u8 	[%rd10+143], %rs3468;
	st.global.u8 	[%rd10+144], %rs3469;
	st.global.u8 	[%rd10+145], %rs3470;
	st.global.u8 	[%rd10+146], %rs3471;
	st.global.u8 	[%rd10+147], %rs3472;
	st.global.u8 	[%rd10+148], %rs3473;
	st.global.u8 	[%rd10+149], %rs3474;
	st.global.u8 	[%rd10+150], %rs3475;
	st.global.u8 	[%rd10+151], %rs3476;
	st.global.u8 	[%rd10+152], %rs3477;
	st.global.u8 	[%rd10+153], %rs3478;
	st.global.u8 	[%rd10+154], %rs3479;
	st.global.u8 	[%rd10+155], %rs3480;
	st.global.u8 	[%rd10+156], %rs3481;
	st.global.u8 	[%rd10+157], %rs3482;
	st.global.u8 	[%rd10+158], %rs3483;
	st.global.u8 	[%rd10+159], %rs3484;
	st.global.u8 	[%rd10+160], %rs3485;
	st.global.u8 	[%rd10+161], %rs3486;
	st.global.u8 	[%rd10+162], %rs3487;
	st.global.u8 	[%rd10+163], %rs3488;
	st.global.u8 	[%rd10+164], %rs3489;
	st.global.u8 	[%rd10+165], %rs3490;
	st.global.u8 	[%rd10+166], %rs3491;
	st.global.u8 	[%rd10+167], %rs3492;
	st.global.u8 	[%rd10+168], %rs3493;
	st.global.u8 	[%rd10+169], %rs3494;
	st.global.u8 	[%rd10+170], %rs3495;
	st.global.u8 	[%rd10+171], %rs3496;
	st.global.u8 	[%rd10+172], %rs3497;
	st.global.u8 	[%rd10+173], %rs3498;
	st.global.u8 	[%rd10+174], %rs3499;
	st.global.u8 	[%rd10+175], %rs3500;
	st.global.u8 	[%rd10+176], %rs3501;
	st.global.u8 	[%rd10+177], %rs3502;
	st.global.u8 	[%rd10+178], %rs3503;
	st.global.u8 	[%rd10+179], %rs3504;
	st.global.u8 	[%rd10+180], %rs3505;
	st.global.u8 	[%rd10+181], %rs3506;
	st.global.u8 	[%rd10+182], %rs3507;
	st.global.u8 	[%rd10+183], %rs3508;
	st.global.u8 	[%rd10+184], %rs3509;
	st.global.u8 	[%rd10+185], %rs3510;
	st.global.u8 	[%rd10+186], %rs3511;
	st.global.u8 	[%rd10+187], %rs3512;
	st.global.u8 	[%rd10+188], %rs3513;
	st.global.u8 	[%rd10+189], %rs3514;
	st.global.u8 	[%rd10+190], %rs3515;
	st.global.u8 	[%rd10+191], %rs3516;
	st.global.u8 	[%rd10+192], %rs3517;
	st.global.u8 	[%rd10+193], %rs3518;
	st.global.u8 	[%rd10+194], %rs3519;
	st.global.u8 	[%rd10+195], %rs3520;
	st.global.u8 	[%rd10+196], %rs3521;
	st.global.u8 	[%rd10+197], %rs3522;
	st.global.u8 	[%rd10+198], %rs3523;
	st.global.u8 	[%rd10+199], %rs3524;
	st.global.u8 	[%rd10+200], %rs3525;
	st.global.u8 	[%rd10+201], %rs3526;
	st.global.u8 	[%rd10+202], %rs3527;
	st.global.u8 	[%rd10+203], %rs3528;
	st.global.u8 	[%rd10+204], %rs3529;
	st.global.u8 	[%rd10+205], %rs3530;
	st.global.u8 	[%rd10+206], %rs3531;
	st.global.u8 	[%rd10+207], %rs3532;
	st.global.u8 	[%rd10+208], %rs3533;
	st.global.u8 	[%rd10+209], %rs3534;
	st.global.u8 	[%rd10+210], %rs3535;
	st.global.u8 	[%rd10+211], %rs3536;
	st.global.u8 	[%rd10+212], %rs3537;
	st.global.u8 	[%rd10+213], %rs3538;
	st.global.u8 	[%rd10+214], %rs3539;
	st.global.u8 	[%rd10+215], %rs3540;
	st.global.u8 	[%rd10+216], %rs3541;
	st.global.u8 	[%rd10+217], %rs3542;
	st.global.u8 	[%rd10+218], %rs3543;
	st.global.u8 	[%rd10+219], %rs3544;
	st.global.u8 	[%rd10+220], %rs3545;
	st.global.u8 	[%rd10+221], %rs3546;
	st.global.u8 	[%rd10+222], %rs3547;
	st.global.u8 	[%rd10+223], %rs3548;
	st.global.u8 	[%rd10+224], %rs3549;
	st.global.u8 	[%rd10+225], %rs3550;
	st.global.u8 	[%rd10+226], %rs3551;
	st.global.u8 	[%rd10+227], %rs3552;
	st.global.u8 	[%rd10+228], %rs3553;
	st.global.u8 	[%rd10+229], %rs3554;
	st.global.u8 	[%rd10+230], %rs3555;
	st.global.u8 	[%rd10+231], %rs3556;
	st.global.u8 	[%rd10+232], %rs3557;
	st.global.u8 	[%rd10+233], %rs3558;
	st.global.u8 	[%rd10+234], %rs3559;
	st.global.u8 	[%rd10+235], %rs3560;
	st.global.u8 	[%rd10+236], %rs3561;
	st.global.u8 	[%rd10+237], %rs3562;
	st.global.u8 	[%rd10+238], %rs3563;
	st.global.u8 	[%rd10+239], %rs3564;
	st.global.u8 	[%rd10+240], %rs3565;
	st.global.u8 	[%rd10+241], %rs3566;
	st.global.u8 	[%rd10+242], %rs3567;
	st.global.u8 	[%rd10+243], %rs3568;
	st.global.u8 	[%rd10+244], %rs3569;
	st.global.u8 	[%rd10+245], %rs3570;
	st.global.u8 	[%rd10+246], %rs3571;
	st.global.u8 	[%rd10+247], %rs3572;
	st.global.u8 	[%rd10+248], %rs3573;
	st.global.u8 	[%rd10+249], %rs3574;
	st.global.u8 	[%rd10+250], %rs3575;
	st.global.u8 	[%rd10+251], %rs3576;
	st.global.u8 	[%rd10+252], %rs3577;
	st.global.u8 	[%rd10+253], %rs3578;
	st.global.u8 	[%rd10+254], %rs3579;
	st.global.u8 	[%rd10+255], %rs3580;
	st.global.u8 	[%rd10+256], %rs3581;
	st.global.u8 	[%rd10+257], %rs3582;
	st.global.u8 	[%rd10+258], %rs3583;
	st.global.u8 	[%rd10+259], %rs3584;
	bra.uni 	$L__BB4_32;
$L__BB4_28:
	st.shared.u8 	[%r28+66], %rs4162;
	st.shared.u8 	[%r28+65], %rs4161;
	st.shared.u8 	[%r28+64], %rs4160;
	st.shared.u8 	[%r28+63], %rs4159;
	st.shared.u8 	[%r28+62], %rs4158;
	st.shared.u8 	[%r28+61], %rs4157;
	st.shared.u8 	[%r28+60], %rs4156;
	st.shared.u8 	[%r28+59], %rs4155;
	st.shared.u8 	[%r28+58], %rs4154;
	st.shared.u8 	[%r28+57], %rs4153;
	st.shared.u8 	[%r28+56], %rs4152;
	st.shared.u8 	[%r28+55], %rs4151;
	st.shared.u8 	[%r28+54], %rs4150;
	st.shared.u8 	[%r28+53], %rs4149;
	st.shared.u8 	[%r28+52], %rs4148;
	st.shared.u8 	[%r28+51], %rs4147;
	st.shared.u8 	[%r28+50], %rs4146;
	st.shared.u8 	[%r28+49], %rs4145;
	st.shared.u8 	[%r28+48], %rs4144;
	st.shared.u8 	[%r28+47], %rs4143;
	st.shared.u8 	[%r28+46], %rs4142;
	st.shared.u8 	[%r28+45], %rs4141;
	st.shared.u8 	[%r28+44], %rs4140;
	st.shared.u8 	[%r28+43], %rs4139;
	st.shared.u8 	[%r28+42], %rs4138;
	st.shared.u8 	[%r28+41], %rs4137;
	st.shared.u8 	[%r28+40], %rs4136;
	st.shared.u8 	[%r28+39], %rs4135;
	st.shared.u8 	[%r28+38], %rs4134;
	st.shared.u8 	[%r28+37], %rs4133;
	st.shared.u8 	[%r28+36], %rs4132;
	st.shared.u8 	[%r28+35], %rs4131;
	st.shared.u8 	[%r28+34], %rs4130;
	st.shared.u8 	[%r28+33], %rs4129;
	st.shared.u8 	[%r28+32], %rs4128;
	st.shared.u8 	[%r28+31], %rs4127;
	st.shared.u8 	[%r28+30], %rs4126;
	st.shared.u8 	[%r28+29], %rs4125;
	st.shared.u8 	[%r28+28], %rs4124;
	st.shared.u8 	[%r28+27], %rs4123;
	st.shared.u8 	[%r28+26], %rs4122;
	st.shared.u8 	[%r28+25], %rs4121;
	st.shared.u8 	[%r28+24], %rs4120;
	st.shared.u8 	[%r28+23], %rs4119;
	st.shared.u8 	[%r28+22], %rs4118;
	st.shared.u8 	[%r28+21], %rs4117;
	st.shared.u8 	[%r28+20], %rs4116;
	st.shared.u8 	[%r28+19], %rs4115;
	st.shared.u8 	[%r28+18], %rs4114;
	st.shared.u8 	[%r28+17], %rs4113;
	st.shared.u8 	[%r28+16], %rs4112;
	st.shared.u8 	[%r28+15], %rs4111;
	st.shared.u8 	[%r28+14], %rs4110;
	st.shared.u8 	[%r28+13], %rs4109;
	st.shared.u8 	[%r28+12], %rs4108;
	st.shared.u8 	[%r28+11], %rs4107;
	st.shared.u8 	[%r28+10], %rs4106;
	st.shared.u8 	[%r28+9], %rs4105;
	st.shared.u8 	[%r28+8], %rs4104;
	st.shared.u8 	[%r28+7], %rs4103;
	st.shared.u8 	[%r28+6], %rs4102;
	st.shared.u8 	[%r28+5], %rs4101;
	st.shared.u8 	[%r28+4], %rs4100;
	st.shared.f32 	[%r28], %f23;
	st.shared.u8 	[%r28+130], %rs4226;
	st.shared.u8 	[%r28+129], %rs4225;
	st.shared.u8 	[%r28+128], %rs4224;
	st.shared.u8 	[%r28+127], %rs4223;
	st.shared.u8 	[%r28+126], %rs4222;
	st.shared.u8 	[%r28+125], %rs4221;
	st.shared.u8 	[%r28+124], %rs4220;
	st.shared.u8 	[%r28+123], %rs4219;
	st.shared.u8 	[%r28+122], %rs4218;
	st.shared.u8 	[%r28+121], %rs4217;
	st.shared.u8 	[%r28+120], %rs4216;
	st.shared.u8 	[%r28+119], %rs4215;
	st.shared.u8 	[%r28+118], %rs4214;
	st.shared.u8 	[%r28+117], %rs4213;
	st.shared.u8 	[%r28+116], %rs4212;
	st.shared.u8 	[%r28+115], %rs4211;
	st.shared.u8 	[%r28+114], %rs4210;
	st.shared.u8 	[%r28+113], %rs4209;
	st.shared.u8 	[%r28+112], %rs4208;
	st.shared.u8 	[%r28+111], %rs4207;
	st.shared.u8 	[%r28+110], %rs4206;
	st.shared.u8 	[%r28+109], %rs4205;
	st.shared.u8 	[%r28+108], %rs4204;
	st.shared.u8 	[%r28+107], %rs4203;
	st.shared.u8 	[%r28+106], %rs4202;
	st.shared.u8 	[%r28+105], %rs4201;
	st.shared.u8 	[%r28+104], %rs4200;
	st.shared.u8 	[%r28+103], %rs4199;
	st.shared.u8 	[%r28+102], %rs4198;
	st.shared.u8 	[%r28+101], %rs4197;
	st.shared.u8 	[%r28+100], %rs4196;
	st.shared.u8 	[%r28+99], %rs4195;
	st.shared.u8 	[%r28+98], %rs4194;
	st.shared.u8 	[%r28+97], %rs4193;
	st.shared.u8 	[%r28+96], %rs4192;
	st.shared.u8 	[%r28+95], %rs4191;
	st.shared.u8 	[%r28+94], %rs4190;
	st.shared.u8 	[%r28+93], %rs4189;
	st.shared.u8 	[%r28+92], %rs4188;
	st.shared.u8 	[%r28+91], %rs4187;
	st.shared.u8 	[%r28+90], %rs4186;
	st.shared.u8 	[%r28+89], %rs4185;
	st.shared.u8 	[%r28+88], %rs4184;
	st.shared.u8 	[%r28+87], %rs4183;
	st.shared.u8 	[%r28+86], %rs4182;
	st.shared.u8 	[%r28+85], %rs4181;
	st.shared.u8 	[%r28+84], %rs4180;
	st.shared.u8 	[%r28+83], %rs4179;
	st.shared.u8 	[%r28+82], %rs4178;
	st.shared.u8 	[%r28+81], %rs4177;
	st.shared.u8 	[%r28+80], %rs4176;
	st.shared.u8 	[%r28+79], %rs4175;
	st.shared.u8 	[%r28+78], %rs4174;
	st.shared.u8 	[%r28+77], %rs4173;
	st.shared.u8 	[%r28+76], %rs4172;
	st.shared.u8 	[%r28+75], %rs4171;
	st.shared.u8 	[%r28+74], %rs4170;
	st.shared.u8 	[%r28+73], %rs4169;
	st.shared.u8 	[%r28+72], %rs4168;
	st.shared.u8 	[%r28+71], %rs4167;
	st.shared.u8 	[%r28+70], %rs4166;
	st.shared.u8 	[%r28+69], %rs4165;
	st.shared.u8 	[%r28+68], %rs4164;
	st.shared.u8 	[%r28+67], %rs4163;
	st.shared.u8 	[%r28+194], %rs4290;
	st.shared.u8 	[%r28+193], %rs4289;
	st.shared.u8 	[%r28+192], %rs4288;
	st.shared.u8 	[%r28+191], %rs4287;
	st.shared.u8 	[%r28+190], %rs4286;
	st.shared.u8 	[%r28+189], %rs4285;
	st.shared.u8 	[%r28+188], %rs4284;
	st.shared.u8 	[%r28+187], %rs4283;
	st.shared.u8 	[%r28+186], %rs4282;
	st.shared.u8 	[%r28+185], %rs4281;
	st.shared.u8 	[%r28+184], %rs4280;
	st.shared.u8 	[%r28+183], %rs4279;
	st.shared.u8 	[%r28+182], %rs4278;
	st.shared.u8 	[%r28+181], %rs4277;
	st.shared.u8 	[%r28+180], %rs4276;
	st.shared.u8 	[%r28+179], %rs4275;
	st.shared.u8 	[%r28+178], %rs4274;
	st.shared.u8 	[%r28+177], %rs4273;
	st.shared.u8 	[%r28+176], %rs4272;
	st.shared.u8 	[%r28+175], %rs4271;
	st.shared.u8 	[%r28+174], %rs4270;
	st.shared.u8 	[%r28+173], %rs4269;
	st.shared.u8 	[%r28+172], %rs4268;
	st.shared.u8 	[%r28+171], %rs4267;
	st.shared.u8 	[%r28+170], %rs4266;
	st.shared.u8 	[%r28+169], %rs4265;
	st.shared.u8 	[%r28+168], %rs4264;
	st.shared.u8 	[%r28+167], %rs4263;
	st.shared.u8 	[%r28+166], %rs4262;
	st.shared.u8 	[%r28+165], %rs4261;
	st.shared.u8 	[%r28+164], %rs4260;
	st.shared.u8 	[%r28+163], %rs4259;
	st.shared.u8 	[%r28+162], %rs4258;
	st.shared.u8 	[%r28+161], %rs4257;
	st.shared.u8 	[%r28+160], %rs4256;
	st.shared.u8 	[%r28+159], %rs4255;
	st.shared.u8 	[%r28+158], %rs4254;
	st.shared.u8 	[%r28+157], %rs4253;
	st.shared.u8 	[%r28+156], %rs4252;
	st.shared.u8 	[%r28+155], %rs4251;
	st.shared.u8 	[%r28+154], %rs4250;
	st.shared.u8 	[%r28+153], %rs4249;
	st.shared.u8 	[%r28+152], %rs4248;
	st.shared.u8 	[%r28+151], %rs4247;
	st.shared.u8 	[%r28+150], %rs4246;
	st.shared.u8 	[%r28+149], %rs4245;
	st.shared.u8 	[%r28+148], %rs4244;
	st.shared.u8 	[%r28+147], %rs4243;
	st.shared.u8 	[%r28+146], %rs4242;
	st.shared.u8 	[%r28+145], %rs4241;
	st.shared.u8 	[%r28+144], %rs4240;
	st.shared.u8 	[%r28+143], %rs4239;
	st.shared.u8 	[%r28+142], %rs4238;
	st.shared.u8 	[%r28+141], %rs4237;
	st.shared.u8 	[%r28+140], %rs4236;
	st.shared.u8 	[%r28+139], %rs4235;
	st.shared.u8 	[%r28+138], %rs4234;
	st.shared.u8 	[%r28+137], %rs4233;
	st.shared.u8 	[%r28+136], %rs4232;
	st.shared.u8 	[%r28+135], %rs4231;
	st.shared.u8 	[%r28+134], %rs4230;
	st.shared.u8 	[%r28+133], %rs4229;
	st.shared.u8 	[%r28+132], %rs4228;
	st.shared.u8 	[%r28+131], %rs4227;
	st.shared.u8 	[%r28+258], %rs4354;
	st.shared.u8 	[%r28+257], %rs4353;
	st.shared.u8 	[%r28+256], %rs4352;
	st.shared.u8 	[%r28+255], %rs4351;
	st.shared.u8 	[%r28+254], %rs4350;
	st.shared.u8 	[%r28+253], %rs4349;
	st.shared.u8 	[%r28+252], %rs4348;
	st.shared.u8 	[%r28+251], %rs4347;
	st.shared.u8 	[%r28+250], %rs4346;
	st.shared.u8 	[%r28+249], %rs4345;
	st.shared.u8 	[%r28+248], %rs4344;
	st.shared.u8 	[%r28+247], %rs4343;
	st.shared.u8 	[%r28+246], %rs4342;
	st.shared.u8 	[%r28+245], %rs4341;
	st.shared.u8 	[%r28+244], %rs4340;
	st.shared.u8 	[%r28+243], %rs4339;
	st.shared.u8 	[%r28+242], %rs4338;
	st.shared.u8 	[%r28+241], %rs4337;
	st.shared.u8 	[%r28+240], %rs4336;
	st.shared.u8 	[%r28+239], %rs4335;
	st.shared.u8 	[%r28+238], %rs4334;
	st.shared.u8 	[%r28+237], %rs4333;
	st.shared.u8 	[%r28+236], %rs4332;
	st.shared.u8 	[%r28+235], %rs4331;
	st.shared.u8 	[%r28+234], %rs4330;
	st.shared.u8 	[%r28+233], %rs4329;
	st.shared.u8 	[%r28+232], %rs4328;
	st.shared.u8 	[%r28+231], %rs4327;
	st.shared.u8 	[%r28+230], %rs4326;
	st.shared.u8 	[%r28+229], %rs4325;
	st.shared.u8 	[%r28+228], %rs4324;
	st.shared.u8 	[%r28+227], %rs4323;
	st.shared.u8 	[%r28+226], %rs4322;
	st.shared.u8 	[%r28+225], %rs4321;
	st.shared.u8 	[%r28+224], %rs4320;
	st.shared.u8 	[%r28+223], %rs4319;
	st.shared.u8 	[%r28+222], %rs4318;
	st.shared.u8 	[%r28+221], %rs4317;
	st.shared.u8 	[%r28+220], %rs4316;
	st.shared.u8 	[%r28+219], %rs4315;
	st.shared.u8 	[%r28+218], %rs4314;
	st.shared.u8 	[%r28+217], %rs4313;
	st.shared.u8 	[%r28+216], %rs4312;
	st.shared.u8 	[%r28+215], %rs4311;
	st.shared.u8 	[%r28+214], %rs4310;
	st.shared.u8 	[%r28+213], %rs4309;
	st.shared.u8 	[%r28+212], %rs4308;
	st.shared.u8 	[%r28+211], %rs4307;
	st.shared.u8 	[%r28+210], %rs4306;
	st.shared.u8 	[%r28+209], %rs4305;
	st.shared.u8 	[%r28+208], %rs4304;
	st.shared.u8 	[%r28+207], %rs4303;
	st.shared.u8 	[%r28+206], %rs4302;
	st.shared.u8 	[%r28+205], %rs4301;
	st.shared.u8 	[%r28+204], %rs4300;
	st.shared.u8 	[%r28+203], %rs4299;
	st.shared.u8 	[%r28+202], %rs4298;
	st.shared.u8 	[%r28+201], %rs4297;
	st.shared.u8 	[%r28+200], %rs4296;
	st.shared.u8 	[%r28+199], %rs4295;
	st.shared.u8 	[%r28+198], %rs4294;
	st.shared.u8 	[%r28+197], %rs4293;
	st.shared.u8 	[%r28+196], %rs4292;
	st.shared.u8 	[%r28+195], %rs4291;
	st.shared.u8 	[%r28+259], %rs4355;
	bar.warp.sync 	-1;
	ld.shared.u32 	%r44, [%r28+256];
	ld.shared.u32 	%r45, [%r28+252];
	ld.shared.u32 	%r46, [%r28+248];
	ld.shared.u32 	%r47, [%r28+244];
	ld.shared.u32 	%r48, [%r28+240];
	ld.shared.u32 	%r49, [%r28+236];
	ld.shared.u32 	%r50, [%r28+232];
	ld.shared.u32 	%r51, [%r28+228];
	ld.shared.u32 	%r52, [%r28+224];
	ld.shared.u32 	%r53, [%r28+220];
	ld.shared.u32 	%r54, [%r28+216];
	ld.shared.u32 	%r55, [%r28+212];
	ld.shared.u32 	%r56, [%r28+208];
	ld.shared.u32 	%r57, [%r28+204];
	ld.shared.u32 	%r58, [%r28+200];
	ld.shared.u32 	%r59, [%r28+196];
	ld.shared.u32 	%r60, [%r28+192];
	ld.shared.u32 	%r61, [%r28+188];
	ld.shared.u32 	%r62, [%r28+184];
	ld.shared.u32 	%r63, [%r28+180];
	ld.shared.u32 	%r64, [%r28+176];
	ld.shared.u32 	%r65, [%r28+172];
	ld.shared.u32 	%r66, [%r28+168];
	ld.shared.u32 	%r67, [%r28+164];
	ld.shared.u32 	%r68, [%r28+160];
	ld.shared.u32 	%r69, [%r28+156];
	ld.shared.u32 	%r70, [%r28+152];
	ld.shared.u32 	%r71, [%r28+148];
	ld.shared.u32 	%r72, [%r28+144];
	ld.shared.u32 	%r73, [%r28+140];
	ld.shared.u32 	%r74, [%r28+136];
	ld.shared.u32 	%r75, [%r28+132];
	ld.shared.u32 	%r76, [%r28+128];
	ld.shared.u32 	%r77, [%r28+124];
	ld.shared.u32 	%r78, [%r28+120];
	ld.shared.u32 	%r79, [%r28+116];
	ld.shared.u32 	%r80, [%r28+112];
	ld.shared.u32 	%r81, [%r28+108];
	ld.shared.u32 	%r82, [%r28+104];
	ld.shared.u32 	%r83, [%r28+100];
	ld.shared.u32 	%r84, [%r28+96];
	ld.shared.u32 	%r85, [%r28+92];
	ld.shared.u32 	%r86, [%r28+88];
	ld.shared.u32 	%r87, [%r28+84];
	ld.shared.u32 	%r88, [%r28+80];
	ld.shared.u32 	%r89, [%r28+76];
	ld.shared.u32 	%r90, [%r28+72];
	ld.shared.u32 	%r91, [%r28+68];
	ld.shared.u32 	%r92, [%r28+64];
	ld.shared.u32 	%r93, [%r28+60];
	ld.shared.u32 	%r94, [%r28+56];
	ld.shared.u32 	%r95, [%r28+52];
	ld.shared.u32 	%r96, [%r28+48];
	ld.shared.u32 	%r97, [%r28+44];
	ld.shared.u32 	%r98, [%r28+40];
	ld.shared.u32 	%r99, [%r28+36];
	ld.shared.u32 	%r100, [%r28+32];
	ld.shared.u32 	%r101, [%r28+28];
	ld.shared.u32 	%r102, [%r28+24];
	ld.shared.u32 	%r103, [%r28+20];
	ld.shared.u32 	%r104, [%r28+16];
	ld.shared.u32 	%r105, [%r28+12];
	ld.shared.u32 	%r106, [%r28+8];
	ld.shared.u32 	%r107, [%r28+4];
	ld.shared.f32 	%f15, [%r28];
	mov.u32 	%r1566, %tid.x;
	setp.ne.s32 	%p19, %r1566, 0;
	@%p19 bra 	$L__BB4_30;
	st.volatile.shared.u32 	[_ZZN3cub18CUB_300001_SM_10006detail10merge_sort30DeviceMergeSortBlockSortKernelINS2_10policy_hubIN6thrust24THRUST_300001_SM_1000_NS10device_ptrI10IndividualEEE9Policy600ES9_PNS0_8NullTypeES9_SD_jN4cuda3std3__44lessIS8_EES8_SC_EEvbT0_T1_T2_T3_T4_PT6_PT7_T5_NS1_7vsmem_tEE19static_temp_storage+16640], %r26;
$L__BB4_30:
	ld.param.u64 	%rd40, [_ZN3cub18CUB_300001_SM_10006detail10merge_sort30DeviceMergeSortBlockSortKernelINS2_10policy_hubIN6thrust24THRUST_300001_SM_1000_NS10device_ptrI10IndividualEEE9Policy600ES9_PNS0_8NullTypeES9_SD_jN4cuda3std3__44lessIS8_EES8_SC_EEvbT0_T1_T2_T3_T4_PT6_PT7_T5_NS1_7vsmem_tE_param_6];
	bar.sync 	0;
	ld.volatile.shared.u32 	%r1567, [_ZZN3cub18CUB_300001_SM_10006detail10merge_sort30DeviceMergeSortBlockSortKernelINS2_10policy_hubIN6thrust24THRUST_300001_SM_1000_NS10device_ptrI10IndividualEEE9Policy600ES9_PNS0_8NullTypeES9_SD_jN4cuda3std3__44lessIS8_EES8_SC_EEvbT0_T1_T2_T3_T4_PT6_PT7_T5_NS1_7vsmem_tEE19static_temp_storage+16640];
	cvt.u64.u32 	%rd23, %r1566;
	mov.u32 	%r1569, %ctaid.x;
	shl.b32 	%r1570, %r1569, 6;
	cvt.u64.u32 	%rd24, %r1570;
	add.s64 	%rd25, %rd23, %rd24;
	cvta.to.global.u64 	%rd26, %rd40;
	mad.lo.s64 	%rd11, %rd25, 260, %rd26;
	setp.ge.s32 	%p20, %r1566, %r1567;
	@%p20 bra 	$L__BB4_32;
	st.global.f32 	[%rd11], %f15;
	st.global.u32 	[%rd11+4], %r107;
	st.global.u32 	[%rd11+8], %r106;
	st.global.u32 	[%rd11+12], %r105;
	st.global.u32 	[%rd11+16], %r104;
	st.global.u32 	[%rd11+20], %r103;
	st.global.u32 	[%rd11+24], %r102;
	st.global.u32 	[%rd11+28], %r101;
	st.global.u32 	[%rd11+32], %r100;
	st.global.u32 	[%rd11+36], %r99;
	st.global.u32 	[%rd11+40], %r98;
	st.global.u32 	[%rd11+44], %r97;
	st.global.u32 	[%rd11+48], %r96;
	st.global.u32 	[%rd11+52], %r95;
	st.global.u32 	[%rd11+56], %r94;
	st.global.u32 	[%rd11+60], %r93;
	st.global.u32 	[%rd11+64], %r92;
	st.global.u32 	[%rd11+68], %r91;
	st.global.u32 	[%rd11+72], %r90;
	st.global.u32 	[%rd11+76], %r89;
	st.global.u32 	[%rd11+80], %r88;
	st.global.u32 	[%rd11+84], %r87;
	st.global.u32 	[%rd11+88], %r86;
	st.global.u32 	[%rd11+92], %r85;
	st.global.u32 	[%rd11+96], %r84;
	st.global.u32 	[%rd11+100], %r83;
	st.global.u32 	[%rd11+104], %r82;
	st.global.u32 	[%rd11+108], %r81;
	st.global.u32 	[%rd11+112], %r80;
	st.global.u32 	[%rd11+116], %r79;
	st.global.u32 	[%rd11+120], %r78;
	st.global.u32 	[%rd11+124], %r77;
	st.global.u32 	[%rd11+128], %r76;
	st.global.u32 	[%rd11+132], %r75;
	st.global.u32 	[%rd11+136], %r74;
	st.global.u32 	[%rd11+140], %r73;
	st.global.u32 	[%rd11+144], %r72;
	st.global.u32 	[%rd11+148], %r71;
	st.global.u32 	[%rd11+152], %r70;
	st.global.u32 	[%rd11+156], %r69;
	st.global.u32 	[%rd11+160], %r68;
	st.global.u32 	[%rd11+164], %r67;
	st.global.u32 	[%rd11+168], %r66;
	st.global.u32 	[%rd11+172], %r65;
	st.global.u32 	[%rd11+176], %r64;
	st.global.u32 	[%rd11+180], %r63;
	st.global.u32 	[%rd11+184], %r62;
	st.global.u32 	[%rd11+188], %r61;
	st.global.u32 	[%rd11+192], %r60;
	st.global.u32 	[%rd11+196], %r59;
	st.global.u32 	[%rd11+200], %r58;
	st.global.u32 	[%rd11+204], %r57;
	st.global.u32 	[%rd11+208], %r56;
	st.global.u32 	[%rd11+212], %r55;
	st.global.u32 	[%rd11+216], %r54;
	st.global.u32 	[%rd11+220], %r53;
	st.global.u32 	[%rd11+224], %r52;
	st.global.u32 	[%rd11+228], %r51;
	st.global.u32 	[%rd11+232], %r50;
	st.global.u32 	[%rd11+236], %r49;
	st.global.u32 	[%rd11+240], %r48;
	st.global.u32 	[%rd11+244], %r47;
	st.global.u32 	[%rd11+248], %r46;
	st.global.u32 	[%rd11+252], %r45;
	st.global.u32 	[%rd11+256], %r44;
$L__BB4_32:
	ret;

}
	// .globl	_ZN3cub18CUB_300001_SM_10006detail10merge_sort30DeviceMergeSortPartitionKernelIN6thrust24THRUST_300001_SM_1000_NS10device_ptrI10IndividualEEjN4cuda3std3__44lessIS7_EES7_EEvbT_PT2_T0_SH_PSH_T1_SH_i
.visible .entry _ZN3cub18CUB_300001_SM_10006detail10merge_sort30DeviceMergeSortPartitionKernelIN6thrust24THRUST_300001_SM_1000_NS10device_ptrI10IndividualEEjN4cuda3std3__44lessIS7_EES7_EEvbT_PT2_T0_SH_PSH_T1_SH_i(
	.param .u8 _ZN3cub18CUB_300001_SM_10006detail10merge_sort30DeviceMergeSortPartitionKernelIN6thrust24THRUST_300001_SM_1000_NS10device_ptrI10IndividualEEjN4cuda3std3__44lessIS7_EES7_EEvbT_PT2_T0_SH_PSH_T1_SH_i_param_0,
	.param .align 8 .b8 _ZN3cub18CUB_300001_SM_10006detail10merge_sort30DeviceMergeSortPartitionKernelIN6thrust24THRUST_300001_SM_1000_NS10device_ptrI10IndividualEEjN4cuda3std3__44lessIS7_EES7_EEvbT_PT2_T0_SH_PSH_T1_SH_i_param_1[8],
	.param .u64 .ptr .align 1 _ZN3cub18CUB_300001_SM_10006detail10merge_sort30DeviceMergeSortPartitionKernelIN6thrust24THRUST_300001_SM_1000_NS10device_ptrI10IndividualEEjN4cuda3std3__44lessIS7_EES7_EEvbT_PT2_T0_SH_PSH_T1_SH_i_param_2,
	.param .u32 _ZN3cub18CUB_300001_SM_10006detail10merge_sort30DeviceMergeSortPartitionKernelIN6thrust24THRUST_300001_SM_1000_NS10device_ptrI10IndividualEEjN4cuda3std3__44lessIS7_EES7_EEvbT_PT2_T0_SH_PSH_T1_SH_i_param_3,
	.param .u32 _ZN3cub18CUB_300001_SM_10006detail10merge_sort30DeviceMergeSortPartitionKernelIN6thrust24THRUST_300001_SM_1000_NS10device_ptrI10IndividualEEjN4cuda3std3__44lessIS7_EES7_EEvbT_PT2_T0_SH_PSH_T1_SH_i_param_4,
	.param .u64 .ptr .align 1 _ZN3cub18CUB_300001_SM_10006detail10merge_sort30DeviceMergeSortPartitionKernelIN6thrust24THRUST_300001_SM_1000_NS10device_ptrI10IndividualEEjN4cuda3std3__44lessIS7_EES7_EEvbT_PT2_T0_SH_PSH_T1_SH_i_param_5,
	.param .align 1 .b8 _ZN3cub18CUB_300001_SM_10006detail10merge_sort30DeviceMergeSortPartitionKernelIN6thrust24THRUST_300001_SM_1000_NS10device_ptrI10IndividualEEjN4cuda3std3__44lessIS7_EES7_EEvbT_PT2_T0_SH_PSH_T1_SH_i_param_6[1],
	.param .u32 _ZN3cub18CUB_300001_SM_10006detail10merge_sort30DeviceMergeSortPartitionKernelIN6thrust24THRUST_300001_SM_1000_NS10device_ptrI10IndividualEEjN4cuda3std3__44lessIS7_EES7_EEvbT_PT2_T0_SH_PSH_T1_SH_i_param_7,
	.param .u32 _ZN3cub18CUB_300001_SM_10006detail10merge_sort30DeviceMergeSortPartitionKernelIN6thrust24THRUST_300001_SM_1000_NS10device_ptrI10IndividualEEjN4cuda3std3__44lessIS7_EES7_EEvbT_PT2_T0_SH_PSH_T1_SH_i_param_8
)
{
	.reg .pred 	%p<10>;
	.reg .b16 	%rs<2>;
	.reg .b32 	%r<66>;
	.reg .b32 	%f<5>;
	.reg .b64 	%rd<28>;

	ld.param.u64 	%rd9, [_ZN3cub18CUB_300001_SM_10006detail10merge_sort30DeviceMergeSortPartitionKernelIN6thrust24THRUST_300001_SM_1000_NS10device_ptrI10IndividualEEjN4cuda3std3__44lessIS7_EES7_EEvbT_PT2_T0_SH_PSH_T1_SH_i_param_1];
	ld.param.s8 	%rs1, [_ZN3cub18CUB_300001_SM_10006detail10merge_sort30DeviceMergeSortPartitionKernelIN6thrust24THRUST_300001_SM_1000_NS10device_ptrI10IndividualEEjN4cuda3std3__44lessIS7_EES7_EEvbT_PT2_T0_SH_PSH_T1_SH_i_param_0];
	ld.param.u64 	%rd10, [_ZN3cub18CUB_300001_SM_10006detail10merge_sort30DeviceMergeSortPartitionKernelIN6thrust24THRUST_300001_SM_1000_NS10device_ptrI10IndividualEEjN4cuda3std3__44lessIS7_EES7_EEvbT_PT2_T0_SH_PSH_T1_SH_i_param_2];
	ld.param.u32 	%r20, [_ZN3cub18CUB_300001_SM_10006detail10merge_sort30DeviceMergeSortPartitionKernelIN6thrust24THRUST_300001_SM_1000_NS10device_ptrI10IndividualEEjN4cuda3std3__44lessIS7_EES7_EEvbT_PT2_T0_SH_PSH_T1_SH_i_param_3];
	ld.param.u32 	%r21, [_ZN3cub18CUB_300001_SM_10006detail10merge_sort30DeviceMergeSortPartitionKernelIN6thrust24THRUST_300001_SM_1000_NS10device_ptrI10IndividualEEjN4cuda3std3__44lessIS7_EES7_EEvbT_PT2_T0_SH_PSH_T1_SH_i_param_4];
	ld.param.u64 	%rd11, [_ZN3cub18CUB_300001_SM_10006detail10merge_sort30DeviceMergeSortPartitionKernelIN6thrust24THRUST_300001_SM_1000_NS10device_ptrI10IndividualEEjN4cuda3std3__44lessIS7_EES7_EEvbT_PT2_T0_SH_PSH_T1_SH_i_param_5];
	ld.param.u32 	%r22, [_ZN3cub18CUB_300001_SM_10006detail10merge_sort30DeviceMergeSortPartitionKernelIN6thrust24THRUST_300001_SM_1000_NS10device_ptrI10IndividualEEjN4cuda3std3__44lessIS7_EES7_EEvbT_PT2_T0_SH_PSH_T1_SH_i_param_7];
	ld.param.u32 	%r23, [_ZN3cub18CUB_300001_SM_10006detail10merge_sort30DeviceMergeSortPartitionKernelIN6thrust24THRUST_300001_SM_1000_NS10device_ptrI10IndividualEEjN4cuda3std3__44lessIS7_EES7_EEvbT_PT2_T0_SH_PSH_T1_SH_i_param_8];
	cvta.to.global.u64 	%rd1, %rd11;
	mov.u32 	%r24, %ntid.x;
	mov.u32 	%r25, %ctaid.x;
	mov.u32 	%r26, %tid.x;
	mad.lo.s32 	%r1, %r24, %r25, %r26;
	setp.ge.u32 	%p1, %r1, %r21;
	@%p1 bra 	$L__BB5_11;
	shr.u32 	%r27, %r22, 1;
	add.s32 	%r2, %r22, -1;
	neg.s32 	%r28, %r22;
	and.b32  	%r29, %r1, %r28;
	mul.lo.s32 	%r30, %r23, %r29;
	mul.lo.s32 	%r31, %r23, %r27;
	min.u32 	%r3, %r30, %r20;
	not.b32 	%r32, %r30;
	min.u32 	%r33, %r31, %r32;
	add.s32 	%r34, %r33, %r30;
	min.u32 	%r4, %r34, %r20;
	not.b32 	%r35, %r4;
	min.u32 	%r36, %r31, %r35;
	add.s32 	%r37, %r36, %r4;
	min.u32 	%r5, %r37, %r20;
	// begin inline asm
	griddepcontrol.wait;
	// end inline asm
	add.s32 	%r38, %r1, 1;
	setp.ne.s32 	%p2, %r38, %r21;
	@%p2 bra 	$L__BB5_3;
	mul.wide.u32 	%rd26, %r1, 4;
	add.s64 	%rd27, %rd1, %rd26;
	st.global.u32 	[%rd27], %r4;
	bra.uni 	$L__BB5_11;
$L__BB5_3:
	sub.s32 	%r39, %r5, %r3;
	and.b32  	%r40, %r2, %r1;
	mul.lo.s32 	%r41, %r40, %r23;
	min.u32 	%r6, %r41, %r39;
	setp.eq.s16 	%p3, %rs1, 0;
	@%p3 bra 	$L__BB5_7;
	sub.s32 	%r42, %r4, %r3;
	sub.s32 	%r43, %r5, %r4;
	max.u32 	%r44, %r6, %r43;
	sub.s32 	%r65, %r44, %r43;
	min.u32 	%r61, %r42, %r6;
	setp.ge.u32 	%p4, %r65, %r61;
	@%p4 bra 	$L__BB5_10;
	cvta.to.global.u64 	%rd3, %rd9;
	cvt.u64.u32 	%rd4, %r4;
	cvt.u64.u32 	%rd5, %r3;
$L__BB5_6:
	sub.s32 	%r45, %r61, %r65;
	shr.u32 	%r46, %r45, 1;
	add.s32 	%r47, %r46, %r65;
	cvt.u64.u32 	%rd12, %r47;
	add.s64 	%rd13, %rd12, %rd5;
	mad.lo.s64 	%rd14, %rd13, 260, %rd3;
	ld.global.f32 	%f1, [%rd14];
	not.b32 	%r48, %r47;
	add.s32 	%r49, %r6, %r48;
	cvt.u64.u32 	%rd15, %r49;
	add.s64 	%rd16, %rd15, %rd4;
	mad.lo.s64 	%rd17, %rd16, 260, %rd3;
	ld.global.f32 	%f2, [%rd17];
	setp.leu.f32 	%p5, %f2, %f1;
	add.s32 	%r50, %r47, 1;
	selp.b32 	%r65, %r50, %r65, %p5;
	selp.b32 	%r61, %r61, %r47, %p5;
	setp.lt.u32 	%p6, %r65, %r61;
	@%p6 bra 	$L__BB5_6;
	bra.uni 	$L__BB5_10;
$L__BB5_7:
	sub.s32 	%r51, %r4, %r3;
	sub.s32 	%r52, %r5, %r4;
	max.u32 	%r53, %r6, %r52;
	sub.s32 	%r65, %r53, %r52;
	min.u32 	%r63, %r51, %r6;
	setp.ge.u32 	%p7, %r65, %r63;
	@%p7 bra 	$L__BB5_10;
	cvta.to.global.u64 	%rd6, %rd10;
	cvt.u64.u32 	%rd7, %r4;
	cvt.u64.u32 	%rd8, %r3;
$L__BB5_9:
	sub.s32 	%r54, %r63, %r65;
	shr.u32 	%r55, %r54, 1;
	add.s32 	%r56, %r55, %r65;
	cvt.u64.u32 	%rd18, %r56;
	add.s64 	%rd19, %rd18, %rd8;
	mad.lo.s64 	%rd20, %rd19, 260, %rd6;
	ld.global.f32 	%f3, [%rd20];
	not.b32 	%r57, %r56;
	add.s32 	%r58, %r6, %r57;
	cvt.u64.u32 	%rd21, %r58;
	add.s64 	%rd22, %rd21, %rd7;
	mad.lo.s64 	%rd23, %rd22, 260, %rd6;
	ld.global.f32 	%f4, [%rd23];
	setp.leu.f32 	%p8, %f4, %f3;
	add.s32 	%r59, %r56, 1;
	selp.b32 	%r65, %r59, %r65, %p8;
	selp.b32 	%r63, %r63, %r56, %p8;
	setp.lt.u32 	%p9, %r65, %r63;
	@%p9 bra 	$L__BB5_9;
$L__BB5_10:
	add.s32 	%r60, %r65, %r3;
	mul.wide.u32 	%rd24, %r1, 4;
	add.s64 	%rd25, %rd1, %rd24;
	st.global.u32 	[%rd25], %r60;
$L__BB5_11:
	ret;

}
	// .globl	_ZN3cub18CUB_300001_SM_10006detail10merge_sort26DeviceMergeSortMergeKernelINS2_10policy_hubIN6thrust24THRUST_300001_SM_1000_NS10device_ptrI10IndividualEEE9Policy600ES9_PNS0_8NullTypeES9_SD_jN4cuda3std3__44lessIS8_EES8_SC_EEvbT2_T3_T4_PT6_PT7_T5_PSL_SL_NS1_7vsmem_tE
.visible .entry _ZN3cub18CUB_300001_SM_10006detail10merge_sort26DeviceMergeSortMergeKernelINS2_10policy_hubIN6thrust24THRUST_300001_SM_1000_NS10device_ptrI10IndividualEEE9Policy600ES9_PNS0_8NullTypeES9_SD_jN4cuda3std3__44lessIS8_EES8_SC_EEvbT2_T3_T4_PT6_PT7_T5_PSL_SL_NS1_7vsmem_tE(
	.param .u8 _ZN3cub18CUB_300001_SM_10006detail10merge_sort26DeviceMergeSortMergeKernelINS2_10policy_hubIN6thrust24THRUST_300001_SM_1000_NS10device_ptrI10IndividualEEE9Policy600ES9_PNS0_8NullTypeES9_SD_jN4cuda3std3__44lessIS8_EES8_SC_EEvbT2_T3_T4_PT6_PT7_T5_PSL_SL_NS1_7vsmem_tE_param_0,
	.param .align 8 .b8 _ZN3cub18CUB_300001_SM_10006detail10merge_sort26DeviceMergeSortMergeKernelINS2_10policy_hubIN6thrust24THRUST_300001_SM_1000_NS10device_ptrI10IndividualEEE9Policy600ES9_PNS0_8NullTypeES9_SD_jN4cuda3std3__44lessIS8_EES8_SC_EEvbT2_T3_T4_PT6_PT7_T5_PSL_SL_NS1_7vsmem_tE_param_1[8],
	.param .u64 .ptr .align 1 _ZN3cub18CUB_300001_SM_10006detail10merge_sort26DeviceMergeSortMergeKernelINS2_10policy_hubIN6thrust24THRUST_300001_SM_1000_NS10device_ptrI10IndividualEEE9Policy600ES9_PNS0_8NullTypeES9_SD_jN4cuda3std3__44lessIS8_EES8_SC_EEvbT2_T3_T4_PT6_PT7_T5_PSL_SL_NS1_7vsmem_tE_param_2,
	.param .u32 _ZN3cub18CUB_300001_SM_10006detail10merge_sort26DeviceMergeSortMergeKernelINS2_10policy_hubIN6thrust24THRUST_300001_SM_1000_NS10device_ptrI10IndividualEEE9Policy600ES9_PNS0_8NullTypeES9_SD_jN4cuda3std3__44lessIS8_EES8_SC_EEvbT2_T3_T4_PT6_PT7_T5_PSL_SL_NS1_7vsmem_tE_param_3,
	.param .u64 .ptr .align 1 _ZN3cub18CUB_300001_SM_10006detail10merge_sort26DeviceMergeSortMergeKernelINS2_10policy_hubIN6thrust24THRUST_300001_SM_1000_NS10device_ptrI10IndividualEEE9Policy600ES9_PNS0_8NullTypeES9_SD_jN4cuda3std3__44lessIS8_EES8_SC_EEvbT2_T3_T4_PT6_PT7_T5_PSL_SL_NS1_7vsmem_tE_param_4,
	.param .u64 .ptr .align 1 _ZN3cub18CUB_300001_SM_10006detail10merge_sort26DeviceMergeSortMergeKernelINS2_10policy_hubIN6thrust24THRUST_300001_SM_1000_NS10device_ptrI10IndividualEEE9Policy600ES9_PNS0_8NullTypeES9_SD_jN4cuda3std3__44lessIS8_EES8_SC_EEvbT2_T3_T4_PT6_PT7_T5_PSL_SL_NS1_7vsmem_tE_param_5,
	.param .align 1 .b8 _ZN3cub18CUB_300001_SM_10006detail10merge_sort26DeviceMergeSortMergeKernelINS2_10policy_hubIN6thrust24THRUST_300001_SM_1000_NS10device_ptrI10IndividualEEE9Policy600ES9_PNS0_8NullTypeES9_SD_jN4cuda3std3__44lessIS8_EES8_SC_EEvbT2_T3_T4_PT6_PT7_T5_PSL_SL_NS1_7vsmem_tE_param_6[1],
	.param .u64 .ptr .align 1 _ZN3cub18CUB_300001_SM_10006detail10merge_sort26DeviceMergeSortMergeKernelINS2_10policy_hubIN6thrust24THRUST_300001_SM_1000_NS10device_ptrI10IndividualEEE9Policy600ES9_PNS0_8NullTypeES9_SD_jN4cuda3std3__44lessIS8_EES8_SC_EEvbT2_T3_T4_PT6_PT7_T5_PSL_SL_NS1_7vsmem_tE_param_7,
	.param .u32 _ZN3cub18CUB_300001_SM_10006detail10merge_sort26DeviceMergeSortMergeKernelINS2_10policy_hubIN6thrust24THRUST_300001_SM_1000_NS10device_ptrI10IndividualEEE9Policy600ES9_PNS0_8NullTypeES9_SD_jN4cuda3std3__44lessIS8_EES8_SC_EEvbT2_T3_T4_PT6_PT7_T5_PSL_SL_NS1_7vsmem_tE_param_8,
	.param .align 8 .b8 _ZN3cub18CUB_300001_SM_10006detail10merge_sort26DeviceMergeSortMergeKernelINS2_10policy_hubIN6thrust24THRUST_300001_SM_1000_NS10device_ptrI10IndividualEEE9Policy600ES9_PNS0_8NullTypeES9_SD_jN4cuda3std3__44lessIS8_EES8_SC_EEvbT2_T3_T4_PT6_PT7_T5_PSL_SL_NS1_7vsmem_tE_param_9[8]
)
.maxntid 64
{
	.reg .pred 	%p<43>;
	.reg .b16 	%rs<5384>;
	.reg .b32 	%r<2812>;
	.reg .b32 	%f<30>;
	.reg .b64 	%rd<92>;
	// demoted variable
	.shared .align 16 .b8 _ZZN3cub18CUB_300001_SM_10006detail10merge_sort26DeviceMergeSortMergeKernelINS2_10policy_hubIN6thrust24THRUST_300001_SM_1000_NS10device_ptrI10IndividualEEE9Policy600ES9_PNS0_8NullTypeES9_SD_jN4cuda3std3__44lessIS8_EES8_SC_EEvbT2_T3_T4_PT6_PT7_T5_PSL_SL_NS1_7vsmem_tEE19static_temp_storage[16912];
	ld.param.u64 	%rd12, [_ZN3cub18CUB_300001_SM_10006detail10merge_sort26DeviceMergeSortMergeKernelINS2_10policy_hubIN6thrust24THRUST_300001_SM_1000_NS10device_ptrI10IndividualEEE9Policy600ES9_PNS0_8NullTypeES9_SD_jN4cuda3std3__44lessIS8_EES8_SC_EEvbT2_T3_T4_PT6_PT7_T5_PSL_SL_NS1_7vsmem_tE_param_1];
	ld.param.u32 	%r108, [_ZN3cub18CUB_300001_SM_10006detail10merge_sort26DeviceMergeSortMergeKernelINS2_10policy_hubIN6thrust24THRUST_300001_SM_1000_NS10device_ptrI10IndividualEEE9Policy600ES9_PNS0_8NullTypeES9_SD_jN4cuda3std3__44lessIS8_EES8_SC_EEvbT2_T3_T4_PT6_PT7_T5_PSL_SL_NS1_7vsmem_tE_param_3];
	ld.param.u64 	%rd11, [_ZN3cub18CUB_300001_SM_10006detail10merge_sort26DeviceMergeSortMergeKernelINS2_10policy_hubIN6thrust24THRUST_300001_SM_1000_NS10device_ptrI10IndividualEEE9Policy600ES9_PNS0_8NullTypeES9_SD_jN4cuda3std3__44lessIS8_EES8_SC_EEvbT2_T3_T4_PT6_PT7_T5_PSL_SL_NS1_7vsmem_tE_param_4];
	ld.param.u64 	%rd13, [_ZN3cub18CUB_300001_SM_10006detail10merge_sort26DeviceMergeSortMergeKernelINS2_10policy_hubIN6thrust24THRUST_300001_SM_1000_NS10device_ptrI10IndividualEEE9Policy600ES9_PNS0_8NullTypeES9_SD_jN4cuda3std3__44lessIS8_EES8_SC_EEvbT2_T3_T4_PT6_PT7_T5_PSL_SL_NS1_7vsmem_tE_param_7];
	cvta.to.global.u64 	%rd1, %rd11;
	cvta.to.global.u64 	%rd2, %rd13;
	cvta.to.global.u64 	%rd3, %rd12;
	mov.u32 	%r1, %ctaid.x;
	mov.u32 	%r110, %nctaid.x;
	mov.u32 	%r2, %tid.x;
	add.s32 	%r111, %r110, -1;
	setp.ge.u32 	%p5, %r1, %r111;
	@%p5 bra 	$L__BB6_15;
	ld.param.u32 	%r2803, [_ZN3cub18CUB_300001_SM_10006detail10merge_sort26DeviceMergeSortMergeKernelINS2_10policy_hubIN6thrust24THRUST_300001_SM_1000_NS10device_ptrI10IndividualEEE9Policy600ES9_PNS0_8NullTypeES9_SD_jN4cuda3std3__44lessIS8_EES8_SC_EEvbT2_T3_T4_PT6_PT7_T5_PSL_SL_NS1_7vsmem_tE_param_8];
	ld.param.s8 	%rs4358, [_ZN3cub18CUB_300001_SM_10006detail10merge_sort26DeviceMergeSortMergeKernelINS2_10policy_hubIN6thrust24THRUST_300001_SM_1000_NS10device_ptrI10IndividualEEE9Policy600ES9_PNS0_8NullTypeES9_SD_jN4cuda3std3__44lessIS8_EES8_SC_EEvbT2_T3_T4_PT6_PT7_T5_PSL_SL_NS1_7vsmem_tE_param_0];
	mul.wide.u32 	%rd51, %r1, 4;
	add.s64 	%rd52, %rd2, %rd51;
	ld.global.u32 	%r1589, [%rd52];
	ld.global.u32 	%r1590, [%rd52+4];
	neg.s32 	%r1591, %r2803;
	and.b32  	%r1592, %r1, %r1591;
	shl.b32 	%r3, %r1592, 6;
	shl.b32 	%r1593, %r2803, 5;
	and.b32  	%r4, %r1593, -64;
	sub.s32 	%r1594, %r1, %r1592;
	shl.b32 	%r1595, %r1594, 6;
	sub.s32 	%r5, %r1589, %r3;
	sub.s32 	%r1596, %r1590, %r3;
	sub.s32 	%r1597, %r108, %r3;
	max.u32 	%r1598, %r1597, %r4;
	sub.s32 	%r1599, %r1598, %r4;
	sub.s32 	%r1600, %r1595, %r5;
	min.u32 	%r6, %r1600, %r1599;
	setp.eq.s32 	%p26, %r1595, -64;
	selp.b32 	%r1601, 63, 64, %p26;
	add.s32 	%r1602, %r1601, %r1595;
	sub.s32 	%r1603, %r1602, %r1596;
	or.b32  	%r1604, %r1, %r1591;
	setp.eq.s32 	%p27, %r1604, -1;
	min.u32 	%r1605, %r4, %r1597;
	selp.b32 	%r1606, %r1605, %r1596, %p27;
	selp.b32 	%r1607, %r4, %r1603, %p27;
	min.u32 	%r7, %r1607, %r1599;
	sub.s32 	%r8, %r1606, %r5;
	// begin inline asm
	griddepcontrol.wait;
	// end inline asm
	setp.eq.s16 	%p28, %rs4358, 0;
	@%p28 bra 	$L__BB6_5;
	cvt.u64.u32 	%rd4, %r3;
	setp.ge.s32 	%p29, %r2, %r8;
	@%p29 bra 	$L__BB6_4;
	cvt.u64.u32 	%rd60, %r5;
	cvt.u64.u32 	%rd61, %r2;
	add.s64 	%rd62, %rd4, %rd61;
	add.s64 	%rd63, %rd62, %rd60;
	mad.lo.s64 	%rd64, %rd63, 260, %rd3;
	ld.global.u8 	%rs4934, [%rd64+66];
	ld.global.u8 	%rs4933, [%rd64+65];
	ld.global.u8 	%rs4932, [%rd64+64];
	ld.global.u8 	%rs4931, [%rd64+63];
	ld.global.u8 	%rs4930, [%rd64+62];
	ld.global.u8 	%rs4929, [%rd64+61];
	ld.global.u8 	%rs4928, [%rd64+60];
	ld.global.u8 	%rs4927, [%rd64+59];
	ld.global.u8 	%rs4926, [%rd64+58];
	ld.global.u8 	%rs4925, [%rd64+57];
	ld.global.u8 	%rs4924, [%rd64+56];
	ld.global.u8 	%rs4923, [%rd64+55];
	ld.global.u8 	%rs4922, [%rd64+54];
	ld.global.u8 	%rs4921, [%rd64+53];
	ld.global.u8 	%rs4920, [%rd64+52];
	ld.global.u8 	%rs4919, [%rd64+51];
	ld.global.u8 	%rs4918, [%rd64+50];
	ld.global.u8 	%rs4917, [%rd64+49];
	ld.global.u8 	%rs4916, [%rd64+48];
	ld.global.u8 	%rs4915, [%rd64+47];
	ld.global.u8 	%rs4914, [%rd64+46];
	ld.global.u8 	%rs4913, [%rd64+45];
	ld.global.u8 	%rs4912, [%rd64+44];
	ld.global.u8 	%rs4911, [%rd64+43];
	ld.global.u8 	%rs4910, [%rd64+42];
	ld.global.u8 	%rs4909, [%rd64+41];
	ld.global.u8 	%rs4908, [%rd64+40];
	ld.global.u8 	%rs4907, [%rd64+39];
	ld.global.u8 	%rs4906, [%rd64+38];
	ld.global.u8 	%rs4905, [%rd64+37];
	ld.global.u8 	%rs4904, [%rd64+36];
	ld.global.u8 	%rs4903, [%rd64+35];
	ld.global.u8 	%rs4902, [%rd64+34];
	ld.global.u8 	%rs4901, [%rd64+33];
	ld.global.u8 	%rs4900, [%rd64+32];
	ld.global.u8 	%rs4899, [%rd64+31];
	ld.global.u8 	%rs4898, [%rd64+30];
	ld.global.u8 	%rs4897, [%rd64+29];
	ld.global.u8 	%rs4896, [%rd64+28];
	ld.global.u8 	%rs4895, [%rd64+27];
	ld.global.u8 	%rs4894, [%rd64+26];
	ld.global.u8 	%rs4893, [%rd64+25];
	ld.global.u8 	%rs4892, [%rd64+24];
	ld.global.u8 	%rs4891, [%rd64+23];
	ld.global.u8 	%rs4890, [%rd64+22];
	ld.global.u8 	%rs4889, [%rd64+21];
	ld.global.u8 	%rs4888, [%rd64+20];
	ld.global.u8 	%rs4887, [%rd64+19];
	ld.global.u8 	%rs4886, [%rd64+18];
	ld.global.u8 	%rs4885, [%rd64+17];
	ld.global.u8 	%rs4884, [%rd64+16];
	ld.global.u8 	%rs4883, [%rd64+15];
	ld.global.u8 	%rs4882, [%rd64+14];
	ld.global.u8 	%rs4881, [%rd64+13];
	ld.global.u8 	%rs4880, [%rd64+12];
	ld.global.u8 	%rs4879, [%rd64+11];
	ld.global.u8 	%rs4878, [%rd64+10];
	ld.global.u8 	%rs4877, [%rd64+9];
	ld.global.u8 	%rs4876, [%rd64+8];
	ld.global.u8 	%rs4875, [%rd64+7];
	ld.global.u8 	%rs4874, [%rd64+6];
	ld.global.u8 	%rs4873, [%rd64+5];
	ld.global.u8 	%rs4872, [%rd64+4];
	ld.global.f32 	%f28, [%rd64];
	ld.global.u8 	%rs4998, [%rd64+130];
	ld.global.u8 	%rs4997, [%rd64+129];
	ld.global.u8 	%rs4996, [%rd64+128];
	ld.global.u8 	%rs4995, [%rd64+127];
	ld.global.u8 	%rs4994, [%rd64+126];
	ld.global.u8 	%rs4993, [%rd64+125];
	ld.global.u8 	%rs4992, [%rd64+124];
	ld.global.u8 	%rs4991, [%rd64+123];
	ld.global.u8 	%rs4990, [%rd64+122];
	ld.global.u8 	%rs4989, [%rd64+121];
	ld.global.u8 	%rs4988, [%rd64+120];
	ld.global.u8 	%rs4987, [%rd64+119];
	ld.global.u8 	%rs4986, [%rd64+118];
	ld.global.u8 	%rs4985, [%rd64+117];
	ld.global.u8 	%rs4984, [%rd64+116];
	ld.global.u8 	%rs4983, [%rd64+115];
	ld.global.u8 	%rs4982, [%rd64+114];
	ld.global.u8 	%rs4981, [%rd64+113];
	ld.global.u8 	%rs4980, [%rd64+112];
	ld.global.u8 	%rs4979, [%rd64+111];
	ld.global.u8 	%rs4978, [%rd64+110];
	ld.global.u8 	%rs4977, [%rd64+109];
	ld.global.u8 	%rs4976, [%rd64+108];
	ld.global.u8 	%rs4975, [%rd64+107];
	ld.global.u8 	%rs4974, [%rd64+106];
	ld.global.u8 	%rs4973, [%rd64+105];
	ld.global.u8 	%rs4972, [%rd64+104];
	ld.global.u8 	%rs4971, [%rd64+103];
	ld.global.u8 	%rs4970, [%rd64+102];
	ld.global.u8 	%rs4969, [%rd64+101];
	ld.global.u8 	%rs4968, [%rd64+100];
	ld.global.u8 	%rs4967, [%rd64+99];
	ld.global.u8 	%rs4966, [%rd64+98];
	ld.global.u8 	%rs4965, [%rd64+97];
	ld.global.u8 	%rs4964, [%rd64+96];
	ld.global.u8 	%rs4963, [%rd64+95];
	ld.global.u8 	%rs4962, [%rd64+94];
	ld.global.u8 	%rs4961, [%rd64+93];
	ld.global.u8 	%rs4960, [%rd64+92];
	ld.global.u8 	%rs4959, [%rd64+91];
	ld.global.u8 	%rs4958, [%rd64+90];
	ld.global.u8 	%rs4957, [%rd64+89];
	ld.global.u8 	%rs4956, [%rd64+88];
	ld.global.u8 	%rs4955, [%rd64+87];
	ld.global.u8 	%rs4954, [%rd64+86];
	ld.global.u8 	%rs4953, [%rd64+85];
	ld.global.u8 	%rs4952, [%rd64+84];
	ld.global.u8 	%rs4951, [%rd64+83];
	ld.global.u8 	%rs4950, [%rd64+82];
	ld.global.u8 	%rs4949, [%rd64+81];
	ld.global.u8 	%rs4948, [%rd64+80];
	ld.global.u8 	%rs4947, [%rd64+79];
	ld.global.u8 	%rs4946, [%rd64+78];
	ld.global.u8 	%rs4945, [%rd64+77];
	ld.global.u8 	%rs4944, [%rd64+76];
	ld.global.u8 	%rs4943, [%rd64+75];
	ld.global.u8 	%rs4942, [%rd64+74];
	ld.global.u8 	%rs4941, [%rd64+73];
	ld.global.u8 	%rs4940, [%rd64+72];
	ld.global.u8 	%rs4939, [%rd64+71];
	ld.global.u8 	%rs4938, [%rd64+70];
	ld.global.u8 	%rs4937, [%rd64+69];
	ld.global.u8 	%rs4936, [%rd64+68];
	ld.global.u8 	%rs4935, [%rd64+67];
	ld.global.u8 	%rs5062, [%rd64+194];
	ld.global.u8 	%rs5061, [%rd64+193];
	ld.global.u8 	%rs5060, [%rd64+192];
	ld.global.u8 	%rs5059, [%rd64+191];
	ld.global.u8 	%rs5058, [%rd64+190];
	ld.global.u8 	%rs5057, [%rd64+189];
	ld.global.u8 	%rs5056, [%rd64+188];
	ld.global.u8 	%rs5055, [%rd64+187];
	ld.global.u8 	%rs5054, [%rd64+186];
	ld.global.u8 	%rs5053, [%rd64+185];
	ld.global.u8 	%rs5052, [%rd64+184];
	ld.global.u8 	%rs5051, [%rd64+183];
	ld.global.u8 	%rs5050, [%rd64+182];
	ld.global.u8 	%rs5049, [%rd64+181];
	ld.global.u8 	%rs5048, [%rd64+180];
	ld.global.u8 	%rs5047, [%rd64+179];
	ld.global.u8 	%rs5046, [%rd64+178];
	ld.global.u8 	%rs5045, [%rd64+177];
	ld.global.u8 	%rs5044, [%rd64+176];
	ld.global.u8 	%rs5043, [%rd64+175];
	ld.global.u8 	%rs5042, [%rd64+174];
	ld.global.u8 	%rs5041, [%rd64+173];
	ld.global.u8 	%rs5040, [%rd64+172];
	ld.global.u8 	%rs5039, [%rd64+171];
	ld.global.u8 	%rs5038, [%rd64+170];
	ld.global.u8 	%rs5037, [%rd64+169];
	ld.global.u8 	%rs5036, [%rd64+168];
	ld.global.u8 	%rs5035, [%rd64+167];
	ld.global.u8 	%rs5034, [%rd64+166];
	ld.global.u8 	%rs5033, [%rd64+165];
	ld.global.u8 	%rs5032, [%rd64+164];
	ld.global.u8 	%rs5031, [%rd64+163];
	ld.global.u8 	%rs5030, [%rd64+162];
	ld.global.u8 	%rs5029, [%rd64+161];
	ld.global.u8 	%rs5028, [%rd64+160];
	ld.global.u8 	%rs5027, [%rd64+159];
	ld.global.u8 	%rs5026, [%rd64+158];
	ld.global.u8 	%rs5025, [%rd64+157];
	ld.global.u8 	%rs5024, [%rd64+156];
	ld.global.u8 	%rs5023, [%rd64+155];
	ld.global.u8 	%rs5022, [%rd64+154];
	ld.global.u8 	%rs5021, [%rd64+153];
	ld.global.u8 	%rs5020, [%rd64+152];
	ld.global.u8 	%rs5019, [%rd64+151];
	ld.global.u8 	%rs5018, [%rd64+150];
	ld.global.u8 	%rs5017, [%rd64+149];
	ld.global.u8 	%rs5016, [%rd64+148];
	ld.global.u8 	%rs5015, [%rd64+147];
	ld.global.u8 	%rs5014, [%rd64+146];
	ld.global.u8 	%rs5013, [%rd64+145];
	ld.global.u8 	%rs5012, [%rd64+144];
	ld.global.u8 	%rs5011, [%rd64+143];
	ld.global.u8 	%rs5010, [%rd64+142];
	ld.global.u8 	%rs5009, [%rd64+141];
	ld.global.u8 	%rs5008, [%rd64+140];
	ld.global.u8 	%rs5007, [%rd64+139];
	ld.global.u8 	%rs5006, [%rd64+138];
	ld.global.u8 	%rs5005, [%rd64+137];
	ld.global.u8 	%rs5004, [%rd64+136];
	ld.global.u8 	%rs5003, [%rd64+135];
	ld.global.u8 	%rs5002, [%rd64+134];
	ld.global.u8 	%rs5001, [%rd64+133];
	ld.global.u8 	%rs5000, [%rd64+132];
	ld.global.u8 	%rs4999, [%rd64+131];
	ld.global.u8 	%rs5126, [%rd64+258];
	ld.global.u8 	%rs5125, [%rd64+257];
	ld.global.u8 	%rs5124, [%rd64+256];
	ld.global.u8 	%rs5123, [%rd64+255];
	ld.global.u8 	%rs5122, [%rd64+254];
	ld.global.u8 	%rs5121, [%rd64+253];
	ld.global.u8 	%rs5120, [%rd64+252];
	ld.global.u8 	%rs5119, [%rd64+251];
	ld.global.u8 	%rs5118, [%rd64+250];
	ld.global.u8 	%rs5117, [%rd64+249];
	ld.global.u8 	%rs5116, [%rd64+248];
	ld.global.u8 	%rs5115, [%rd64+247];
	ld.global.u8 	%rs5114, [%rd64+246];
	ld.global.u8 	%rs5113, [%rd64+245];
	ld.global.u8 	%rs5112, [%rd64+244];
	ld.global.u8 	%rs5111, [%rd64+243];
	ld.global.u8 	%rs5110, [%rd64+242];
	ld.global.u8 	%rs5109, [%rd64+241];
	ld.global.u8 	%rs5108, [%rd64+240];
	ld.global.u8 	%rs5107, [%rd64+239];
	ld.global.u8 	%rs5106, [%rd64+238];
	ld.global.u8 	%rs5105, [%rd64+237];
	ld.global.u8 	%rs5104, [%rd64+236];
	ld.global.u8 	%rs5103, [%rd64+235];
	ld.global.u8 	%rs5102, [%rd64+234];
	ld.global.u8 	%rs5101, [%rd64+233];
	ld.global.u8 	%rs5100, [%rd64+232];
	ld.global.u8 	%rs5099, [%rd64+231];
	ld.global.u8 	%rs5098, [%rd64+230];
	ld.global.u8 	%rs5097, [%rd64+229];
	ld.global.u8 	%rs5096, [%rd64+228];
	ld.global.u8 	%rs5095, [%rd64+227];
	ld.global.u8 	%rs5094, [%rd64+226];
	ld.global.u8 	%rs5093, [%rd64+225];
	ld.global.u8 	%rs5092, [%rd64+224];
	ld.global.u8 	%rs5091, [%rd64+223];
	ld.global.u8 	%rs5090, [%rd64+222];
	ld.global.u8 	%rs5089, [%rd64+221];
	ld.global.u8 	%rs5088, [%rd64+220];
	ld.global.u8 	%rs5087, [%rd64+219];
	ld.global.u8 	%rs5086, [%rd64+218];
	ld.global.u8 	%rs5085, [%rd64+217];
	ld.global.u8 	%rs5084, [%rd64+216];
	ld.global.u8 	%rs5083, [%rd64+215];
	ld.global.u8 	%rs5082, [%rd64+214];
	ld.global.u8 	%rs5081, [%rd64+213];
	ld.global.u8 	%rs5080, [%rd64+212];
	ld.global.u8 	%rs5079, [%rd64+211];
	ld.global.u8 	%rs5078, [%rd64+210];
	ld.global.u8 	%rs5077, [%rd64+209];
	ld.global.u8 	%rs5076, [%rd64+208];
	ld.global.u8 	%rs5075, [%rd64+207];
	ld.global.u8 	%rs5074, [%rd64+206];
	ld.global.u8 	%rs5073, [%rd64+205];
	ld.global.u8 	%rs5072, [%rd64+204];
	ld.global.u8 	%rs5071, [%rd64+203];
	ld.global.u8 	%rs5070, [%rd64+202];
	ld.global.u8 	%rs5069, [%rd64+201];
	ld.global.u8 	%rs5068, [%rd64+200];
	ld.global.u8 	%rs5067, [%rd64+199];
	ld.global.u8 	%rs5066, [%rd64+198];
	ld.global.u8 	%rs5065, [%rd64+197];
	ld.global.u8 	%rs5064, [%rd64+196];
	ld.global.u8 	%rs5063, [%rd64+195];
	ld.global.u8 	%rs5127, [%rd64+259];
	bra.uni 	$L__BB6_6;
$L__BB6_4:
	sub.s32 	%r1608, %r2, %r8;
	cvt.s64.s32 	%rd53, %r1608;
	cvt.u64.u32 	%rd54, %r6;
	cvt.u64.u32 	%rd55, %r4;
	add.s64 	%rd56, %rd4, %rd55;
	add.s64 	%rd57, %rd56, %rd54;
	add.s64 	%rd58, %rd57, %rd53;
	mad.lo.s64 	%rd59, %rd58, 260, %rd3;
	ld.global.u8 	%rs4934, [%rd59+66];
	ld.global.u8 	%rs4933, [%rd59+65];
	ld.global.u8 	%rs4932, [%rd59+64];
	ld.global.u8 	%rs4931, [%rd59+63];
	ld.global.u8 	%rs4930, [%rd59+62];
	ld.global.u8 	%rs4929, [%rd59+61];
	ld.global.u8 	%rs4928, [%rd59+60];
	ld.global.u8 	%rs4927, [%rd59+59];
	ld.global.u8 	%rs4926, [%rd59+58];
	ld.global.u8 	%rs4925, [%rd59+57];
	ld.global.u8 	%rs4924, [%rd59+56];
	ld.global.u8 	%rs4923, [%rd59+55];
	ld.global.u8 	%rs4922, [%rd59+54];
	ld.global.u8 	%rs4921, [%rd59+53];
	ld.global.u8 	%rs4920, [%rd59+52];
	ld.global.u8 	%rs4919, [%rd59+51];
	ld.global.u8 	%rs4918, [%rd59+50];
	ld.global.u8 	%rs4917, [%rd59+49];
	ld.global.u8 	%rs4916, [%rd59+48];
	ld.global.u8 	%rs4915, [%rd59+47];
	ld.global.u8 	%rs4914, [%rd59+46];
	ld.global.u8 	%rs4913, [%rd59+45];
	ld.global.u8 	%rs4912, [%rd59+44];
	ld.global.u8 	%rs4911, [%rd59+43];
	ld.global.u8 	%rs4910, [%rd59+42];
	ld.global.u8 	%rs4909, [%rd59+41];
	ld.global.u8 	%rs4908, [%rd59+40];
	ld.global.u8 	%rs4907, [%rd59+39];
	ld.global.u8 	%rs4906, [%rd59+38];
	ld.global.u8 	%rs4905, [%rd59+37];
	ld.global.u8 	%rs4904, [%rd59+36];
	ld.global.u8 	%rs4903, [%rd59+35];
	ld.global.u8 	%rs4902, [%rd59+34];
	ld.global.u8 	%rs4901, [%rd59+33];
	ld.global.u8 	%rs4900, [%rd59+32];
	ld.global.u8 	%rs4899, [%rd59+31];
	ld.global.u8 	%rs4898, [%rd59+30];
	ld.global.u8 	%rs4897, [%rd59+29];
	ld.global.u8 	%rs4896, [%rd59+28];
	ld.global.u8 	%rs4895, [%rd59+27];
	ld.global.u8 	%rs4894, [%rd59+26];
	ld.global.u8 	%rs4893, [%rd59+25];
	ld.global.u8 	%rs4892, [%rd59+24];
	ld.global.u8 	%rs4891, [%rd59+23];
	ld.global.u8 	%rs4890, [%rd59+22];
	ld.global.u8 	%rs4889, [%rd59+21];
	ld.global.u8 	%rs4888, [%rd59+20];
	ld.global.u8 	%rs4887, [%rd59+19];
	ld.global.u8 	%rs4886, [%rd59+18];
	ld.global.u8 	%rs4885, [%rd59+17];
	ld.global.u8 	%rs4884, [%rd59+16];
	ld.global.u8 	%rs4883, [%rd59+15];
	ld.global.u8 	%rs4882, [%rd59+14];
	ld.global.u8 	%rs4881, [%rd59+13];
	ld.global.u8 	%rs4880, [%rd59+12];
	ld.global.u8 	%rs4879, [%rd59+11];
	ld.global.u8 	%rs4878, [%rd59+10];
	ld.global.u8 	%rs4877, [%rd59+9];
	ld.global.u8 	%rs4876, [%rd59+8];
	ld.global.u8 	%rs4875, [%rd59+7];
	ld.global.u8 	%rs4874, [%rd59+6];
	ld.global.u8 	%rs4873, [%rd59+5];
	ld.global.u8 	%rs4872, [%rd59+4];
	ld.global.f32 	%f28, [%rd59];
	ld.global.u8 	%rs4998, [%rd59+130];
	ld.global.u8 	%rs4997, [%rd59+129];
	ld.global.u8 	%rs4996, [%rd59+128];
	ld.global.u8 	%rs4995, [%rd59+127];
	ld.global.u8 	%rs4994, [%rd59+126];
	ld.global.u8 	%rs4993, [%rd59+125];
	ld.global.u8 	%rs4992, [%rd59+124];
	ld.global.u8 	%rs4991, [%rd59+123];
	ld.global.u8 	%rs4990, [%rd59+122];
	ld.global.u8 	%rs4989, [%rd59+121];
	ld.global.u8 	%rs4988, [%rd59+120];
	ld.global.u8 	%rs4987, [%rd59+119];
	ld.global.u8 	%rs4986, [%rd59+118];
	ld.global.u8 	%rs4985, [%rd59+117];
	ld.global.u8 	%rs4984, [%rd59+116];
	ld.global.u8 	%rs4983, [%rd59+115];
	ld.global.u8 	%rs4982, [%rd59+114];
	ld.global.u8 	%rs4981, [%rd59+113];
	ld.global.u8 	%rs4980, [%rd59+112];
	ld.global.u8 	%rs4979, [%rd59+111];
	ld.global.u8 	%rs4978, [%rd59+110];
	ld.global.u8 	%rs4977, [%rd59+109];
	ld.global.u8 	%rs4976, [%rd59+108];
	ld.global.u8 	%rs4975, [%rd59+107];
	ld.global.u8 	%rs4974, [%rd59+106];
	ld.global.u8 	%rs4973, [%rd59+105];
	ld.global.u8 	%rs4972, [%rd59+104];
	ld.global.u8 	%rs4971, [%rd59+103];
	ld.global.u8 	%rs4970, [%rd59+102];
	ld.global.u8 	%rs4969, [%rd59+101];
	ld.global.u8 	%rs4968, [%rd59+100];
	ld.global.u8 	%rs4967, [%rd59+99];
	ld.global.u8 	%rs4966, [%rd59+98];
	ld.global.u8 	%rs4965, [%rd59+97];
	ld.global.u8 	%rs4964, [%rd59+96];
	ld.global.u8 	%rs4963, [%rd59+95];
	ld.global.u8 	%rs4962, [%rd59+94];
	ld.global.u8 	%rs4961, [%rd59+93];
	ld.global.u8 	%rs4960, [%rd59+92];
	ld.global.u8 	%rs4959, [%rd59+91];
	ld.global.u8 	%rs4958, [%rd59+90];
	ld.global.u8 	%rs4957, [%rd59+89];
	ld.global.u8 	%rs4956, [%rd59+88];
	ld.global.u8 	%rs4955, [%rd59+87];
	ld.global.u8 	%rs4954, [%rd59+86];
	ld.global.u8 	%rs4953, [%rd59+85];
	ld.global.u8 	%rs4952, [%rd59+84];
	ld.global.u8 	%rs4951, [%rd59+83];
	ld.global.u8 	%rs4950, [%rd59+82];
	ld.global.u8 	%rs4949, [%rd59+81];
	ld.global.u8 	%rs4948, [%rd59+80];
	ld.global.u8 	%rs4947, [%rd59+79];
	ld.global.u8 	%rs4946, [%rd59+78];
	ld.global.u8 	%rs4945, [%rd59+77];
	ld.global.u8 	%rs4944, [%rd59+76];
	ld.global.u8 	%rs4943, [%rd59+75];
	ld.global.u8 	%rs4942, [%rd59+74];
	ld.global.u8 	%rs4941, [%rd59+73];
	ld.global.u8 	%rs4940, [%rd59+72];
	ld.global.u8 	%rs4939, [%rd59+71];
	ld.global.u8 	%rs4938, [%rd59+70];
	ld.global.u8 	%rs4937, [%rd59+69];
	ld.global.u8 	%rs4936, [%rd59+68];
	ld.global.u8 	%rs4935, [%rd59+67];
	ld.global.u8 	%rs5062, [%rd59+194];
	ld.global.u8 	%rs5061, [%rd59+193];
	ld.global.u8 	%rs5060, [%rd59+192];
	ld.global.u8 	%rs5059, [%rd59+191];
	ld.global.u8 	%rs5058, [%rd59+190];
	ld.global.u8 	%rs5057, [%rd59+189];
	ld.global.u8 	%rs5056, [%rd59+188];
	ld.global.u8 	%rs5055, [%rd59+187];
	ld.global.u8 	%rs5054, [%rd59+186];
	ld.global.u8 	%rs5053, [%rd59+185];
	ld.global.u8 	%rs5052, [%rd59+184];
	ld.global.u8 	%rs5051, [%rd59+183];
	ld.global.u8 	%rs5050, [%rd59+182];
	ld.global.u8 	%rs5049, [%rd59+181];
	ld.global.u8 	%rs5048, [%rd59+180];
	ld.global.u8 	%rs5047, [%rd59+179];
	ld.global.u8 	%rs5046, [%rd59+178];
	ld.global.u8 	%rs5045, [%rd59+177];
	ld.global.u8 	%rs5044, [%rd59+176];
	ld.global.u8 	%rs5043, [%rd59+175];
	ld.global.u8 	%rs5042, [%rd59+174];
	ld.global.u8 	%rs5041, [%rd59+173];
	ld.global.u8 	%rs5040, [%rd59+172];
	ld.global.u8 	%rs5039, [%rd59+171];
	ld.global.u8 	%rs5038, [%rd59+170];
	ld.global.u8 	%rs5037, [%rd59+169];
	ld.global.u8 	%rs5036, [%rd59+168];
	ld.global.u8 	%rs5035, [%rd59+167];
	ld.global.u8 	%rs5034, [%rd59+166];
	ld.global.u8 	%rs5033, [%rd59+165];
	ld.global.u8 	%rs5032, [%rd59+164];
	ld.global.u8 	%rs5031, [%rd59+163];
	ld.global.u8 	%rs5030, [%rd59+162];
	ld.global.u8 	%rs5029, [%rd59+161];
	ld.global.u8 	%rs5028, [%rd59+160];
	ld.global.u8 	%rs5027, [%rd59+159];
	ld.global.u8 	%rs5026, [%rd59+158];
	ld.global.u8 	%rs5025, [%rd59+157];
	ld.global.u8 	%rs5024, [%rd59+156];
	ld.global.u8 	%rs5023, [%rd59+155];
	ld.global.u8 	%rs5022, [%rd59+154];
	ld.global.u8 	%rs5021, [%rd59+153];
	ld.global.u8 	%rs5020, [%rd59+152];
	ld.global.u8 	%rs5019, [%rd59+151];
	ld.global.u8 	%rs5018, [%rd59+150];
	ld.global.u8 	%rs5017, [%rd59+149];
	ld.global.u8 	%rs5016, [%rd59+148];
	ld.global.u8 	%rs5015, [%rd59+147];
	ld.global.u8 	%rs5014, [%rd59+146];
	ld.global.u8 	%rs5013, [%rd59+145];
	ld.global.u8 	%rs5012, [%rd59+144];
	ld.global.u8 	%rs5011, [%rd59+143];
	ld.global.u8 	%rs5010, [%rd59+142];
	ld.global.u8 	%rs5009, [%rd59+141];
	ld.global.u8 	%rs5008, [%rd59+140];
	ld.global.u8 	%rs5007, [%rd59+139];
	ld.global.u8 	%rs5006, [%rd59+138];
	ld.global.u8 	%rs5005, [%rd59+137];
	ld.global.u8 	%rs5004, [%rd59+136];
	ld.global.u8 	%rs5003, [%rd59+135];
	ld.global.u8 	%rs5002, [%rd59+134];
	ld.global.u8 	%rs5001, [%rd59+133];
	ld.global.u8 	%rs5000, [%rd59+132];
	ld.global.u8 	%rs4999, [%rd59+131];
	ld.global.u8 	%rs5126, [%rd59+258];
	ld.global.u8 	%rs5125, [%rd59+257];
	ld.global.u8 	%rs5124, [%rd59+256];
	ld.global.u8 	%rs5123, [%rd59+255];
	ld.global.u8 	%rs5122, [%rd59+254];
	ld.global.u8 	%rs5121, [%rd59+253];
	ld.global.u8 	%rs5120, [%rd59+252];
	ld.global.u8 	%rs5119, [%rd59+251];
	ld.global.u8 	%rs5118, [%rd59+250];
	ld.global.u8 	%rs5117, [%rd59+249];
	ld.global.u8 	%rs5116, [%rd59+248];
	ld.global.u8 	%rs5115, [%rd59+247];
	ld.global.u8 	%rs5114, [%rd59+246];
	ld.global.u8 	%rs5113, [%rd59+245];
	ld.global.u8 	%rs5112, [%rd59+244];
	ld.global.u8 	%rs5111, [%rd59+243];
	ld.global.u8 	%rs5110, [%rd59+242];
	ld.global.u8 	%rs5109, [%rd59+241];
	ld.global.u8 	%rs5108, [%rd59+240];
	ld.global.u8 	%rs5107, [%rd59+239];
	ld.global.u8 	%rs5106, [%rd59+238];
	ld.global.u8 	%rs5105, [%rd59+237];
	ld.global.u8 	%rs5104, [%rd59+236];
	ld.global.u8 	%rs5103, [%rd59+235];
	ld.global.u8 	%rs5102, [%rd59+234];
	ld.global.u8 	%rs5101, [%rd59+233];
	ld.global.u8 	%rs5100, [%rd59+232];
	ld.global.u8 	%rs5099, [%rd59+231];
	ld.global.u8 	%rs5098, [%rd59+230];
	ld.global.u8 	%rs5097, [%rd59+229];
	ld.global.u8 	%rs5096, [%rd59+228];
	ld.global.u8 	%rs5095, [%rd59+227];
	ld.global.u8 	%rs5094, [%rd59+226];
	ld.global.u8 	%rs5093, [%rd59+225];
	ld.global.u8 	%rs5092, [%rd59+224];
	ld.global.u8 	%rs5091, [%rd59+223];
	ld.global.u8 	%rs5090, [%rd59+222];
	ld.global.u8 	%rs5089, [%rd59+221];
	ld.global.u8 	%rs5088, [%rd59+220];
	ld.global.u8 	%rs5087, [%rd59+219];
	ld.global.u8 	%rs5086, [%rd59+218];
	ld.global.u8 	%rs5085, [%rd59+217];
	ld.global.u8 	%rs5084, [%rd59+216];
	ld.global.u8 	%rs5083, [%rd59+215];
	ld.global.u8 	%rs5082, [%rd59+214];
	ld.global.u8 	%rs5081, [%rd59+213];
	ld.global.u8 	%rs5080, [%rd59+212];
	ld.global.u8 	%rs5079, [%rd59+211];
	ld.global.u8 	%rs5078, [%rd59+210];
	ld.global.u8 	%rs5077, [%rd59+209];
	ld.global.u8 	%rs5076, [%rd59+208];
	ld.global.u8 	%rs5075, [%rd59+207];
	ld.global.u8 	%rs5074, [%rd59+206];
	ld.global.u8 	%rs5073, [%rd59+205];
	ld.global.u8 	%rs5072, [%rd59+204];
	ld.global.u8 	%rs5071, [%rd59+203];
	ld.global.u8 	%rs5070, [%rd59+202];
	ld.global.u8 	%rs5069, [%rd59+201];
	ld.global.u8 	%rs5068, [%rd59+200];
	ld.global.u8 	%rs5067, [%rd59+199];
	ld.global.u8 	%rs5066, [%rd59+198];
	ld.global.u8 	%rs5065, [%rd59+197];
	ld.global.u8 	%rs5064, [%rd59+196];
	ld.global.u8 	%rs5063, [%rd59+195];
	ld.global.u8 	%rs5127, [%rd59+259];
	bra.uni 	$L__BB6_6;
$L__BB6_5:
	cvt.u64.u32 	%rd65, %r3;
	cvt.u64.u32 	%rd66, %r5;
	add.s64 	%rd67, %rd66, %rd65;
	cvt.u64.u32 	%rd68, %r4;
	add.s64 	%rd69, %rd65, %rd68;
	cvt.u64.u32 	%rd70, %r6;
	add.s64 	%rd71, %rd69, %rd70;
	setp.lt.s32 	%p30, %r2, %r8;
	sub.s32 	%r1609, %r2, %r8;
	cvt.s64.s32 	%rd72, %r1609;
	cvt.u64.u32 	%rd73, %r2;
	selp.b64 	%rd74, %rd67, %rd71, %p30;
	selp.b64 	%rd75, %rd73, %rd72, %p30;
	add.s64 	%rd76, %rd75, %rd74;
	mad.lo.s64 	%rd77, %rd76, 260, %rd1;
	ld.global.u8 	%rs4934, [%rd77+66];
	ld.global.u8 	%rs4933, [%rd77+65];
	ld.global.u8 	%rs4932, [%rd77+64];
	ld.global.u8 	%rs4931, [%rd77+63];
	ld.global.u8 	%rs4930, [%rd77+62];
	ld.global.u8 	%rs4929, [%rd77+61];
	ld.global.u8 	%rs4928, [%rd77+60];
	ld.global.u8 	%rs4927, [%rd77+59];
	ld.global.u8 	%rs4926, [%rd77+58];
	ld.global.u8 	%rs4925, [%rd77+57];
	ld.global.u8 	%rs4924, [%rd77+56];
	ld.global.u8 	%rs4923, [%rd77+55];
	ld.global.u8 	%rs4922, [%rd77+54];
	ld.global.u8 	%rs4921, [%rd77+53];
	ld.global.u8 	%rs4920, [%rd77+52];
	ld.global.u8 	%rs4919, [%rd77+51];
	ld.global.u8 	%rs4918, [%rd77+50];
	ld.global.u8 	%rs4917, [%rd77+49];
	ld.global.u8 	%rs4916, [%rd77+48];
	ld.global.u8 	%rs4915, [%rd77+47];
	ld.global.u8 	%rs4914, [%rd77+46];
	ld.global.u8 	%rs4913, [%rd77+45];
	ld.global.u8 	%rs4912, [%rd77+44];
	ld.global.u8 	%rs4911, [%rd77+43];
	ld.global.u8 	%rs4910, [%rd77+42];
	ld.global.u8 	%rs4909, [%rd77+41];
	ld.global.u8 	%rs4908, [%rd77+40];
	ld.global.u8 	%rs4907, [%rd77+39];
	ld.global.u8 	%rs4906, [%rd77+38];
	ld.global.u8 	%rs4905, [%rd77+37];
	ld.global.u8 	%rs4904, [%rd77+36];
	ld.global.u8 	%rs4903, [%rd77+35];
	ld.global.u8 	%rs4902, [%rd77+34];
	ld.global.u8 	%rs4901, [%rd77+33];
	ld.global.u8 	%rs4900, [%rd77+32];
	ld.global.u8 	%rs4899, [%rd77+31];
	ld.global.u8 	%rs4898, [%rd77+30];
	ld.global.u8 	%rs4897, [%rd77+29];
	ld.global.u8 	%rs4896, [%rd77+28];
	ld.global.u8 	%rs4895, [%rd77+27];
	ld.global.u8 	%rs4894, [%rd77+26];
	ld.global.u8 	%rs4893, [%rd77+25];
	ld.global.u8 	%rs4892, [%rd77+24];
	ld.global.u8 	%rs4891, [%rd77+23];
	ld.global.u8 	%rs4890, [%rd77+22];
	ld.global.u8 	%rs4889, [%rd77+21];
	ld.global.u8 	%rs4888, [%rd77+20];
	ld.global.u8 	%rs4887, [%rd77+19];
	ld.global.u8 	%rs4886, [%rd77+18];
	ld.global.u8 	%rs4885, [%rd77+17];
	ld.global.u8 	%rs4884, [%rd77+16];
	ld.global.u8 	%rs4883, [%rd77+15];
	ld.global.u8 	%rs4882, [%rd77+14];
	ld.global.u8 	%rs4881, [%rd77+13];
	ld.global.u8 	%rs4880, [%rd77+12];
	ld.global.u8 	%rs4879, [%rd77+11];
	ld.global.u8 	%rs4878, [%rd77+10];
	ld.global.u8 	%rs4877, [%rd77+9];
	ld.global.u8 	%rs4876, [%rd77+8];
	ld.global.u8 	%rs4875, [%rd77+7];
	ld.global.u8 	%rs4874, [%rd77+6];
	ld.global.u8 	%rs4873, [%rd77+5];
	ld.global.u8 	%rs4872, [%rd77+4];
	ld.global.f32 	%f28, [%rd77];
	ld.global.u8 	%rs4998, [%rd77+130];
	ld.global.u8 	%rs4997, [%rd77+129];
	ld.global.u8 	%rs4996, [%rd77+128];
	ld.global.u8 	%rs4995, [%rd77+127];
	ld.global.u8 	%rs4994, [%rd77+126];
	ld.global.u8 	%rs4993, [%rd77+125];
	ld.global.u8 	%rs4992, [%rd77+124];
	ld.global.u8 	%rs4991, [%rd77+123];
	ld.global.u8 	%rs4990, [%rd77+122];
	ld.global.u8 	%rs4989, [%rd77+121];
	ld.global.u8 	%rs4988, [%rd77+120];
	ld.global.u8 	%rs4987, [%rd77+119];
	ld.global.u8 	%rs4986, [%rd77+118];
	ld.global.u8 	%rs4985, [%rd77+117];
	ld.global.u8 	%rs4984, [%rd77+116];
	ld.global.u8 	%rs4983, [%rd77+115];
	ld.global.u8 	%rs4982, [%rd77+114];
	ld.global.u8 	%rs4981, [%rd77+113];
	ld.global.u8 	%rs4980, [%rd77+112];
	ld.global.u8 	%rs4979, [%rd77+111];
	ld.global.u8 	%rs4978, [%rd77+110];
	ld.global.u8 	%rs4977, [%rd77+109];
	ld.global.u8 	%rs4976, [%rd77+108];
	ld.global.u8 	%rs4975, [%rd77+107];
	ld.global.u8 	%rs4974, [%rd77+106];
	ld.global.u8 	%rs4973, [%rd77+105];
	ld.global.u8 	%rs4972, [%rd77+104];
	ld.global.u8 	%rs4971, [%rd77+103];
	ld.global.u8 	%rs4970, [%rd77+102];
	ld.global.u8 	%rs4969, [%rd77+101];
	ld.global.u8 	%rs4968, [%rd77+100];
	ld.global.u8 	%rs4967, [%rd77+99];
	ld.global.u8 	%rs4966, [%rd77+98];
	ld.global.u8 	%rs4965, [%rd77+97];
	ld.global.u8 	%rs4964, [%rd77+96];
	ld.global.u8 	%rs4963, [%rd77+95];
	ld.global.u8 	%rs4962, [%rd77+94];
	ld.global.u8 	%rs4961, [%rd77+93];
	ld.global.u8 	%rs4960, [%rd77+92];
	ld.global.u8 	%rs4959, [%rd77+91];
	ld.global.u8 	%rs4958, [%rd77+90];
	ld.global.u8 	%rs4957, [%rd77+89];
	ld.global.u8 	%rs4956, [%rd77+88];
	ld.global.u8 	%rs4955, [%rd77+87];
	ld.global.u8 	%rs4954, [%rd77+86];
	ld.global.u8 	%rs4953, [%rd77+85];
	ld.global.u8 	%rs4952, [%rd77+84];
	ld.global.u8 	%rs4951, [%rd77+83];
	ld.global.u8 	%rs4950, [%rd77+82];
	ld.global.u8 	%rs4949, [%rd77+81];
	ld.global.u8 	%rs4948, [%rd77+80];
	ld.global.u8 	%rs4947, [%rd77+79];
	ld.global.u8 	%rs4946, [%rd77+78];
	ld.global.u8 	%rs4945, [%rd77+77];
	ld.global.u8 	%rs4944, [%rd77+76];
	ld.global.u8 	%rs4943, [%rd77+75];
	ld.global.u8 	%rs4942, [%rd77+74];
	ld.global.u8 	%rs4941, [%rd77+73];
	ld.global.u8 	%rs4940, [%rd77+72];
	ld.global.u8 	%rs4939, [%rd77+71];
	ld.global.u8 	%rs4938, [%rd77+70];
	ld.global.u8 	%rs4937, [%rd77+69];
	ld.global.u8 	%rs4936, [%rd77+68];
	ld.global.u8 	%rs4935, [%rd77+67];
	ld.global.u8 	%rs5062, [%rd77+194];
	ld.global.u8 	%rs5061, [%rd77+193];
	ld.global.u8 	%rs5060, [%rd77+192];
	ld.global.u8 	%rs5059, [%rd77+191];
	ld.global.u8 	%rs5058, [%rd77+190];
	ld.global.u8 	%rs5057, [%rd77+189];
	ld.global.u8 	%rs5056, [%rd77+188];
	ld.global.u8 	%rs5055, [%rd77+187];
	ld.global.u8 	%rs5054, [%rd77+186];
	ld.global.u8 	%rs5053, [%rd77+185];
	ld.global.u8 	%rs5052, [%rd77+184];
	ld.global.u8 	%rs5051, [%rd77+183];
	ld.global.u8 	%rs5050, [%rd77+182];
	ld.global.u8 	%rs5049, [%rd77+181];
	ld.global.u8 	%rs5048, [%rd77+180];
	ld.global.u8 	%rs5047, [%rd77+179];
	ld.global.u8 	%rs5046, [%rd77+178];
	ld.global.u8 	%rs5045, [%rd77+177];
	ld.global.u8 	%rs5044, [%rd77+176];
	ld.global.u8 	%rs5043, [%rd77+175];
	ld.global.u8 	%rs5042, [%rd77+174];
	ld.global.u8 	%rs5041, [%rd77+173];
	ld.global.u8 	%rs5040, [%rd77+172];
	ld.global.u8 	%rs5039, [%rd77+171];
	ld.global.u8 	%rs5038, [%rd77+170];
	ld.global.u8 	%rs5037, [%rd77+169];
	ld.global.u8 	%rs5036, [%rd77+168];
	ld.global.u8 	%rs5035, [%rd77+167];
	ld.global.u8 	%rs5034, [%rd77+166];
	ld.global.u8 	%rs5033, [%rd77+165];
	ld.global.u8 	%rs5032, [%rd77+164];
	ld.global.u8 	%rs5031, [%rd77+163];
	ld.global.u8 	%rs5030, [%rd77+162];
	ld.global.u8 	%rs5029, [%rd77+161];
	ld.global.u8 	%rs5028, [%rd77+160];
	ld.global.u8 	%rs5027, [%rd77+159];
	ld.global.u8 	%rs5026, [%rd77+158];
	ld.global.u8 	%rs5025, [%rd77+157];
	ld.global.u8 	%rs5024, [%rd77+156];
	ld.global.u8 	%rs5023, [%rd77+155];
	ld.global.u8 	%rs5022, [%rd77+154];
	ld.global.u8 	%rs5021, [%rd77+153];
	ld.global.u8 	%rs5020, [%rd77+152];
	ld.global.u8 	%rs5019, [%rd77+151];
	ld.global.u8 	%rs5018, [%rd77+150];
	ld.global.u8 	%rs5017, [%rd77+149];
	ld.global.u8 	%rs5016, [%rd77+148];
	ld.global.u8 	%rs5015, [%rd77+147];
	ld.global.u8 	%rs5014, [%rd77+146];
	ld.global.u8 	%rs5013, [%rd77+145];
	ld.global.u8 	%rs5012, [%rd77+144];
	ld.global.u8 	%rs5011, [%rd77+143];
	ld.global.u8 	%rs5010, [%rd77+142];
	ld.global.u8 	%rs5009, [%rd77+141];
	ld.global.u8 	%rs5008, [%rd77+140];
	ld.global.u8 	%rs5007, [%rd77+139];
	ld.global.u8 	%rs5006, [%rd77+138];
	ld.global.u8 	%rs5005, [%rd77+137];
	ld.global.u8 	%rs5004, [%rd77+136];
	ld.global.u8 	%rs5003, [%rd77+135];
	ld.global.u8 	%rs5002, [%rd77+134];
	ld.global.u8 	%rs5001, [%rd77+133];
	ld.global.u8 	%rs5000, [%rd77+132];
	ld.global.u8 	%rs4999, [%rd77+131];
	ld.global.u8 	%rs5126, [%rd77+258];
	ld.global.u8 	%rs5125, [%rd77+257];
	ld.global.u8 	%rs5124, [%rd77+256];
	ld.global.u8 	%rs5123, [%rd77+255];
	ld.global.u8 	%rs5122, [%rd77+254];
	ld.global.u8 	%rs5121, [%rd77+253];
	ld.global.u8 	%rs5120, [%rd77+252];
	ld.global.u8 	%rs5119, [%rd77+251];
	ld.global.u8 	%rs5118, [%rd77+250];
	ld.global.u8 	%rs5117, [%rd77+249];
	ld.global.u8 	%rs5116, [%rd77+248];
	ld.global.u8 	%rs5115, [%rd77+247];
	ld.global.u8 	%rs5114, [%rd77+246];
	ld.global.u8 	%rs5113, [%rd77+245];
	ld.global.u8 	%rs5112, [%rd77+244];
	ld.global.u8 	%rs5111, [%rd77+243];
	ld.global.u8 	%rs5110, [%rd77+242];
	ld.global.u8 	%rs5109, [%rd77+241];
	ld.global.u8 	%rs5108, [%rd77+240];
	ld.global.u8 	%rs5107, [%rd77+239];
	ld.global.u8 	%rs5106, [%rd77+238];
	ld.global.u8 	%rs5105, [%rd77+237];
	ld.global.u8 	%rs5104, [%rd77+236];
	ld.global.u8 	%rs5103, [%rd77+235];
	ld.global.u8 	%rs5102, [%rd77+234];
	ld.global.u8 	%rs5101, [%rd77+233];
	ld.global.u8 	%rs5100, [%rd77+232];
	ld.global.u8 	%rs5099, [%rd77+231];
	ld.global.u8 	%rs5098, [%rd77+230];
	ld.global.u8 	%rs5097, [%rd77+229];
	ld.global.u8 	%rs5096, [%rd77+228];
	ld.global.u8 	%rs5095, [%rd77+227];
	ld.global.u8 	%rs5094, [%rd77+226];
	ld.global.u8 	%rs5093, [%rd77+225];
	ld.global.u8 	%rs5092, [%rd77+224];
	ld.global.u8 	%rs5091, [%rd77+223];
	ld.global.u8 	%rs5090, [%rd77+222];
	ld.global.u8 	%rs5089, [%rd77+221];
	ld.global.u8 	%rs5088, [%rd77+220];
	ld.global.u8 	%rs5087, [%rd77+219];
	ld.global.u8 	%rs5086, [%rd77+218];
	ld.global.u8 	%rs5085, [%rd77+217];
	ld.global.u8 	%rs5084, [%rd77+216];
	ld.global.u8 	%rs5083, [%rd77+215];
	ld.global.u8 	%rs5082, [%rd77+214];
	ld.global.u8 	%rs5081, [%rd77+213];
	ld.global.u8 	%rs5080, [%rd77+212];
	ld.global.u8 	%rs5079, [%rd77+211];
	ld.global.u8 	%rs5078, [%rd77+210];
	ld.global.u8 	%rs5077, [%rd77+209];
	ld.global.u8 	%rs5076, [%rd77+208];
	ld.global.u8 	%rs5075, [%rd77+207];
	ld.global.u8 	%rs5074, [%rd77+206];
	ld.global.u8 	%rs5073, [%rd77+205];
	ld.global.u8 	%rs5072, [%rd77+204];
	ld.global.u8 	%rs5071, [%rd77+203];
	ld.global.u8 	%rs5070, [%rd77+202];
	ld.global.u8 	%rs5069, [%rd77+201];
	ld.global.u8 	%rs5068, [%rd77+200];
	ld.global.u8 	%rs5067, [%rd77+199];
	ld.global.u8 	%rs5066, [%rd77+198];
	ld.global.u8 	%rs5065, [%rd77+197];
	ld.global.u8 	%rs5064, [%rd77+196];
	ld.global.u8 	%rs5063, [%rd77+195];
	ld.global.u8 	%rs5127, [%rd77+259];
$L__BB6_6:
	sub.s32 	%r1610, %r7, %r6;
	mov.u32 	%r1611, %tid.x;
	mov.u32 	%r1612, _ZZN3cub18CUB_300001_SM_10006detail10merge_sort26DeviceMergeSortMergeKernelINS2_10policy_hubIN6thrust24THRUST_300001_SM_1000_NS10device_ptrI10IndividualEEE9Policy600ES9_PNS0_8NullTypeES9_SD_jN4cuda3std3__44lessIS8_EES8_SC_EEvbT2_T3_T4_PT6_PT7_T5_PSL_SL_NS1_7vsmem_tEE19static_temp_storage;
	mad.lo.s32 	%r1613, %r1611, 260, %r1612;
	st.shared.f32 	[%r1613], %f28;
	cvt.u32.u16 	%r1614, %rs4872;
	cvt.u32.u16 	%r1615, %rs4873;
	prmt.b32 	%r1616, %r1614, %r1615, 0x3340U;
	cvt.u32.u16 	%r1617, %rs4874;
	cvt.u32.u16 	%r1618, %rs4875;
	prmt.b32 	%r1619, %r1617, %r1618, 0x3340U;
	prmt.b32 	%r1620, %r1616, %r1619, 0x5410U;
	st.shared.u32 	[%r1613+4], %r1620;
	cvt.u32.u16 	%r1621, %rs4876;
	cvt.u32.u16 	%r1622, %rs4877;
	prmt.b32 	%r1623, %r1621, %r1622, 0x3340U;
	cvt.u32.u16 	%r1624, %rs4878;
	cvt.u32.u16 	%r1625, %rs4879;
	prmt.b32 	%r1626, %r1624, %r1625, 0x3340U;
	prmt.b32 	%r1627, %r1623, %r1626, 0x5410U;
	st.shared.u32 	[%r1613+8], %r1627;
	cvt.u32.u16 	%r1628, %rs4880;
	cvt.u32.u16 	%r1629, %rs4881;
	prmt.b32 	%r1630, %r1628, %r1629, 0x3340U;
	cvt.u32.u16 	%r1631, %rs4882;
	cvt.u32.u16 	%r1632, %rs4883;
	prmt.b32 	%r1633, %r1631, %r1632, 0x3340U;
	prmt.b32 	%r1634, %r1630, %r1633, 0x5410U;
	st.shared.u32 	[%r1613+12], %r1634;
	cvt.u32.u16 	%r1635, %rs4884;
	cvt.u32.u16 	%r1636, %rs4885;
	prmt.b32 	%r1637, %r1635, %r1636, 0x3340U;
	cvt.u32.u16 	%r1638, %rs4886;
	cvt.u32.u16 	%r1639, %rs4887;
	prmt.b32 	%r1640, %r1638, %r1639, 0x3340U;
	prmt.b32 	%r1641, %r1637, %r1640, 0x5410U;
	st.shared.u32 	[%r1613+16], %r1641;
	cvt.u32.u16 	%r1642, %rs4888;
	cvt.u32.u16 	%r1643, %rs4889;
	prmt.b32 	%r1644, %r1642, %r1643, 0x3340U;
	cvt.u32.u16 	%r1645, %rs4890;
	cvt.u32.u16 	%r1646, %rs4891;
	prmt.b32 	%r1647, %r1645, %r1646, 0x3340U;
	prmt.b32 	%r1648, %r1644, %r1647, 0x5410U;
	st.shared.u32 	[%r1613+20], %r1648;
	cvt.u32.u16 	%r1649, %rs4892;
	cvt.u32.u16 	%r1650, %rs4893;
	prmt.b32 	%r1651, %r1649, %r1650, 0x3340U;
	cvt.u32.u16 	%r1652, %rs4894;
	cvt.u32.u16 	%r1653, %rs4895;
	prmt.b32 	%r1654, %r1652, %r1653, 0x3340U;
	prmt.b32 	%r1655, %r1651, %r1654, 0x5410U;
	st.shared.u32 	[%r1613+24], %r1655;
	cvt.u32.u16 	%r1656, %rs4896;
	cvt.u32.u16 	%r1657, %rs4897;
	prmt.b32 	%r1658, %r1656, %r1657, 0x3340U;
	cvt.u32.u16 	%r1659, %rs4898;
	cvt.u32.u16 	%r1660, %rs4899;
	prmt.b32 	%r1661, %r1659, %r1660, 0x3340U;
	prmt.b32 	%r1662, %r1658, %r1661, 0x5410U;
	st.shared.u32 	[%r1613+28], %r1662;
	cvt.u32.u16 	%r1663, %rs4900;
	cvt.u32.u16 	%r1664, %rs4901;
	prmt.b32 	%r1665, %r1663, %r1664, 0x3340U;
	cvt.u32.u16 	%r1666, %rs4902;
	cvt.u32.u16 	%r1667, %rs4903;
	prmt.b32 	%r1668, %r1666, %r1667, 0x3340U;
	prmt.b32 	%r1669, %r1665, %r1668, 0x5410U;
	st.shared.u32 	[%r1613+32], %r1669;
	cvt.u32.u16 	%r1670, %rs4904;
	cvt.u32.u16 	%r1671, %rs4905;
	prmt.b32 	%r1672, %r1670, %r1671, 0x3340U;
	cvt.u32.u16 	%r1673, %rs4906;
	cvt.u32.u16 	%r1674, %rs4907;
	prmt.b32 	%r1675, %r1673, %r1674, 0x3340U;
	prmt.b32 	%r1676, %r1672, %r1675, 0x5410U;
	st.shared.u32 	[%r1613+36], %r1676;
	cvt.u32.u16 	%r1677, %rs4908;
	cvt.u32.u16 	%r1678, %rs4909;
	prmt.b32 	%r1679, %r1677, %r1678, 0x3340U;
	cvt.u32.u16 	%r1680, %rs4910;
	cvt.u32.u16 	%r1681, %rs4911;
	prmt.b32 	%r1682, %r1680, %r1681, 0x3340U;
	prmt.b32 	%r1683, %r1679, %r1682, 0x5410U;
	st.shared.u32 	[%r1613+40], %r1683;
	cvt.u32.u16 	%r1684, %rs4912;
	cvt.u32.u16 	%r1685, %rs4913;
	prmt.b32 	%r1686, %r1684, %r1685, 0x3340U;
	cvt.u32.u16 	%r1687, %rs4914;
	cvt.u32.u16 	%r1688, %rs4915;
	prmt.b32 	%r1689, %r1687, %r1688, 0x3340U;
	prmt.b32 	%r1690, %r1686, %r1689, 0x5410U;
	st.shared.u32 	[%r1613+44], %r1690;
	cvt.u32.u16 	%r1691, %rs4916;
	cvt.u32.u16 	%r1692, %rs4917;
	prmt.b32 	%r1693, %r1691, %r1692, 0x3340U;
	cvt.u32.u16 	%r1694, %rs4918;
	cvt.u32.u16 	%r1695, %rs4919;
	prmt.b32 	%r1696, %r1694, %r1695, 0x3340U;
	prmt.b32 	%r1697, %r1693, %r1696, 0x5410U;
	st.shared.u32 	[%r1613+48], %r1697;
	cvt.u32.u16 	%r1698, %rs4920;
	cvt.u32.u16 	%r1699, %rs4921;
	prmt.b32 	%r1700, %r1698, %r1699, 0x3340U;
	cvt.u32.u16 	%r1701, %rs4922;
	cvt.u32.u16 	%r1702, %rs4923;
	prmt.b32 	%r1703, %r1701, %r1702, 0x3340U;
	prmt.b32 	%r1704, %r1700, %r1703, 0x5410U;
	st.shared.u32 	[%r1613+52], %r1704;
	cvt.u32.u16 	%r1705, %rs4924;
	cvt.u32.u16 	%r1706, %rs4925;
	prmt.b32 	%r1707, %r1705, %r1706, 0x3340U;
	cvt.u32.u16 	%r1708, %rs4926;
	cvt.u32.u16 	%r1709, %rs4927;
	prmt.b32 	%r1710, %r1708, %r1709, 0x3340U;
	prmt.b32 	%r1711, %r1707, %r1710, 0x5410U;
	st.shared.u32 	[%r1613+56], %r1711;
	cvt.u32.u16 	%r1712, %rs4928;
	cvt.u32.u16 	%r1713, %rs4929;
	prmt.b32 	%r1714, %r1712, %r1713, 0x3340U;
	cvt.u32.u16 	%r1715, %rs4930;
	cvt.u32.u16 	%r1716, %rs4931;
	prmt.b32 	%r1717, %r1715, %r1716, 0x3340U;
	prmt.b32 	%r1718, %r1714, %r1717, 0x5410U;
	st.shared.u32 	[%r1613+60], %r1718;
	cvt.u32.u16 	%r1719, %rs4932;
	cvt.u32.u16 	%r1720, %rs4933;
	prmt.b32 	%r1721, %r1719, %r1720, 0x3340U;
	cvt.u32.u16 	%r1722, %rs4934;
	cvt.u32.u16 	%r1723, %rs4935;
	prmt.b32 	%r1724, %r1722, %r1723, 0x3340U;
	prmt.b32 	%r1725, %r1721, %r1724, 0x5410U;
	st.shared.u32 	[%r1613+64], %r1725;
	cvt.u32.u16 	%r1726, %rs4936;
	cvt.u32.u16 	%r1727, %rs4937;
	prmt.b32 	%r1728, %r1726, %r1727, 0x3340U;
	cvt.u32.u16 	%r1729, %rs4938;
	cvt.u32.u16 	%r1730, %rs4939;
	prmt.b32 	%r1731, %r1729, %r1730, 0x3340U;
	prmt.b32 	%r1732, %r1728, %r1731, 0x5410U;
	st.shared.u32 	[%r1613+68], %r1732;
	cvt.u32.u16 	%r1733, %rs4940;
	cvt.u32.u16 	%r1734, %rs4941;
	prmt.b32 	%r1735, %r1733, %r1734, 0x3340U;
	cvt.u32.u16 	%r1736, %rs4942;
	cvt.u32.u16 	%r1737, %rs4943;
	prmt.b32 	%r1738, %r1736, %r1737, 0x3340U;
	prmt.b32 	%r1739, %r1735, %r1738, 0x5410U;
	st.shared.u32 	[%r1613+72], %r1739;
	cvt.u32.u16 	%r1740, %rs4944;
	cvt.u32.u16 	%r1741, %rs4945;
	prmt.b32 	%r1742, %r1740, %r1741, 0x3340U;
	cvt.u32.u16 	%r1743, %rs4946;
	cvt.u32.u16 	%r1744, %rs4947;
	prmt.b32 	%r1745, %r1743, %r1744, 0x3340U;
	prmt.b32 	%r1746, %r1742, %r1745, 0x5410U;
	st.shared.u32 	[%r1613+76], %r1746;
	cvt.u32.u16 	%r1747, %rs4948;
	cvt.u32.u16 	%r1748, %rs4949;
	prmt.b32 	%r1749, %r1747, %r1748, 0x3340U;
	cvt.u32.u16 	%r1750, %rs4950;
	cvt.u32.u16 	%r1751, %rs4951;
	prmt.b32 	%r1752, %r1750, %r1751, 0x3340U;
	prmt.b32 	%r1753, %r1749, %r1752, 0x5410U;
	st.shared.u32 	[%r1613+80], %r1753;
	cvt.u32.u16 	%r1754, %rs4952;
	cvt.u32.u16 	%r1755, %rs4953;
	prmt.b32 	%r1756, %r1754, %r1755, 0x3340U;
	cvt.u32.u16 	%r1757, %rs4954;
	cvt.u32.u16 	%r1758, %rs4955;
	prmt.b32 	%r1759, %r1757, %r1758, 0x3340U;
	prmt.b32 	%r1760, %r1756, %r1759, 0x5410U;
	st.shared.u32 	[%r1613+84], %r1760;
	cvt.u32.u16 	%r1761, %rs4956;
	cvt.u32.u16 	%r1762, %rs4957;
	prmt.b32 	%r1763, %r1761, %r1762, 0x3340U;
	cvt.u32.u16 	%r1764, %rs4958;
	cvt.u32.u16 	%r1765, %rs4959;
	prmt.b32 	%r1766, %r1764, %r1765, 0x3340U;
	prmt.b32 	%r1767, %r1763, %r1766, 0x5410U;
	st.shared.u32 	[%r1613+88], %r1767;
	cvt.u32.u16 	%r1768, %rs4960;
	cvt.u32.u16 	%r1769, %rs4961;
	prmt.b32 	%r1770, %r1768, %r1769, 0x3340U;
	cvt.u32.u16 	%r1771, %rs4962;
	cvt.u32.u16 	%r1772, %rs4963;
	prmt.b32 	%r1773, %r1771, %r1772, 0x3340U;
	prmt.b32 	%r1774, %r1770, %r1773, 0x5410U;
	st.shared.u32 	[%r1613+92], %r1774;
	cvt.u32.u16 	%r1775, %rs4964;
	cvt.u32.u16 	%r1776, %rs4965;
	prmt.b32 	%r1777, %r1775, %r1776, 0x3340U;
	cvt.u32.u16 	%r1778, %rs4966;
	cvt.u32.u16 	%r1779, %rs4967;
	prmt.b32 	%r1780, %r1778, %r1779, 0x3340U;
	prmt.b32 	%r1781, %r1777, %r1780, 0x5410U;
	st.shared.u32 	[%r1613+96], %r1781;
	cvt.u32.u16 	%r1782, %rs4968;
	cvt.u32.u16 	%r1783, %rs4969;
	prmt.b32 	%r1784, %r1782, %r1783, 0x3340U;
	cvt.u32.u16 	%r1785, %rs4970;
	cvt.u32.u16 	%r1786, %rs4971;
	prmt.b32 	%r1787, %r1785, %r1786, 0x3340U;
	prmt.b32 	%r1788, %r1784, %r1787, 0x5410U;
	st.shared.u32 	[%r1613+100], %r1788;
	cvt.u32.u16 	%r1789, %rs4972;
	cvt.u32.u16 	%r1790, %rs4973;
	prmt.b32 	%r1791, %r1789, %r1790, 0x3340U;
	cvt.u32.u16 	%r1792, %rs4974;
	cvt.u32.u16 	%r1793, %rs4975;
	prmt.b32 	%r1794, %r1792, %r1793, 0x3340U;
	prmt.b32 	%r1795, %r1791, %r1794, 0x5410U;
	st.shared.u32 	[%r1613+104], %r1795;
	cvt.u32.u16 	%r1796, %rs4976;
	cvt.u32.u16 	%r1797, %rs4977;
	prmt.b32 	%r1798, %r1796, %r1797, 0x3340U;
	cvt.u32.u16 	%r1799, %rs4978;
	cvt.u32.u16 	%r1800, %rs4979;
	prmt.b32 	%r1801, %r1799, %r1800, 0x3340U;
	prmt.b32 	%r1802, %r1798, %r1801, 0x5410U;
	st.shared.u32 	[%r1613+108], %r1802;
	cvt.u32.u16 	%r1803, %rs4980;
	cvt.u32.u16 	%r1804, %rs4981;
	prmt.b32 	%r1805, %r1803, %r1804, 0x3340U;
	cvt.u32.u16 	%r1806, %rs4982;
	cvt.u32.u16 	%r1807, %rs4983;
	prmt.b32 	%r1808, %r1806, %r1807, 0x3340U;
	prmt.b32 	%r1809, %r1805, %r1808, 0x5410U;
	st.shared.u32 	[%r1613+112], %r1809;
	cvt.u32.u16 	%r1810, %rs4984;
	cvt.u32.u16 	%r1811, %rs4985;
	prmt.b32 	%r1812, %r1810, %r1811, 0x3340U;
	cvt.u32.u16 	%r1813, %rs4986;
	cvt.u32.u16 	%r1814, %rs4987;
	prmt.b32 	%r1815, %r1813, %r1814, 0x3340U;
	prmt.b32 	%r1816, %r1812, %r1815, 0x5410U;
	st.shared.u32 	[%r1613+116], %r1816;
	cvt.u32.u16 	%r1817, %rs4988;
	cvt.u32.u16 	%r1818, %rs4989;
	prmt.b32 	%r1819, %r1817, %r1818, 0x3340U;
	cvt.u32.u16 	%r1820, %rs4990;
	cvt.u32.u16 	%r1821, %rs4991;
	prmt.b32 	%r1822, %r1820, %r1821, 0x3340U;
	prmt.b32 	%r1823, %r1819, %r1822, 0x5410U;
	st.shared.u32 	[%r1613+120], %r1823;
	cvt.u32.u16 	%r1824, %rs4992;
	cvt.u32.u16 	%r1825, %rs4993;
	prmt.b32 	%r1826, %r1824, %r1825, 0x3340U;
	cvt.u32.u16 	%r1827, %rs4994;
	cvt.u32.u16 	%r1828, %rs4995;
	prmt.b32 	%r1829, %r1827, %r1828, 0x3340U;
	prmt.b32 	%r1830, %r1826, %r1829, 0x5410U;
	st.shared.u32 	[%r1613+124], %r1830;
	cvt.u32.u16 	%r1831, %rs4996;
	cvt.u32.u16 	%r1832, %rs4997;
	prmt.b32 	%r1833, %r1831, %r1832, 0x3340U;
	cvt.u32.u16 	%r1834, %rs4998;
	cvt.u32.u16 	%r1835, %rs4999;
	prmt.b32 	%r1836, %r1834, %r1835, 0x3340U;
	prmt.b32 	%r1837, %r1833, %r1836, 0x5410U;
	st.shared.u32 	[%r1613+128], %r1837;
	cvt.u32.u16 	%r1838, %rs5000;
	cvt.u32.u16 	%r1839, %rs5001;
	prmt.b32 	%r1840, %r1838, %r1839, 0x3340U;
	cvt.u32.u16 	%r1841, %rs5002;
	cvt.u32.u16 	%r1842, %rs5003;
	prmt.b32 	%r1843, %r1841, %r1842, 0x3340U;
	prmt.b32 	%r1844, %r1840, %r1843, 0x5410U;
	st.shared.u32 	[%r1613+132], %r1844;
	cvt.u32.u16 	%r1845, %rs5004;
	cvt.u32.u16 	%r1846, %rs5005;
	prmt.b32 	%r1847, %r1845, %r1846, 0x3340U;
	cvt.u32.u16 	%r1848, %rs5006;
	cvt.u32.u16 	%r1849, %rs5007;
	prmt.b32 	%r1850, %r1848, %r1849, 0x3340U;
	prmt.b32 	%r1851, %r1847, %r1850, 0x5410U;
	st.shared.u32 	[%r1613+136], %r1851;
	cvt.u32.u16 	%r1852, %rs5008;
	cvt.u32.u16 	%r1853, %rs5009;
	prmt.b32 	%r1854, %r1852, %r1853, 0x3340U;
	cvt.u32.u16 	%r1855, %rs5010;
	cvt.u32.u16 	%r1856, %rs5011;
	prmt.b32 	%r1857, %r1855, %r1856, 0x3340U;
	prmt.b32 	%r1858, %r1854, %r1857, 0x5410U;
	st.shared.u32 	[%r1613+140], %r1858;
	cvt.u32.u16 	%r1859, %rs5012;
	cvt.u32.u16 	%r1860, %rs5013;
	prmt.b32 	%r1861, %r1859, %r1860, 0x3340U;
	cvt.u32.u16 	%r1862, %rs5014;
	cvt.u32.u16 	%r1863, %rs5015;
	prmt.b32 	%r1864, %r1862, %r1863, 0x3340U;
	prmt.b32 	%r1865, %r1861, %r1864, 0x5410U;
	st.shared.u32 	[%r1613+144], %r1865;
	cvt.u32.u16 	%r1866, %rs5016;
	cvt.u32.u16 	%r1867, %rs5017;
	prmt.b32 	%r1868, %r1866, %r1867, 0x3340U;
	cvt.u32.u16 	%r1869, %rs5018;
	cvt.u32.u16 	%r1870, %rs5019;
	prmt.b32 	%r1871, %r1869, %r1870, 0x3340U;
	prmt.b32 	%r1872, %r1868, %r1871, 0x5410U;
	st.shared.u32 	[%r1613+148], %r1872;
	cvt.u32.u16 	%r1873, %rs5020;
	cvt.u32.u16 	%r1874, %rs5021;
	prmt.b32 	%r1875, %r1873, %r1874, 0x3340U;
	cvt.u32.u16 	%r1876, %rs5022;
	cvt.u32.u16 	%r1877, %rs5023;
	prmt.b32 	%r1878, %r1876, %r1877, 0x3340U;
	prmt.b32 	%r1879, %r1875, %r1878, 0x5410U;
	st.shared.u32 	[%r1613+152], %r1879;
	cvt.u32.u16 	%r1880, %rs5024;
	cvt.u32.u16 	%r1881, %rs5025;
	prmt.b32 	%r1882, %r1880, %r1881, 0x3340U;
	cvt.u32.u16 	%r1883, %rs5026;
	cvt.u32.u16 	%r1884, %rs5027;
	prmt.b32 	%r1885, %r1883, %r1884, 0x3340U;
	prmt.b32 	%r1886, %r1882, %r1885, 0x5410U;
	st.shared.u32 	[%r1613+156], %r1886;
	cvt.u32.u16 	%r1887, %rs5028;
	cvt.u32.u16 	%r1888, %rs5029;
	prmt.b32 	%r1889, %r1887, %r1888, 0x3340U;
	cvt.u32.u16 	%r1890, %rs5030;
	cvt.u32.u16 	%r1891, %rs5031;
	prmt.b32 	%r1892, %r1890, %r1891, 0x3340U;
	prmt.b32 	%r1893, %r1889, %r1892, 0x5410U;
	st.shared.u32 	[%r1613+160], %r1893;
	cvt.u32.u16 	%r1894, %rs5032;
	cvt.u32.u16 	%r1895, %rs5033;
	prmt.b32 	%r1896, %r1894, %r1895, 0x3340U;
	cvt.u32.u16 	%r1897, %rs5034;
	cvt.u32.u16 	%r1898, %rs5035;
	prmt.b32 	%r1899, %r1897, %r1898, 0x3340U;
	prmt.b32 	%r1900, %r1896, %r1899, 0x5410U;
	st.shared.u32 	[%r1613+164], %r1900;
	cvt.u32.u16 	%r1901, %rs5036;
	cvt.u32.u16 	%r1902, %rs5037;
	prmt.b32 	%r1903, %r1901, %r1902, 0x3340U;
	cvt.u32.u16 	%r1904, %rs5038;
	cvt.u32.u16 	%r1905, %rs5039;
	prmt.b32 	%r1906, %r1904, %r1905, 0x3340U;
	prmt.b32 	%r1907, %r1903, %r1906, 0x5410U;
	st.shared.u32 	[%r1613+168], %r1907;
	cvt.u32.u16 	%r1908, %rs5040;
	cvt.u32.u16 	%r1909, %rs5041;
	prmt.b32 	%r1910, %r1908, %r1909, 0x3340U;
	cvt.u32.u16 	%r1911, %rs5042;
	cvt.u32.u16 	%r1912, %rs5043;
	prmt.b32 	%r1913, %r1911, %r1912, 0x3340U;
	prmt.b32 	%r1914, %r1910, %r1913, 0x5410U;
	st.shared.u32 	[%r1613+172], %r1914;
	cvt.u32.u16 	%r1915, %rs5044;
	cvt.u32.u16 	%r1916, %rs5045;
	prmt.b32 	%r1917, %r1915, %r1916, 0x3340U;
	cvt.u32.u16 	%r1918, %rs5046;
	cvt.u32.u16 	%r1919, %rs5047;
	prmt.b32 	%r1920, %r1918, %r1919, 0x3340U;
	prmt.b32 	%r1921, %r1917, %r1920, 0x5410U;
	st.shared.u32 	[%r1613+176], %r1921;
	cvt.u32.u16 	%r1922, %rs5048;
	cvt.u32.u16 	%r1923, %rs5049;
	prmt.b32 	%r1924, %r1922, %r1923, 0x3340U;
	cvt.u32.u16 	%r1925, %rs5050;
	cvt.u32.u16 	%r1926, %rs5051;
	prmt.b32 	%r1927, %r1925, %r1926, 0x3340U;
	prmt.b32 	%r1928, %r1924, %r1927, 0x5410U;
	st.shared.u32 	[%r1613+180], %r1928;
	cvt.u32.u16 	%r1929, %rs5052;
	cvt.u32.u16 	%r1930, %rs5053;
	prmt.b32 	%r1931, %r1929, %r1930, 0x3340U;
	cvt.u32.u16 	%r1932, %rs5054;
	cvt.u32.u16 	%r1933, %rs5055;
	prmt.b32 	%r1934, %r1932, %r1933, 0x3340U;
	prmt.b32 	%r1935, %r1931, %r1934, 0x5410U;
	st.shared.u32 	[%r1613+184], %r1935;
	cvt.u32.u16 	%r1936, %rs5056;
	cvt.u32.u16 	%r1937, %rs5057;
	prmt.b32 	%r1938, %r1936, %r1937, 0x3340U;
	cvt.u32.u16 	%r1939, %rs5058;
	cvt.u32.u16 	%r1940, %rs5059;
	prmt.b32 	%r1941, %r1939, %r1940, 0x3340U;
	prmt.b32 	%r1942, %r1938, %r1941, 0x5410U;
	st.shared.u32 	[%r1613+188], %r1942;
	cvt.u32.u16 	%r1943, %rs5060;
	cvt.u32.u16 	%r1944, %rs5061;
	prmt.b32 	%r1945, %r1943, %r1944, 0x3340U;
	cvt.u32.u16 	%r1946, %rs5062;
	cvt.u32.u16 	%r1947, %rs5063;
	prmt.b32 	%r1948, %r1946, %r1947, 0x3340U;
	prmt.b32 	%r1949, %r1945, %r1948, 0x5410U;
	st.shared.u32 	[%r1613+192], %r1949;
	cvt.u32.u16 	%r1950, %rs5064;
	cvt.u32.u16 	%r1951, %rs5065;
	prmt.b32 	%r1952, %r1950, %r1951, 0x3340U;
	cvt.u32.u16 	%r1953, %rs5066;
	cvt.u32.u16 	%r1954, %rs5067;
	prmt.b32 	%r1955, %r1953, %r1954, 0x3340U;
	prmt.b32 	%r1956, %r1952, %r1955, 0x5410U;
	st.shared.u32 	[%r1613+196], %r1956;
	cvt.u32.u16 	%r1957, %rs5068;
	cvt.u32.u16 	%r1958, %rs5069;
	prmt.b32 	%r1959, %r1957, %r1958, 0x3340U;
	cvt.u32.u16 	%r1960, %rs5070;
	cvt.u32.u16 	%r1961, %rs5071;
	prmt.b32 	%r1962, %r1960, %r1961, 0x3340U;
	prmt.b32 	%r1963, %r1959, %r1962, 0x5410U;
	st.shared.u32 	[%r1613+200], %r1963;
	cvt.u32.u16 	%r1964, %rs5072;
	cvt.u32.u16 	%r1965, %rs5073;
	prmt.b32 	%r1966, %r1964, %r1965, 0x3340U;
	cvt.u32.u16 	%r1967, %rs5074;
	cvt.u32.u16 	%r1968, %rs5075;
	prmt.b32 	%r1969, %r1967, %r1968, 0x3340U;
	prmt.b32 	%r1970, %r1966, %r1969, 0x5410U;
	st.shared.u32 	[%r1613+204], %r1970;
	cvt.u32.u16 	%r1971, %rs5076;
	cvt.u32.u16 	%r1972, %rs5077;
	prmt.b32 	%r1973, %r1971, %r1972, 0x3340U;
	cvt.u32.u16 	%r1974, %rs5078;
	cvt.u32.u16 	%r1975, %rs5079;
	prmt.b32 	%r1976, %r1974, %r1975, 0x3340U;
	prmt.b32 	%r1977, %r1973, %r1976, 0x5410U;
	st.shared.u32 	[%r1613+208], %r1977;
	cvt.u32.u16 	%r1978, %rs5080;
	cvt.u32.u16 	%r1979, %rs5081;
	prmt.b32 	%r1980, %r1978, %r1979, 0x3340U;
	cvt.u32.u16 	%r1981, %rs5082;
	cvt.u32.u16 	%r1982, %rs5083;
	prmt.b32 	%r1983, %r1981, %r1982, 0x3340U;
	prmt.b32 	%r1984, %r1980, %r1983, 0x5410U;
	st.shared.u32 	[%r1613+212], %r1984;
	cvt.u32.u16 	%r1985, %rs5084;
	cvt.u32.u16 	%r1986, %rs5085;
	prmt.b32 	%r1987, %r1985, %r1986, 0x3340U;
	cvt.u32.u16 	%r1988, %rs5086;
	cvt.u32.u16 	%r1989, %rs5087;
	prmt.b32 	%r1990, %r1988, %r1989, 0x3340U;
	prmt.b32 	%r1991, %r1987, %r1990, 0x5410U;
	st.shared.u32 	[%r1613+216], %r1991;
	cvt.u32.u16 	%r1992, %rs5088;
	cvt.u32.u16 	%r1993, %rs5089;
	prmt.b32 	%r1994, %r1992, %r1993, 0x3340U;
	cvt.u32.u16 	%r1995, %rs5090;
	cvt.u32.u16 	%r1996, %rs5091;
	prmt.b32 	%r1997, %r1995, %r1996, 0x3340U;
	prmt.b32 	%r1998, %r1994, %r1997, 0x5410U;
	st.shared.u32 	[%r1613+220], %r1998;
	cvt.u32.u16 	%r1999, %rs5092;
	cvt.u32.u16 	%r2000, %rs5093;
	prmt.b32 	%r2001, %r1999, %r2000, 0x3340U;
	cvt.u32.u16 	%r2002, %rs5094;
	cvt.u32.u16 	%r2003, %rs5095;
	prmt.b32 	%r2004, %r2002, %r2003, 0x3340U;
	prmt.b32 	%r2005, %r2001, %r2004, 0x5410U;
	st.shared.u32 	[%r1613+224], %r2005;
	cvt.u32.u16 	%r2006, %rs5096;
	cvt.u32.u16 	%r2007, %rs5097;
	prmt.b32 	%r2008, %r2006, %r2007, 0x3340U;
	cvt.u32.u16 	%r2009, %rs5098;
	cvt.u32.u16 	%r2010, %rs5099;
	prmt.b32 	%r2011, %r2009, %r2010, 0x3340U;
	prmt.b32 	%r2012, %r2008, %r2011, 0x5410U;
	st.shared.u32 	[%r1613+228], %r2012;
	cvt.u32.u16 	%r2013, %rs5100;
	cvt.u32.u16 	%r2014, %rs5101;
	prmt.b32 	%r2015, %r2013, %r2014, 0x3340U;
	cvt.u32.u16 	%r2016, %rs5102;
	cvt.u32.u16 	%r2017, %rs5103;
	prmt.b32 	%r2018, %r2016, %r2017, 0x3340U;
	prmt.b32 	%r2019, %r2015, %r2018, 0x5410U;
	st.shared.u32 	[%r1613+232], %r2019;
	cvt.u32.u16 	%r2020, %rs5104;
	cvt.u32.u16 	%r2021, %rs5105;
	prmt.b32 	%r2022, %r2020, %r2021, 0x3340U;
	cvt.u32.u16 	%r2023, %rs5106;
	cvt.u32.u16 	%r2024, %rs5107;
	prmt.b32 	%r2025, %r2023, %r2024, 0x3340U;
	prmt.b32 	%r2026, %r2022, %r2025, 0x5410U;
	st.shared.u32 	[%r1613+236], %r2026;
	cvt.u32.u16 	%r2027, %rs5108;
	cvt.u32.u16 	%r2028, %rs5109;
	prmt.b32 	%r2029, %r2027, %r2028, 0x3340U;
	cvt.u32.u16 	%r2030, %rs5110;
	cvt.u32.u16 	%r2031, %rs5111;
	prmt.b32 	%r2032, %r2030, %r2031, 0x3340U;
	prmt.b32 	%r2033, %r2029, %r2032, 0x5410U;
	st.shared.u32 	[%r1613+240], %r2033;
	cvt.u32.u16 	%r2034, %rs5112;
	cvt.u32.u16 	%r2035, %rs5113;
	prmt.b32 	%r2036, %r2034, %r2035, 0x3340U;
	cvt.u32.u16 	%r2037, %rs5114;
	cvt.u32.u16 	%r2038, %rs5115;
	prmt.b32 	%r2039, %r2037, %r2038, 0x3340U;
	prmt.b32 	%r2040, %r2036, %r2039, 0x5410U;
	st.shared.u32 	[%r1613+244], %r2040;
	cvt.u32.u16 	%r2041, %rs5116;
	cvt.u32.u16 	%r2042, %rs5117;
	prmt.b32 	%r2043, %r2041, %r2042, 0x3340U;
	cvt.u32.u16 	%r2044, %rs5118;
	cvt.u32.u16 	%r2045, %rs5119;
	prmt.b32 	%r2046, %r2044, %r2045, 0x3340U;
	prmt.b32 	%r2047, %r2043, %r2046, 0x5410U;
	st.shared.u32 	[%r1613+248], %r2047;
	cvt.u32.u16 	%r2048, %rs5120;
	cvt.u32.u16 	%r2049, %rs5121;
	prmt.b32 	%r2050, %r2048, %r2049, 0x3340U;
	cvt.u32.u16 	%r2051, %rs5122;
	cvt.u32.u16 	%r2052, %rs5123;
	prmt.b32 	%r2053, %r2051, %r2052, 0x3340U;
	prmt.b32 	%r2054, %r2050, %r2053, 0x5410U;
	st.shared.u32 	[%r1613+252], %r2054;
	cvt.u32.u16 	%r2055, %rs5124;
	cvt.u32.u16 	%r2056, %rs5125;
	prmt.b32 	%r2057, %r2055, %r2056, 0x3340U;
	cvt.u32.u16 	%r2058, %rs5126;
	cvt.u32.u16 	%r2059, %rs5127;
	prmt.b32 	%r2060, %r2058, %r2059, 0x3340U;
	prmt.b32 	%r2061, %r2057, %r2060, 0x5410U;
	st.shared.u32 	[%r1613+256], %r2061;
	bar.sync 	0;
	// begin inline asm
	griddepcontrol.launch_dependents;
	// end inline asm
	add.s32 	%r9, %r1610, %r8;
	min.s32 	%r10, %r1611, %r9;
	setp.lt.s32 	%p31, %r10, %r1610;
	sub.s32 	%r2062, %r10, %r1610;
	selp.b32 	%r2806, 0, %r2062, %p31;
	min.s32 	%r2804, %r8, %r10;
	setp.ge.s32 	%p32, %r2806, %r2804;
	@%p32 bra 	$L__BB6_9;
	add.s32 	%r13, %r10, %r8;
$L__BB6_8:
	sub.s32 	%r2063, %r2804, %r2806;
	shr.u32 	%r2064, %r2063, 31;
	add.s32 	%r2065, %r2063, %r2064;
	shr.s32 	%r2066, %r2065, 1;
	add.s32 	%r2067, %r2066, %r2806;
	mad.lo.s32 	%r2069, %r2067, 260, %r1612;
	ld.shared.f32 	%f23, [%r2069];
	not.b32 	%r2070, %r2067;
	add.s32 	%r2071, %r13, %r2070;
	mad.lo.s32 	%r2072, %r2071, 260, %r1612;
	ld.shared.f32 	%f24, [%r2072];
	setp.leu.f32 	%p33, %f24, %f23;
	add.s32 	%r2073, %r2067, 1;
	selp.b32 	%r2806, %r2073, %r2806, %p33;
	selp.b32 	%r2804, %r2804, %r2067, %p33;
	setp.lt.s32 	%p34, %r2806, %r2804;
	@%p34 bra 	$L__BB6_8;
$L__BB6_9:
	sub.s32 	%r2074, %r10, %r2806;
	add.s32 	%r2075, %r2074, %r8;
	mov.u32 	%r2076, _ZZN3cub18CUB_300001_SM_10006detail10merge_sort26DeviceMergeSortMergeKernelINS2_10policy_hubIN6thrust24THRUST_300001_SM_1000_NS10device_ptrI10IndividualEEE9Policy600ES9_PNS0_8NullTypeES9_SD_jN4cuda3std3__44lessIS8_EES8_SC_EEvbT2_T3_T4_PT6_PT7_T5_PSL_SL_NS1_7vsmem_tEE19static_temp_storage;
	mad.lo.s32 	%r2077, %r2806, 260, %r2076;
	ld.shared.u32 	%r2078, [%r2077+256];
	bfe.u32 	%r2079, %r2078, 24, 8;
	cvt.u16.u32 	%rs1025, %r2079;
	bfe.u32 	%r2080, %r2078, 16, 8;
	cvt.u16.u32 	%rs1026, %r2080;
	bfe.u32 	%r2081, %r2078, 8, 8;
	cvt.u16.u32 	%rs1027, %r2081;
	bfe.u32 	%r2082, %r2078, 0, 8;
	cvt.u16.u32 	%rs1028, %r2082;
	ld.shared.u32 	%r2083, [%r2077+252];
	bfe.u32 	%r2084, %r2083, 24, 8;
	cvt.u16.u32 	%rs1029, %r2084;
	bfe.u32 	%r2085, %r2083, 16, 8;
	cvt.u16.u32 	%rs1030, %r2085;
	bfe.u32 	%r2086, %r2083, 8, 8;
	cvt.u16.u32 	%rs1031, %r2086;
	bfe.u32 	%r2087, %r2083, 0, 8;
	cvt.u16.u32 	%rs1032, %r2087;
	ld.shared.u32 	%r2088, [%r2077+248];
	bfe.u32 	%r2089, %r2088, 24, 8;
	cvt.u16.u32 	%rs1033, %r2089;
	bfe.u32 	%r2090, %r2088, 16, 8;
	cvt.u16.u32 	%rs1034, %r2090;
	bfe.u32 	%r2091, %r2088, 8, 8;
	cvt.u16.u32 	%rs1035, %r2091;
	bfe.u32 	%r2092, %r2088, 0, 8;
	cvt.u16.u32 	%rs1036, %r2092;
	ld.shared.u32 	%r2093, [%r2077+244];
	bfe.u32 	%r2094, %r2093, 24, 8;
	cvt.u16.u32 	%rs1037, %r2094;
	bfe.u32 	%r2095, %r2093, 16, 8;
	cvt.u16.u32 	%rs1038, %r2095;
	bfe.u32 	%r2096, %r2093, 8, 8;
	cvt.u16.u32 	%rs1039, %r2096;
	bfe.u32 	%r2097, %r2093, 0, 8;
	cvt.u16.u32 	%rs1040, %r2097;
	ld.shared.u32 	%r2098, [%r2077+240];
	bfe.u32 	%r2099, %r2098, 24, 8;
	cvt.u16.u32 	%rs1041, %r2099;
	bfe.u32 	%r2100, %r2098, 16, 8;
	cvt.u16.u32 	%rs1042, %r2100;
	bfe.u32 	%r2101, %r2098, 8, 8;
	cvt.u16.u32 	%rs1043, %r2101;
	bfe.u32 	%r2102, %r2098, 0, 8;
	cvt.u16.u32 	%rs1044, %r2102;
	ld.shared.u32 	%r2103, [%r2077+236];
	bfe.u32 	%r2104, %r2103, 24, 8;
	cvt.u16.u32 	%rs1045, %r2104;
	bfe.u32 	%r2105, %r2103, 16, 8;
	cvt.u16.u32 	%rs1046, %r2105;
	bfe.u32 	%r2106, %r2103, 8, 8;
	cvt.u16.u32 	%rs1047, %r2106;
	bfe.u32 	%r2107, %r2103, 0, 8;
	cvt.u16.u32 	%rs1048, %r2107;
	ld.shared.u32 	%r2108, [%r2077+232];
	bfe.u32 	%r2109, %r2108, 24, 8;
	cvt.u16.u32 	%rs1049, %r2109;
	bfe.u32 	%r2110, %r2108, 16, 8;
	cvt.u16.u32 	%rs1050, %r2110;
	bfe.u32 	%r2111, %r2108, 8, 8;
	cvt.u16.u32 	%rs1051, %r2111;
	bfe.u32 	%r2112, %r2108, 0, 8;
	cvt.u16.u32 	%rs1052, %r2112;
	ld.shared.u32 	%r2113, [%r2077+228];
	bfe.u32 	%r2114, %r2113, 24, 8;
	cvt.u16.u32 	%rs1053, %r2114;
	bfe.u32 	%r2115, %r2113, 16, 8;
	cvt.u16.u32 	%rs1054, %r2115;
	bfe.u32 	%r2116, %r2113, 8, 8;
	cvt.u16.u32 	%rs1055, %r2116;
	bfe.u32 	%r2117, %r2113, 0, 8;
	cvt.u16.u32 	%rs1056, %r2117;
	ld.shared.u32 	%r2118, [%r2077+224];
	bfe.u32 	%r2119, %r2118, 24, 8;
	cvt.u16.u32 	%rs1057, %r2119;
	bfe.u32 	%r2120, %r2118, 16, 8;
	cvt.u16.u32 	%rs1058, %r2120;
	bfe.u32 	%r2121, %r2118, 8, 8;
	cvt.u16.u32 	%rs1059, %r2121;
	bfe.u32 	%r2122, %r2118, 0, 8;
	cvt.u16.u32 	%rs1060, %r2122;
	ld.shared.u32 	%r2123, [%r2077+220];
	bfe.u32 	%r2124, %r2123, 24, 8;
	cvt.u16.u32 	%rs1061, %r2124;
	bfe.u32 	%r2125, %r2123, 16, 8;
	cvt.u16.u32 	%rs1062, %r2125;
	bfe.u32 	%r2126, %r2123, 8, 8;
	cvt.u16.u32 	%rs1063, %r2126;
	bfe.u32 	%r2127, %r2123, 0, 8;
	cvt.u16.u32 	%rs1064, %r2127;
	ld.shared.u32 	%r2128, [%r2077+216];
	bfe.u32 	%r2129, %r2128, 24, 8;
	cvt.u16.u32 	%rs1065, %r2129;
	bfe.u32 	%r2130, %r2128, 16, 8;
	cvt.u16.u32 	%rs1066, %r2130;
	bfe.u32 	%r2131, %r2128, 8, 8;
	cvt.u16.u32 	%rs1067, %r2131;
	bfe.u32 	%r2132, %r2128, 0, 8;
	cvt.u16.u32 	%rs1068, %r2132;
	ld.shared.u32 	%r2133, [%r2077+212];
	bfe.u32 	%r2134, %r2133, 24, 8;
	cvt.u16.u32 	%rs1069, %r2134;
	bfe.u32 	%r2135, %r2133, 16, 8;
	cvt.u16.u32 	%rs1070, %r2135;
	bfe.u32 	%r2136, %r2133, 8, 8;
	cvt.u16.u32 	%rs1071, %r2136;
	bfe.u32 	%r2137, %r2133, 0, 8;
	cvt.u16.u32 	%rs1072, %r2137;
	ld.shared.u32 	%r2138, [%r2077+208];
	bfe.u32 	%r2139, %r2138, 24, 8;
	cvt.u16.u32 	%rs1073, %r2139;
	bfe.u32 	%r2140, %r2138, 16, 8;
	cvt.u16.u32 	%rs1074, %r2140;
	bfe.u32 	%r2141, %r2138, 8, 8;
	cvt.u16.u32 	%rs1075, %r2141;
	bfe.u32 	%r2142, %r2138, 0, 8;
	cvt.u16.u32 	%rs1076, %r2142;
	ld.shared.u32 	%r2143, [%r2077+204];
	bfe.u32 	%r2144, %r2143, 24, 8;
	cvt.u16.u32 	%rs1077, %r2144;
	bfe.u32 	%r2145, %r2143, 16, 8;
	cvt.u16.u32 	%rs1078, %r2145;
	bfe.u32 	%r2146, %r2143, 8, 8;
	cvt.u16.u32 	%rs1079, %r2146;
	bfe.u32 	%r2147, %r2143, 0, 8;
	cvt.u16.u32 	%rs1080, %r2147;
	ld.shared.u32 	%r2148, [%r2077+200];
	bfe.u32 	%r2149, %r2148, 24, 8;
	cvt.u16.u32 	%rs1081, %r2149;
	bfe.u32 	%r2150, %r2148, 16, 8;
	cvt.u16.u32 	%rs1082, %r2150;
	bfe.u32 	%r2151, %r2148, 8, 8;
	cvt.u16.u32 	%rs1083, %r2151;
	bfe.u32 	%r2152, %r2148, 0, 8;
	cvt.u16.u32 	%rs1084, %r2152;
	ld.shared.u32 	%r2153, [%r2077+196];
	bfe.u32 	%r2154, %r2153, 24, 8;
	cvt.u16.u32 	%rs1085, %r2154;
	bfe.u32 	%r2155, %r2153, 16, 8;
	cvt.u16.u32 	%rs1086, %r2155;
	bfe.u32 	%r2156, %r2153, 8, 8;
	cvt.u16.u32 	%rs1087, %r2156;
	bfe.u32 	%r2157, %r2153, 0, 8;
	cvt.u16.u32 	%rs1088, %r2157;
	ld.shared.u32 	%r2158, [%r2077+192];
	bfe.u32 	%r2159, %r2158, 24, 8;
	cvt.u16.u32 	%rs1089, %r2159;
	bfe.u32 	%r2160, %r2158, 16, 8;
	cvt.u16.u32 	%rs1090, %r2160;
	bfe.u32 	%r2161, %r2158, 8, 8;
	cvt.u16.u32 	%rs1091, %r2161;
	bfe.u32 	%r2162, %r2158, 0, 8;
	cvt.u16.u32 	%rs1092, %r2162;
	ld.shared.u32 	%r2163, [%r2077+188];
	bfe.u32 	%r2164, %r2163, 24, 8;
	cvt.u16.u32 	%rs1093, %r2164;
	bfe.u32 	%r2165, %r2163, 16, 8;
	cvt.u16.u32 	%rs1094, %r2165;
	bfe.u32 	%r2166, %r2163, 8, 8;
	cvt.u16.u32 	%rs1095, %r2166;
	bfe.u32 	%r2167, %r2163, 0, 8;
	cvt.u16.u32 	%rs1096, %r2167;
	ld.shared.u32 	%r2168, [%r2077+184];
	bfe.u32 	%r2169, %r2168, 24, 8;
	cvt.u16.u32 	%rs1097, %r2169;
	bfe.u32 	%r2170, %r2168, 16, 8;
	cvt.u16.u32 	%rs1098, %r2170;
	bfe.u32 	%r2171, %r2168, 8, 8;
	cvt.u16.u32 	%rs1099, %r2171;
	bfe.u32 	%r2172, %r2168, 0, 8;
	cvt.u16.u32 	%rs1100, %r2172;
	ld.shared.u32 	%r2173, [%r2077+180];
	bfe.u32 	%r2174, %r2173, 24, 8;
	cvt.u16.u32 	%rs1101, %r2174;
	bfe.u32 	%r2175, %r2173, 16, 8;
	cvt.u16.u32 	%rs1102, %r2175;
	bfe.u32 	%r2176, %r2173, 8, 8;
	cvt.u16.u32 	%rs1103, %r2176;
	bfe.u32 	%r2177, %r2173, 0, 8;
	cvt.u16.u32 	%rs1104, %r2177;
	ld.shared.u32 	%r2178, [%r2077+176];
	bfe.u32 	%r2179, %r2178, 24, 8;
	cvt.u16.u32 	%rs1105, %r2179;
	bfe.u32 	%r2180, %r2178, 16, 8;
	cvt.u16.u32 	%rs1106, %r2180;
	bfe.u32 	%r2181, %r2178, 8, 8;
	cvt.u16.u32 	%rs1107, %r2181;
	bfe.u32 	%r2182, %r2178, 0, 8;
	cvt.u16.u32 	%rs1108, %r2182;
	ld.shared.u32 	%r2183, [%r2077+172];
	bfe.u32 	%r2184, %r2183, 24, 8;
	cvt.u16.u32 	%rs1109, %r2184;
	bfe.u32 	%r2185, %r2183, 16, 8;
	cvt.u16.u32 	%rs1110, %r2185;
	bfe.u32 	%r2186, %r2183, 8, 8;
	cvt.u16.u32 	%rs1111, %r2186;
	bfe.u32 	%r2187, %r2183, 0, 8;
	cvt.u16.u32 	%rs1112, %r2187;
	ld.shared.u32 	%r2188, [%r2077+168];
	bfe.u32 	%r2189, %r2188, 24, 8;
	cvt.u16.u32 	%rs1113, %r2189;
	bfe.u32 	%r2190, %r2188, 16, 8;
	cvt.u16.u32 	%rs1114, %r2190;
	bfe.u32 	%r2191, %r2188, 8, 8;
	cvt.u16.u32 	%rs1115, %r2191;
	bfe.u32 	%r2192, %r2188, 0, 8;
	cvt.u16.u32 	%rs1116, %r2192;
	ld.shared.u32 	%r2193, [%r2077+164];
	bfe.u32 	%r2194, %r2193, 24, 8;
	cvt.u16.u32 	%rs1117, %r2194;
	bfe.u32 	%r2195, %r2193, 16, 8;
	cvt.u16.u32 	%rs1118, %r2195;
	bfe.u32 	%r2196, %r2193, 8, 8;
	cvt.u16.u32 	%rs1119, %r2196;
	bfe.u32 	%r2197, %r2193, 0, 8;
	cvt.u16.u32 	%rs1120, %r2197;
	ld.shared.u32 	%r2198, [%r2077+160];
	bfe.u32 	%r2199, %r2198, 24, 8;
	cvt.u16.u32 	%rs1121, %r2199;
	bfe.u32 	%r2200, %r2198, 16, 8;
	cvt.u16.u32 	%rs1122, %r2200;
	bfe.u32 	%r2201, %r2198, 8, 8;
	cvt.u16.u32 	%rs1123, %r2201;
	bfe.u32 	%r2202, %r2198, 0, 8;
	cvt.u16.u32 	%rs1124, %r2202;
	ld.shared.u32 	%r2203, [%r2077+156];
	bfe.u32 	%r2204, %r2203, 24, 8;
	cvt.u16.u32 	%rs1125, %r2204;
	bfe.u32 	%r2205, %r2203, 16, 8;
	cvt.u16.u32 	%rs1126, %r2205;
	bfe.u32 	%r2206, %r2203, 8, 8;
	cvt.u16.u32 	%rs1127, %r2206;
	bfe.u32 	%r2207, %r2203, 0, 8;
	cvt.u16.u32 	%rs1128, %r2207;
	ld.shared.u32 	%r2208, [%r2077+152];
	bfe.u32 	%r2209, %r2208, 24, 8;
	cvt.u16.u32 	%rs1129, %r2209;
	bfe.u32 	%r2210, %r2208, 16, 8;
	cvt.u16.u32 	%rs1130, %r2210;
	bfe.u32 	%r2211, %r2208, 8, 8;
	cvt.u16.u32 	%rs1131, %r2211;
	bfe.u32 	%r2212, %r2208, 0, 8;
	cvt.u16.u32 	%rs1132, %r2212;
	ld.shared.u32 	%r2213, [%r2077+148];
	bfe.u32 	%r2214, %r2213, 24, 8;
	cvt.u16.u32 	%rs1133, %r2214;
	bfe.u32 	%r2215, %r2213, 16, 8;
	cvt.u16.u32 	%rs1134, %r2215;
	bfe.u32 	%r2216, %r2213, 8, 8;
	cvt.u16.u32 	%rs1135, %r2216;
	bfe.u32 	%r2217, %r2213, 0, 8;
	cvt.u16.u32 	%rs1136, %r2217;
	ld.shared.u32 	%r2218, [%r2077+144];
	bfe.u32 	%r2219, %r2218, 24, 8;
	cvt.u16.u32 	%rs1137, %r2219;
	bfe.u32 	%r2220, %r2218, 16, 8;
	cvt.u16.u32 	%rs1138, %r2220;
	bfe.u32 	%r2221, %r2218, 8, 8;
	cvt.u16.u32 	%rs1139, %r2221;
	bfe.u32 	%r2222, %r2218, 0, 8;
	cvt.u16.u32 	%rs1140, %r2222;
	ld.shared.u32 	%r2223, [%r2077+140];
	bfe.u32 	%r2224, %r2223, 24, 8;
	cvt.u16.u32 	%rs1141, %r2224;
	bfe.u32 	%r2225, %r2223, 16, 8;
	cvt.u16.u32 	%rs1142, %r2225;
	bfe.u32 	%r2226, %r2223, 8, 8;
	cvt.u16.u32 	%rs1143, %r2226;
	bfe.u32 	%r2227, %r2223, 0, 8;
	cvt.u16.u32 	%rs1144, %r2227;
	ld.shared.u32 	%r2228, [%r2077+136];
	bfe.u32 	%r2229, %r2228, 24, 8;
	cvt.u16.u32 	%rs1145, %r2229;
	bfe.u32 	%r2230, %r2228, 16, 8;
	cvt.u16.u32 	%rs1146, %r2230;
	bfe.u32 	%r2231, %r2228, 8, 8;
	cvt.u16.u32 	%rs1147, %r2231;
	bfe.u32 	%r2232, %r2228, 0, 8;
	cvt.u16.u32 	%rs1148, %r2232;
	ld.shared.u32 	%r2233, [%r2077+132];
	bfe.u32 	%r2234, %r2233, 24, 8;
	cvt.u16.u32 	%rs1149, %r2234;
	bfe.u32 	%r2235, %r2233, 16, 8;
	cvt.u16.u32 	%rs1150, %r2235;
	bfe.u32 	%r2236, %r2233, 8, 8;
	cvt.u16.u32 	%rs1151, %r2236;
	bfe.u32 	%r2237, %r2233, 0, 8;
	cvt.u16.u32 	%rs1152, %r2237;
	ld.shared.u32 	%r2238, [%r2077+128];
	bfe.u32 	%r2239, %r2238, 24, 8;
	cvt.u16.u32 	%rs1153, %r2239;
	bfe.u32 	%r2240, %r2238, 16, 8;
	cvt.u16.u32 	%rs1154, %r2240;
	bfe.u32 	%r2241, %r2238, 8, 8;
	cvt.u16.u32 	%rs1155, %r2241;
	bfe.u32 	%r2242, %r2238, 0, 8;
	cvt.u16.u32 	%rs1156, %r2242;
	ld.shared.u32 	%r2243, [%r2077+124];
	bfe.u32 	%r2244, %r2243, 24, 8;
	cvt.u16.u32 	%rs1157, %r2244;
	bfe.u32 	%r2245, %r2243, 16, 8;
	cvt.u16.u32 	%rs1158, %r2245;
	bfe.u32 	%r2246, %r2243, 8, 8;
	cvt.u16.u32 	%rs1159, %r2246;
	bfe.u32 	%r2247, %r2243, 0, 8;
	cvt.u16.u32 	%rs1160, %r2247;
	ld.shared.u32 	%r2248, [%r2077+120];
	bfe.u32 	%r2249, %r2248, 24, 8;
	cvt.u16.u32 	%rs1161, %r2249;
	bfe.u32 	%r2250, %r2248, 16, 8;
	cvt.u16.u32 	%rs1162, %r2250;
	bfe.u32 	%r2251, %r2248, 8, 8;
	cvt.u16.u32 	%rs1163, %r2251;
	bfe.u32 	%r2252, %r2248, 0, 8;
	cvt.u16.u32 	%rs1164, %r2252;
	ld.shared.u32 	%r2253, [%r2077+116];
	bfe.u32 	%r2254, %r2253, 24, 8;
	cvt.u16.u32 	%rs1165, %r2254;
	bfe.u32 	%r2255, %r2253, 16, 8;
	cvt.u16.u32 	%rs1166, %r2255;
	bfe.u32 	%r2256, %r2253, 8, 8;
	cvt.u16.u32 	%rs1167, %r2256;
	bfe.u32 	%r2257, %r2253, 0, 8;
	cvt.u16.u32 	%rs1168, %r2257;
	ld.shared.u32 	%r2258, [%r2077+112];
	bfe.u32 	%r2259, %r2258, 24, 8;
	cvt.u16.u32 	%rs1169, %r2259;
	bfe.u32 	%r2260, %r2258, 16, 8;
	cvt.u16.u32 	%rs1170, %r2260;
	bfe.u32 	%r2261, %r2258, 8, 8;
	cvt.u16.u32 	%rs1171, %r2261;
	bfe.u32 	%r2262, %r2258, 0, 8;
	cvt.u16.u32 	%rs1172, %r2262;
	ld.shared.u32 	%r2263, [%r2077+108];
	bfe.u32 	%r2264, %r2263, 24, 8;
	cvt.u16.u32 	%rs1173, %r2264;
	bfe.u32 	%r2265, %r2263, 16, 8;
	cvt.u16.u32 	%rs1174, %r2265;
	bfe.u32 	%r2266, %r2263, 8, 8;
	cvt.u16.u32 	%rs1175, %r2266;
	bfe.u32 	%r2267, %r2263, 0, 8;
	cvt.u16.u32 	%rs1176, %r2267;
	ld.shared.u32 	%r2268, [%r2077+104];
	bfe.u32 	%r2269, %r2268, 24, 8;
	cvt.u16.u32 	%rs1177, %r2269;
	bfe.u32 	%r2270, %r2268, 16, 8;
	cvt.u16.u32 	%rs1178, %r2270;
	bfe.u32 	%r2271, %r2268, 8, 8;
	cvt.u16.u32 	%rs1179, %r2271;
	bfe.u32 	%r2272, %r2268, 0, 8;
	cvt.u16.u32 	%rs1180, %r2272;
	ld.shared.u32 	%r2273, [%r2077+100];
	bfe.u32 	%r2274, %r2273, 24, 8;
	cvt.u16.u32 	%rs1181, %r2274;
	bfe.u32 	%r2275, %r2273, 16, 8;
	cvt.u16.u32 	%rs1182, %r2275;
	bfe.u32 	%r2276, %r2273, 8, 8;
	cvt.u16.u32 	%rs1183, %r2276;
	bfe.u32 	%r2277, %r2273, 0, 8;
	cvt.u16.u32 	%rs1184, %r2277;
	ld.shared.u32 	%r2278, [%r2077+96];
	bfe.u32 	%r2279, %r2278, 24, 8;
	cvt.u16.u32 	%rs1185, %r2279;
	bfe.u32 	%r2280, %r2278, 16, 8;
	cvt.u16.u32 	%rs1186, %r2280;
	bfe.u32 	%r2281, %r2278, 8, 8;
	cvt.u16.u32 	%rs1187, %r2281;
	bfe.u32 	%r2282, %r2278, 0, 8;
	cvt.u16.u32 	%rs1188, %r2282;
	ld.shared.u32 	%r2283, [%r2077+92];
	bfe.u32 	%r2284, %r2283, 24, 8;
	cvt.u16.u32 	%rs1189, %r2284;
	bfe.u32 	%r2285, %r2283, 16, 8;
	cvt.u16.u32 	%rs1190, %r2285;
	bfe.u32 	%r2286, %r2283, 8, 8;
	cvt.u16.u32 	%rs1191, %r2286;
	bfe.u32 	%r2287, %r2283, 0, 8;
	cvt.u16.u32 	%rs1192, %r2287;
	ld.shared.u32 	%r2288, [%r2077+88];
	bfe.u32 	%r2289, %r2288, 24, 8;
	cvt.u16.u32 	%rs1193, %r2289;
	bfe.u32 	%r2290, %r2288, 16, 8;
	cvt.u16.u32 	%rs1194, %r2290;
	bfe.u32 	%r2291, %r2288, 8, 8;
	cvt.u16.u32 	%rs1195, %r2291;
	bfe.u32 	%r2292, %r2288, 0, 8;
	cvt.u16.u32 	%rs1196, %r2292;
	ld.shared.u32 	%r2293, [%r2077+84];
	bfe.u32 	%r2294, %r2293, 24, 8;
	cvt.u16.u32 	%rs1197, %r2294;
	bfe.u32 	%r2295, %r2293, 16, 8;
	cvt.u16.u32 	%rs1198, %r2295;
	bfe.u32 	%r2296, %r2293, 8, 8;
	cvt.u16.u32 	%rs1199, %r2296;
	bfe.u32 	%r2297, %r2293, 0, 8;
	cvt.u16.u32 	%rs1200, %r2297;
	ld.shared.u32 	%r2298, [%r2077+80];
	bfe.u32 	%r2299, %r2298, 24, 8;
	cvt.u16.u32 	%rs1201, %r2299;
	bfe.u32 	%r2300, %r2298, 16, 8;
	cvt.u16.u32 	%rs1202, %r2300;
	bfe.u32 	%r2301, %r2298, 8, 8;
	cvt.u16.u32 	%rs1203, %r2301;
	bfe.u32 	%r2302, %r2298, 0, 8;
	cvt.u16.u32 	%rs1204, %r2302;
	ld.shared.u32 	%r2303, [%r2077+76];
	bfe.u32 	%r2304, %r2303, 24, 8;
	cvt.u16.u32 	%rs1205, %r2304;
	bfe.u32 	%r2305, %r2303, 16, 8;
	cvt.u16.u32 	%rs1206, %r2305;
	bfe.u32 	%r2306, %r2303, 8, 8;
	cvt.u16.u32 	%rs1207, %r2306;
	bfe.u32 	%r2307, %r2303, 0, 8;
	cvt.u16.u32 	%rs1208, %r2307;
	ld.shared.u32 	%r2308, [%r2077+72];
	bfe.u32 	%r2309, %r2308, 24, 8;
	cvt.u16.u32 	%rs1209, %r2309;
	bfe.u32 	%r2310, %r2308, 16, 8;
	cvt.u16.u32 	%rs1210, %r2310;
	bfe.u32 	%r2311, %r2308, 8, 8;
	cvt.u16.u32 	%rs1211, %r2311;
	bfe.u32 	%r2312, %r2308, 0, 8;
	cvt.u16.u32 	%rs1212, %r2312;
	ld.shared.u32 	%r2313, [%r2077+68];
	bfe.u32 	%r2314, %r2313, 24, 8;
	cvt.u16.u32 	%rs1213, %r2314;
	bfe.u32 	%r2315, %r2313, 16, 8;
	cvt.u16.u32 	%rs1214, %r2315;
	bfe.u32 	%r2316, %r2313, 8, 8;
	cvt.u16.u32 	%rs1215, %r2316;
	bfe.u32 	%r2317, %r2313, 0, 8;
	cvt.u16.u32 	%rs1216, %r2317;
	ld.shared.u32 	%r2318, [%r2077+64];
	bfe.u32 	%r2319, %r2318, 24, 8;
	cvt.u16.u32 	%rs1217, %r2319;
	bfe.u32 	%r2320, %r2318, 16, 8;
	cvt.u16.u32 	%rs1218, %r2320;
	bfe.u32 	%r2321, %r2318, 8, 8;
	cvt.u16.u32 	%rs1219, %r2321;
	bfe.u32 	%r2322, %r2318, 0, 8;
	cvt.u16.u32 	%rs1220, %r2322;
	ld.shared.u32 	%r2323, [%r2077+60];
	bfe.u32 	%r2324, %r2323, 24, 8;
	cvt.u16.u32 	%rs1221, %r2324;
	bfe.u32 	%r2325, %r2323, 16, 8;
	cvt.u16.u32 	%rs1222, %r2325;
	bfe.u32 	%r2326, %r2323, 8, 8;
	cvt.u16.u32 	%rs1223, %r2326;
	bfe.u32 	%r2327, %r2323, 0, 8;
	cvt.u16.u32 	%rs1224, %r2327;
	ld.shared.u32 	%r2328, [%r2077+56];
	bfe.u32 	%r2329, %r2328, 24, 8;
	cvt.u16.u32 	%rs1225, %r2329;
	bfe.u32 	%r2330, %r2328, 16, 8;
	cvt.u16.u32 	%rs1226, %r2330;
	bfe.u32 	%r2331, %r2328, 8, 8;
	cvt.u16.u32 	%rs1227, %r2331;
	bfe.u32 	%r2332, %r2328, 0, 8;
	cvt.u16.u32 	%rs1228, %r2332;
	ld.shared.u32 	%r2333, [%r2077+52];
	bfe.u32 	%r2334, %r2333, 24, 8;
	cvt.u16.u32 	%rs1229, %r2334;
	bfe.u32 	%r2335, %r2333, 16, 8;
	cvt.u16.u32 	%rs1230, %r2335;
	bfe.u32 	%r2336, %r2333, 8, 8;
	cvt.u16.u32 	%rs1231, %r2336;
	bfe.u32 	%r2337, %r2333, 0, 8;
	cvt.u16.u32 	%rs1232, %r2337;
	ld.shared.u32 	%r2338, [%r2077+48];
	bfe.u32 	%r2339, %r2338, 24, 8;
	cvt.u16.u32 	%rs1233, %r2339;
	bfe.u32 	%r2340, %r2338, 16, 8;
	cvt.u16.u32 	%rs1234, %r2340;
	bfe.u32 	%r2341, %r2338, 8, 8;
	cvt.u16.u32 	%rs1235, %r2341;
	bfe.u32 	%r2342, %r2338, 0, 8;
	cvt.u16.u32 	%rs1236, %r2342;
	ld.shared.u32 	%r2343, [%r2077+44];
	bfe.u32 	%r2344, %r2343, 24, 8;
	cvt.u16.u32 	%rs1237, %r2344;
	bfe.u32 	%r2345, %r2343, 16, 8;
	cvt.u16.u32 	%rs1238, %r2345;
	bfe.u32 	%r2346, %r2343, 8, 8;
	cvt.u16.u32 	%rs1239, %r2346;
	bfe.u32 	%r2347, %r2343, 0, 8;
	cvt.u16.u32 	%rs1240, %r2347;
	ld.shared.u32 	%r2348, [%r2077+40];
	bfe.u32 	%r2349, %r2348, 24, 8;
	cvt.u16.u32 	%rs1241, %r2349;
	bfe.u32 	%r2350, %r2348, 16, 8;
	cvt.u16.u32 	%rs1242, %r2350;
	bfe.u32 	%r2351, %r2348, 8, 8;
	cvt.u16.u32 	%rs1243, %r2351;
	bfe.u32 	%r2352, %r2348, 0, 8;
	cvt.u16.u32 	%rs1244, %r2352;
	ld.shared.u32 	%r2353, [%r2077+36];
	bfe.u32 	%r2354, %r2353, 24, 8;
	cvt.u16.u32 	%rs1245, %r2354;
	bfe.u32 	%r2355, %r2353, 16, 8;
	cvt.u16.u32 	%rs1246, %r2355;
	bfe.u32 	%r2356, %r2353, 8, 8;
	cvt.u16.u32 	%rs1247, %r2356;
	bfe.u32 	%r2357, %r2353, 0, 8;
	cvt.u16.u32 	%rs1248, %r2357;
	ld.shared.u32 	%r2358, [%r2077+32];
	bfe.u32 	%r2359, %r2358, 24, 8;
	cvt.u16.u32 	%rs1249, %r2359;
	bfe.u32 	%r2360, %r2358, 16, 8;
	cvt.u16.u32 	%rs1250, %r2360;
	bfe.u32 	%r2361, %r2358, 8, 8;
	cvt.u16.u32 	%rs1251, %r2361;
	bfe.u32 	%r2362, %r2358, 0, 8;
	cvt.u16.u32 	%rs1252, %r2362;
	ld.shared.u32 	%r2363, [%r2077+28];
	bfe.u32 	%r2364, %r2363, 24, 8;
	cvt.u16.u32 	%rs1253, %r2364;
	bfe.u32 	%r2365, %r2363, 16, 8;
	cvt.u16.u32 	%rs1254, %r2365;
	bfe.u32 	%r2366, %r2363, 8, 8;
	cvt.u16.u32 	%rs1255, %r2366;
	bfe.u32 	%r2367, %r2363, 0, 8;
	cvt.u16.u32 	%rs1256, %r2367;
	ld.shared.u32 	%r2368, [%r2077+24];
	bfe.u32 	%r2369, %r2368, 24, 8;
	cvt.u16.u32 	%rs1257, %r2369;
	bfe.u32 	%r2370, %r2368, 16, 8;
	cvt.u16.u32 	%rs1258, %r2370;
	bfe.u32 	%r2371, %r2368, 8, 8;
	cvt.u16.u32 	%rs1259, %r2371;
	bfe.u32 	%r2372, %r2368, 0, 8;
	cvt.u16.u32 	%rs1260, %r2372;
	ld.shared.u32 	%r2373, [%r2077+20];
	bfe.u32 	%r2374, %r2373, 24, 8;
	cvt.u16.u32 	%rs1261, %r2374;
	bfe.u32 	%r2375, %r2373, 16, 8;
	cvt.u16.u32 	%rs1262, %r2375;
	bfe.u32 	%r2376, %r2373, 8, 8;
	cvt.u16.u32 	%rs1263, %r2376;
	bfe.u32 	%r2377, %r2373, 0, 8;
	cvt.u16.u32 	%rs1264, %r2377;
	ld.shared.u32 	%r2378, [%r2077+16];
	bfe.u32 	%r2379, %r2378, 24, 8;
	cvt.u16.u32 	%rs1265, %r2379;
	bfe.u32 	%r2380, %r2378, 16, 8;
	cvt.u16.u32 	%rs1266, %r2380;
	bfe.u32 	%r2381, %r2378, 8, 8;
	cvt.u16.u32 	%rs1267, %r2381;
	bfe.u32 	%r2382, %r2378, 0, 8;
	cvt.u16.u32 	%rs1268, %r2382;
	ld.shared.u32 	%r2383, [%r2077+12];
	bfe.u32 	%r2384, %r2383, 24, 8;
	cvt.u16.u32 	%rs1269, %r2384;
	bfe.u32 	%r2385, %r2383, 16, 8;
	cvt.u16.u32 	%rs1270, %r2385;
	bfe.u32 	%r2386, %r2383, 8, 8;
	cvt.u16.u32 	%rs1271, %r2386;
	bfe.u32 	%r2387, %r2383, 0, 8;
	cvt.u16.u32 	%rs1272, %r2387;
	ld.shared.u32 	%r2388, [%r2077+8];
	bfe.u32 	%r2389, %r2388, 24, 8;
	cvt.u16.u32 	%rs1273, %r2389;
	bfe.u32 	%r2390, %r2388, 16, 8;
	cvt.u16.u32 	%rs1274, %r2390;
	bfe.u32 	%r2391, %r2388, 8, 8;
	cvt.u16.u32 	%rs1275, %r2391;
	bfe.u32 	%r2392, %r2388, 0, 8;
	cvt.u16.u32 	%rs1276, %r2392;
	ld.shared.u32 	%r2393, [%r2077+4];
	bfe.u32 	%r2394, %r2393, 24, 8;
	cvt.u16.u32 	%rs1277, %r2394;
	bfe.u32 	%r2395, %r2393, 16, 8;
	cvt.u16.u32 	%rs1278, %r2395;
	bfe.u32 	%r2396, %r2393, 8, 8;
	cvt.u16.u32 	%rs1279, %r2396;
	bfe.u32 	%r2397, %r2393, 0, 8;
	cvt.u16.u32 	%rs1280, %r2397;
	ld.shared.f32 	%f5, [%r2077];
	mad.lo.s32 	%r2398, %r2075, 260, %r2076;
	ld.shared.u32 	%r2399, [%r2398+256];
	bfe.u32 	%r2400, %r2399, 24, 8;
	cvt.u16.u32 	%rs1281, %r2400;
	bfe.u32 	%r2401, %r2399, 16, 8;
	cvt.u16.u32 	%rs1282, %r2401;
	bfe.u32 	%r2402, %r2399, 8, 8;
	cvt.u16.u32 	%rs1283, %r2402;
	bfe.u32 	%r2403, %r2399, 0, 8;
	cvt.u16.u32 	%rs1284, %r2403;
	ld.shared.u32 	%r2404, [%r2398+252];
	bfe.u32 	%r2405, %r2404, 24, 8;
	cvt.u16.u32 	%rs1285, %r2405;
	bfe.u32 	%r2406, %r2404, 16, 8;
	cvt.u16.u32 	%rs1286, %r2406;
	bfe.u32 	%r2407, %r2404, 8, 8;
	cvt.u16.u32 	%rs1287, %r2407;
	bfe.u32 	%r2408, %r2404, 0, 8;
	cvt.u16.u32 	%rs1288, %r2408;
	ld.shared.u32 	%r2409, [%r2398+248];
	bfe.u32 	%r2410, %r2409, 24, 8;
	cvt.u16.u32 	%rs1289, %r2410;
	bfe.u32 	%r2411, %r2409, 16, 8;
	cvt.u16.u32 	%rs1290, %r2411;
	bfe.u32 	%r2412, %r2409, 8, 8;
	cvt.u16.u32 	%rs1291, %r2412;
	bfe.u32 	%r2413, %r2409, 0, 8;
	cvt.u16.u32 	%rs1292, %r2413;
	ld.shared.u32 	%r2414, [%r2398+244];
	bfe.u32 	%r2415, %r2414, 24, 8;
	cvt.u16.u32 	%rs1293, %r2415;
	bfe.u32 	%r2416, %r2414, 16, 8;
	cvt.u16.u32 	%rs1294, %r2416;
	bfe.u32 	%r2417, %r2414, 8, 8;
	cvt.u16.u32 	%rs1295, %r2417;
	bfe.u32 	%r2418, %r2414, 0, 8;
	cvt.u16.u32 	%rs1296, %r2418;
	ld.shared.u32 	%r2419, [%r2398+240];
	bfe.u32 	%r2420, %r2419, 24, 8;
	cvt.u16.u32 	%rs1297, %r2420;
	bfe.u32 	%r2421, %r2419, 16, 8;
	cvt.u16.u32 	%rs1298, %r2421;
	bfe.u32 	%r2422, %r2419, 8, 8;
	cvt.u16.u32 	%rs1299, %r2422;
	bfe.u32 	%r2423, %r2419, 0, 8;
	cvt.u16.u32 	%rs1300, %r2423;
	ld.shared.u32 	%r2424, [%r2398+236];
	bfe.u32 	%r2425, %r2424, 24, 8;
	cvt.u16.u32 	%rs1301, %r2425;
	bfe.u32 	%r2426, %r2424, 16, 8;
	cvt.u16.u32 	%rs1302, %r2426;
	bfe.u32 	%r2427, %r2424, 8, 8;
	cvt.u16.u32 	%rs1303, %r2427;
	bfe.u32 	%r2428, %r2424, 0, 8;
	cvt.u16.u32 	%rs1304, %r2428;
	ld.shared.u32 	%r2429, [%r2398+232];
	bfe.u32 	%r2430, %r2429, 24, 8;
	cvt.u16.u32 	%rs1305, %r2430;
	bfe.u32 	%r2431, %r2429, 16, 8;
	cvt.u16.u32 	%rs1306, %r2431;
	bfe.u32 	%r2432, %r2429, 8, 8;
	cvt.u16.u32 	%rs1307, %r2432;
	bfe.u32 	%r2433, %r2429, 0, 8;
	cvt.u16.u32 	%rs1308, %r2433;
	ld.shared.u32 	%r2434, [%r2398+228];
	bfe.u32 	%r2435, %r2434, 24, 8;
	cvt.u16.u32 	%rs1309, %r2435;
	bfe.u32 	%r2436, %r2434, 16, 8;
	cvt.u16.u32 	%rs1310, %r2436;
	bfe.u32 	%r2437, %r2434, 8, 8;
	cvt.u16.u32 	%rs1311, %r2437;
	bfe.u32 	%r2438, %r2434, 0, 8;
	cvt.u16.u32 	%rs1312, %r2438;
	ld.shared.u32 	%r2439, [%r2398+224];
	bfe.u32 	%r2440, %r2439, 24, 8;
	cvt.u16.u32 	%rs1313, %r2440;
	bfe.u32 	%r2441, %r2439, 16, 8;
	cvt.u16.u32 	%rs1314, %r2441;
	bfe.u32 	%r2442, %r2439, 8, 8;
	cvt.u16.u32 	%rs1315, %r2442;
	bfe.u32 	%r2443, %r2439, 0, 8;
	cvt.u16.u32 	%rs1316, %r2443;
	ld.shared.u32 	%r2444, [%r2398+220];
	bfe.u32 	%r2445, %r2444, 24, 8;
	cvt.u16.u32 	%rs1317, %r2445;
	bfe.u32 	%r2446, %r2444, 16, 8;
	cvt.u16.u32 	%rs1318, %r2446;
	bfe.u32 	%r2447, %r2444, 8, 8;
	cvt.u16.u32 	%rs1319, %r2447;
	bfe.u32 	%r2448, %r2444, 0, 8;
	cvt.u16.u32 	%rs1320, %r2448;
	ld.shared.u32 	%r2449, [%r2398+216];
	bfe.u32 	%r2450, %r2449, 24, 8;
	cvt.u16.u32 	%rs1321, %r2450;
	bfe.u32 	%r2451, %r2449, 16, 8;
	cvt.u16.u32 	%rs1322, %r2451;
	bfe.u32 	%r2452, %r2449, 8, 8;
	cvt.u16.u32 	%rs1323, %r2452;
	bfe.u32 	%r2453, %r2449, 0, 8;
	cvt.u16.u32 	%rs1324, %r2453;
	ld.shared.u32 	%r2454, [%r2398+212];
	bfe.u32 	%r2455, %r2454, 24, 8;
	cvt.u16.u32 	%rs1325, %r2455;
	bfe.u32 	%r2456, %r2454, 16, 8;
	cvt.u16.u32 	%rs1326, %r2456;
	bfe.u32 	%r2457, %r2454, 8, 8;
	cvt.u16.u32 	%rs1327, %r2457;
	bfe.u32 	%r2458, %r2454, 0, 8;
	cvt.u16.u32 	%rs1328, %r2458;
	ld.shared.u32 	%r2459, [%r2398+208];
	bfe.u32 	%r2460, %r2459, 24, 8;
	cvt.u16.u32 	%rs1329, %r2460;
	bfe.u32 	%r2461, %r2459, 16, 8;
	cvt.u16.u32 	%rs1330, %r2461;
	bfe.u32 	%r2462, %r2459, 8, 8;
	cvt.u16.u32 	%rs1331, %r2462;
	bfe.u32 	%r2463, %r2459, 0, 8;
	cvt.u16.u32 	%rs1332, %r2463;
	ld.shared.u32 	%r2464, [%r2398+204];
	bfe.u32 	%r2465, %r2464, 24, 8;
	cvt.u16.u32 	%rs1333, %r2465;
	bfe.u32 	%r2466, %r2464, 16, 8;
	cvt.u16.u32 	%rs1334, %r2466;
	bfe.u32 	%r2467, %r2464, 8, 8;
	cvt.u16.u32 	%rs1335, %r2467;
	bfe.u32 	%r2468, %r2464, 0, 8;
	cvt.u16.u32 	%rs1336, %r2468;
	ld.shared.u32 	%r2469, [%r2398+200];
	bfe.u32 	%r2470, %r2469, 24, 8;
	cvt.u16.u32 	%rs1337, %r2470;
	bfe.u32 	%r2471, %r2469, 16, 8;
	cvt.u16.u32 	%rs1338, %r2471;
	bfe.u32 	%r2472, %r2469, 8, 8;
	cvt.u16.u32 	%rs1339, %r2472;
	bfe.u32 	%r2473, %r2469, 0, 8;
	cvt.u16.u32 	%rs1340, %r2473;
	ld.shared.u32 	%r2474, [%r2398+196];
	bfe.u32 	%r2475, %r2474, 24, 8;
	cvt.u16.u32 	%rs1341, %r2475;
	bfe.u32 	%r2476, %r2474, 16, 8;
	cvt.u16.u32 	%rs1342, %r2476;
	bfe.u32 	%r2477, %r2474, 8, 8;
	cvt.u16.u32 	%rs1343, %r2477;
	bfe.u32 	%r2478, %r2474, 0, 8;
	cvt.u16.u32 	%rs1344, %r2478;
	ld.shared.u32 	%r2479, [%r2398+192];
	bfe.u32 	%r2480, %r2479, 24, 8;
	cvt.u16.u32 	%rs1345, %r2480;
	bfe.u32 	%r2481, %r2479, 16, 8;
	cvt.u16.u32 	%rs1346, %r2481;
	bfe.u32 	%r2482, %r2479, 8, 8;
	cvt.u16.u32 	%rs1347, %r2482;
	bfe.u32 	%r2483, %r2479, 0, 8;
	cvt.u16.u32 	%rs1348, %r2483;
	ld.shared.u32 	%r2484, [%r2398+188];
	bfe.u32 	%r2485, %r2484, 24, 8;
	cvt.u16.u32 	%rs1349, %r2485;
	bfe.u32 	%r2486, %r2484, 16, 8;
	cvt.u16.u32 	%rs1350, %r2486;
	bfe.u32 	%r2487, %r2484, 8, 8;
	cvt.u16.u32 	%rs1351, %r2487;
	bfe.u32 	%r2488, %r2484, 0, 8;
	cvt.u16.u32 	%rs1352, %r2488;
	ld.shared.u32 	%r2489, [%r2398+184];
	bfe.u32 	%r2490, %r2489, 24, 8;
	cvt.u16.u32 	%rs1353, %r2490;
	bfe.u32 	%r2491, %r2489, 16, 8;
	cvt.u16.u32 	%rs1354, %r2491;
	bfe.u32 	%r2492, %r2489, 8, 8;
	cvt.u16.u32 	%rs1355, %r2492;
	bfe.u32 	%r2493, %r2489, 0, 8;
	cvt.u16.u32 	%rs1356, %r2493;
	ld.shared.u32 	%r2494, [%r2398+180];
	bfe.u32 	%r2495, %r2494, 24, 8;
	cvt.u16.u32 	%rs1357, %r2495;
	bfe.u32 	%r2496, %r2494, 16, 8;
	cvt.u16.u32 	%rs1358, %r2496;
	bfe.u32 	%r2497, %r2494, 8, 8;
	cvt.u16.u32 	%rs1359, %r2497;
	bfe.u32 	%r2498, %r2494, 0, 8;
	cvt.u16.u32 	%rs1360, %r2498;
	ld.shared.u32 	%r2499, [%r2398+176];
	bfe.u32 	%r2500, %r2499, 24, 8;
	cvt.u16.u32 	%rs1361, %r2500;
	bfe.u32 	%r2501, %r2499, 16, 8;
	cvt.u16.u32 	%rs1362, %r2501;
	bfe.u32 	%r2502, %r2499, 8, 8;
	cvt.u16.u32 	%rs1363, %r2502;
	bfe.u32 	%r2503, %r2499, 0, 8;
	cvt.u16.u32 	%rs1364, %r2503;
	ld.shared.u32 	%r2504, [%r2398+172];
	bfe.u32 	%r2505, %r2504, 24, 8;
	cvt.u16.u32 	%rs1365, %r2505;
	bfe.u32 	%r2506, %r2504, 16, 8;
	cvt.u16.u32 	%rs1366, %r2506;
	bfe.u32 	%r2507, %r2504, 8, 8;
	cvt.u16.u32 	%rs1367, %r2507;
	bfe.u32 	%r2508, %r2504, 0, 8;
	cvt.u16.u32 	%rs1368, %r2508;
	ld.shared.u32 	%r2509, [%r2398+168];
	bfe.u32 	%r2510, %r2509, 24, 8;
	cvt.u16.u32 	%rs1369, %r2510;
	bfe.u32 	%r2511, %r2509, 16, 8;
	cvt.u16.u32 	%rs1370, %r2511;
	bfe.u32 	%r2512, %r2509, 8, 8;
	cvt.u16.u32 	%rs1371, %r2512;
	bfe.u32 	%r2513, %r2509, 0, 8;
	cvt.u16.u32 	%rs1372, %r2513;
	ld.shared.u32 	%r2514, [%r2398+164];
	bfe.u32 	%r2515, %r2514, 24, 8;
	cvt.u16.u32 	%rs1373, %r2515;
	bfe.u32 	%r2516, %r2514, 16, 8;
	cvt.u16.u32 	%rs1374, %r2516;
	bfe.u32 	%r2517, %r2514, 8, 8;
	cvt.u16.u32 	%rs1375, %r2517;
	bfe.u32 	%r2518, %r2514, 0, 8;
	cvt.u16.u32 	%rs1376, %r2518;
	ld.shared.u32 	%r2519, [%r2398+160];
	bfe.u32 	%r2520, %r2519, 24, 8;
	cvt.u16.u32 	%rs1377, %r2520;
	bfe.u32 	%r2521, %r2519, 16, 8;
	cvt.u16.u32 	%rs1378, %r2521;
	bfe.u32 	%r2522, %r2519, 8, 8;
	cvt.u16.u32 	%rs1379, %r2522;
	bfe.u32 	%r2523, %r2519, 0, 8;
	cvt.u16.u32 	%rs1380, %r2523;
	ld.shared.u32 	%r2524, [%r2398+156];
	bfe.u32 	%r2525, %r2524, 24, 8;
	cvt.u16.u32 	%rs1381, %r2525;
	bfe.u32 	%r2526, %r2524, 16, 8;
	cvt.u16.u32 	%rs1382, %r2526;
	bfe.u32 	%r2527, %r2524, 8, 8;
	cvt.u16.u32 	%rs1383, %r2527;
	bfe.u32 	%r2528, %r2524, 0, 8;
	cvt.u16.u32 	%rs1384, %r2528;
	ld.shared.u32 	%r2529, [%r2398+152];
	bfe.u32 	%r2530, %r2529, 24, 8;
	cvt.u16.u32 	%rs1385, %r2530;
	bfe.u32 	%r2531, %r2529, 16, 8;
	cvt.u16.u32 	%rs1386, %r2531;
	bfe.u32 	%r2532, %r2529, 8, 8;
	cvt.u16.u32 	%rs1387, %r2532;
	bfe.u32 	%r2533, %r2529, 0, 8;
	cvt.u16.u32 	%rs1388, %r2533;
	ld.shared.u32 	%r2534, [%r2398+148];
	bfe.u32 	%r2535, %r2534, 24, 8;
	cvt.u16.u32 	%rs1389, %r2535;
	bfe.u32 	%r2536, %r2534, 16, 8;
	cvt.u16.u32 	%rs1390, %r2536;
	bfe.u32 	%r2537, %r2534, 8, 8;
	cvt.u16.u32 	%rs1391, %r2537;
	bfe.u32 	%r2538, %r2534, 0, 8;
	cvt.u16.u32 	%rs1392, %r2538;
	ld.shared.u32 	%r2539, [%r2398+144];
	bfe.u32 	%r2540, %r2539, 24, 8;
	cvt.u16.u32 	%rs1393, %r2540;
	bfe.u32 	%r2541, %r2539, 16, 8;
	cvt.u16.u32 	%rs1394, %r2541;
	bfe.u32 	%r2542, %r2539, 8, 8;
	cvt.u16.u32 	%rs1395, %r2542;
	bfe.u32 	%r2543, %r2539, 0, 8;
	cvt.u16.u32 	%rs1396, %r2543;
	ld.shared.u32 	%r2544, [%r2398+140];
	bfe.u32 	%r2545, %r2544, 24, 8;
	cvt.u16.u32 	%rs1397, %r2545;
	bfe.u32 	%r2546, %r2544, 16, 8;
	cvt.u16.u32 	%rs1398, %r2546;
	bfe.u32 	%r2547, %r2544, 8, 8;
	cvt.u16.u32 	%rs1399, %r2547;
	bfe.u32 	%r2548, %r2544, 0, 8;
	cvt.u16.u32 	%rs1400, %r2548;
	ld.shared.u32 	%r2549, [%r2398+136];
	bfe.u32 	%r2550, %r2549, 24, 8;
	cvt.u16.u32 	%rs1401, %r2550;
	bfe.u32 	%r2551, %r2549, 16, 8;
	cvt.u16.u32 	%rs1402, %r2551;
	bfe.u32 	%r2552, %r2549, 8, 8;
	cvt.u16.u32 	%rs1403, %r2552;
	bfe.u32 	%r2553, %r2549, 0, 8;
	cvt.u16.u32 	%rs1404, %r2553;
	ld.shared.u32 	%r2554, [%r2398+132];
	bfe.u32 	%r2555, %r2554, 24, 8;
	cvt.u16.u32 	%rs1405, %r2555;
	bfe.u32 	%r2556, %r2554, 16, 8;
	cvt.u16.u32 	%rs1406, %r2556;
	bfe.u32 	%r2557, %r2554, 8, 8;
	cvt.u16.u32 	%rs1407, %r2557;
	bfe.u32 	%r2558, %r2554, 0, 8;
	cvt.u16.u32 	%rs1408, %r2558;
	ld.shared.u32 	%r2559, [%r2398+128];
	bfe.u32 	%r2560, %r2559, 24, 8;
	cvt.u16.u32 	%rs1409, %r2560;
	bfe.u32 	%r2561, %r2559, 16, 8;
	cvt.u16.u32 	%rs1410, %r2561;
	bfe.u32 	%r2562, %r2559, 8, 8;
	cvt.u16.u32 	%rs1411, %r2562;
	bfe.u32 	%r2563, %r2559, 0, 8;
	cvt.u16.u32 	%rs1412, %r2563;
	ld.shared.u32 	%r2564, [%r2398+124];
	bfe.u32 	%r2565, %r2564, 24, 8;
	cvt.u16.u32 	%rs1413, %r2565;
	bfe.u32 	%r2566, %r2564, 16, 8;
	cvt.u16.u32 	%rs1414, %r2566;
	bfe.u32 	%r2567, %r2564, 8, 8;
	cvt.u16.u32 	%rs1415, %r2567;
	bfe.u32 	%r2568, %r2564, 0, 8;
	cvt.u16.u32 	%rs1416, %r2568;
	ld.shared.u32 	%r2569, [%r2398+120];
	bfe.u32 	%r2570, %r2569, 24, 8;
	cvt.u16.u32 	%rs1417, %r2570;
	bfe.u32 	%r2571, %r2569, 16, 8;
	cvt.u16.u32 	%rs1418, %r2571;
	bfe.u32 	%r2572, %r2569, 8, 8;
	cvt.u16.u32 	%rs1419, %r2572;
	bfe.u32 	%r2573, %r2569, 0, 8;
	cvt.u16.u32 	%rs1420, %r2573;
	ld.shared.u32 	%r2574, [%r2398+116];
	bfe.u32 	%r2575, %r2574, 24, 8;
	cvt.u16.u32 	%rs1421, %r2575;
	bfe.u32 	%r2576, %r2574, 16, 8;
	cvt.u16.u32 	%rs1422, %r2576;
	bfe.u32 	%r2577, %r2574, 8, 8;
	cvt.u16.u32 	%rs1423, %r2577;
	bfe.u32 	%r2578, %r2574, 0, 8;
	cvt.u16.u32 	%rs1424, %r2578;
	ld.shared.u32 	%r2579, [%r2398+112];
	bfe.u32 	%r2580, %r2579, 24, 8;
	cvt.u16.u32 	%rs1425, %r2580;
	bfe.u32 	%r2581, %r2579, 16, 8;
	cvt.u16.u32 	%rs1426, %r2581;
	bfe.u32 	%r2582, %r2579, 8, 8;
	cvt.u16.u32 	%rs1427, %r2582;
	bfe.u32 	%r2583, %r2579, 0, 8;
	cvt.u16.u32 	%rs1428, %r2583;
	ld.shared.u32 	%r2584, [%r2398+108];
	bfe.u32 	%r2585, %r2584, 24, 8;
	cvt.u16.u32 	%rs1429, %r2585;
	bfe.u32 	%r2586, %r2584, 16, 8;
	cvt.u16.u32 	%rs1430, %r2586;
	bfe.u32 	%r2587, %r2584, 8, 8;
	cvt.u16.u32 	%rs1431, %r2587;
	bfe.u32 	%r2588, %r2584, 0, 8;
	cvt.u16.u32 	%rs1432, %r2588;
	ld.shared.u32 	%r2589, [%r2398+104];
	bfe.u32 	%r2590, %r2589, 24, 8;
	cvt.u16.u32 	%rs1433, %r2590;
	bfe.u32 	%r2591, %r2589, 16, 8;
	cvt.u16.u32 	%rs1434, %r2591;
	bfe.u32 	%r2592, %r2589, 8, 8;
	cvt.u16.u32 	%rs1435, %r2592;
	bfe.u32 	%r2593, %r2589, 0, 8;
	cvt.u16.u32 	%rs1436, %r2593;
	ld.shared.u32 	%r2594, [%r2398+100];
	bfe.u32 	%r2595, %r2594, 24, 8;
	cvt.u16.u32 	%rs1437, %r2595;
	bfe.u32 	%r2596, %r2594, 16, 8;
	cvt.u16.u32 	%rs1438, %r2596;
	bfe.u32 	%r2597, %r2594, 8, 8;
	cvt.u16.u32 	%rs1439, %r2597;
	bfe.u32 	%r2598, %r2594, 0, 8;
	cvt.u16.u32 	%rs1440, %r2598;
	ld.shared.u32 	%r2599, [%r2398+96];
	bfe.u32 	%r2600, %r2599, 24, 8;
	cvt.u16.u32 	%rs1441, %r2600;
	bfe.u32 	%r2601, %r2599, 16, 8;
	cvt.u16.u32 	%rs1442, %r2601;
	bfe.u32 	%r2602, %r2599, 8, 8;
	cvt.u16.u32 	%rs1443, %r2602;
	bfe.u32 	%r2603, %r2599, 0, 8;
	cvt.u16.u32 	%rs1444, %r2603;
	ld.shared.u32 	%r2604, [%r2398+92];
	bfe.u32 	%r2605, %r2604, 24, 8;
	cvt.u16.u32 	%rs1445, %r2605;
	bfe.u32 	%r2606, %r2604, 16, 8;
	cvt.u16.u32 	%rs1446, %r2606;
	bfe.u32 	%r2607, %r2604, 8, 8;
	cvt.u16.u32 	%rs1447, %r2607;
	bfe.u32 	%r2608, %r2604, 0, 8;
	cvt.u16.u32 	%rs1448, %r2608;
	ld.shared.u32 	%r2609, [%r2398+88];
	bfe.u32 	%r2610, %r2609, 24, 8;
	cvt.u16.u32 	%rs1449, %r2610;
	bfe.u32 	%r2611, %r2609, 16, 8;
	cvt.u16.u32 	%rs1450, %r2611;
	bfe.u32 	%r2612, %r2609, 8, 8;
	cvt.u16.u32 	%rs1451, %r2612;
	bfe.u32 	%r2613, %r2609, 0, 8;
	cvt.u16.u32 	%rs1452, %r2613;
	ld.shared.u32 	%r2614, [%r2398+84];
	bfe.u32 	%r2615, %r2614, 24, 8;
	cvt.u16.u32 	%rs1453, %r2615;
	bfe.u32 	%r2616, %r2614, 16, 8;
	cvt.u16.u32 	%rs1454, %r2616;
	bfe.u32 	%r2617, %r2614, 8, 8;
	cvt.u16.u32 	%rs1455, %r2617;
	bfe.u32 	%r2618, %r2614, 0, 8;
	cvt.u16.u32 	%rs1456, %r2618;
	ld.shared.u32 	%r2619, [%r2398+80];
	bfe.u32 	%r2620, %r2619, 24, 8;
	cvt.u16.u32 	%rs1457, %r2620;
	bfe.u32 	%r2621, %r2619, 16, 8;
	cvt.u16.u32 	%rs1458, %r2621;
	bfe.u32 	%r2622, %r2619, 8, 8;
	cvt.u16.u32 	%rs1459, %r2622;
	bfe.u32 	%r2623, %r2619, 0, 8;
	cvt.u16.u32 	%rs1460, %r2623;
	ld.shared.u32 	%r2624, [%r2398+76];
	bfe.u32 	%r2625, %r2624, 24, 8;
	cvt.u16.u32 	%rs1461, %r2625;
	bfe.u32 	%r2626, %r2624, 16, 8;
	cvt.u16.u32 	%rs1462, %r2626;
	bfe.u32 	%r2627, %r2624, 8, 8;
	cvt.u16.u32 	%rs1463, %r2627;
	bfe.u32 	%r2628, %r2624, 0, 8;
	cvt.u16.u32 	%rs1464, %r2628;
	ld.shared.u32 	%r2629, [%r2398+72];
	bfe.u32 	%r2630, %r2629, 24, 8;
	cvt.u16.u32 	%rs1465, %r2630;
	bfe.u32 	%r2631, %r2629, 16, 8;
	cvt.u16.u32 	%rs1466, %r2631;
	bfe.u32 	%r2632, %r2629, 8, 8;
	cvt.u16.u32 	%rs1467, %r2632;
	bfe.u32 	%r2633, %r2629, 0, 8;
	cvt.u16.u32 	%rs1468, %r2633;
	ld.shared.u32 	%r2634, [%r2398+68];
	bfe.u32 	%r2635, %r2634, 24, 8;
	cvt.u16.u32 	%rs1469, %r2635;
	bfe.u32 	%r2636, %r2634, 16, 8;
	cvt.u16.u32 	%rs1470, %r2636;
	bfe.u32 	%r2637, %r2634, 8, 8;
	cvt.u16.u32 	%rs1471, %r2637;
	bfe.u32 	%r2638, %r2634, 0, 8;
	cvt.u16.u32 	%rs1472, %r2638;
	ld.shared.u32 	%r2639, [%r2398+64];
	bfe.u32 	%r2640, %r2639, 24, 8;
	cvt.u16.u32 	%rs1473, %r2640;
	bfe.u32 	%r2641, %r2639, 16, 8;
	cvt.u16.u32 	%rs1474, %r2641;
	bfe.u32 	%r2642, %r2639, 8, 8;
	cvt.u16.u32 	%rs1475, %r2642;
	bfe.u32 	%r2643, %r2639, 0, 8;
	cvt.u16.u32 	%rs1476, %r2643;
	ld.shared.u32 	%r2644, [%r2398+60];
	bfe.u32 	%r2645, %r2644, 24, 8;
	cvt.u16.u32 	%rs1477, %r2645;
	bfe.u32 	%r2646, %r2644, 16, 8;
	cvt.u16.u32 	%rs1478, %r2646;
	bfe.u32 	%r2647, %r2644, 8, 8;
	cvt.u16.u32 	%rs1479, %r2647;
	bfe.u32 	%r2648, %r2644, 0, 8;
	cvt.u16.u32 	%rs1480, %r2648;
	ld.shared.u32 	%r2649, [%r2398+56];
	bfe.u32 	%r2650, %r2649, 24, 8;
	cvt.u16.u32 	%rs1481, %r2650;
	bfe.u32 	%r2651, %r2649, 16, 8;
	cvt.u16.u32 	%rs1482, %r2651;
	bfe.u32 	%r2652, %r2649, 8, 8;
	cvt.u16.u32 	%rs1483, %r2652;
	bfe.u32 	%r2653, %r2649, 0, 8;
	cvt.u16.u32 	%rs1484, %r2653;
	ld.shared.u32 	%r2654, [%r2398+52];
	bfe.u32 	%r2655, %r2654, 24, 8;
	cvt.u16.u32 	%rs1485, %r2655;
	bfe.u32 	%r2656, %r2654, 16, 8;
	cvt.u16.u32 	%rs1486, %r2656;
	bfe.u32 	%r2657, %r2654, 8, 8;
	cvt.u16.u32 	%rs1487, %r2657;
	bfe.u32 	%r2658, %r2654, 0, 8;
	cvt.u16.u32 	%rs1488, %r2658;
	ld.shared.u32 	%r2659, [%r2398+48];
	bfe.u32 	%r2660, %r2659, 24, 8;
	cvt.u16.u32 	%rs1489, %r2660;
	bfe.u32 	%r2661, %r2659, 16, 8;
	cvt.u16.u32 	%rs1490, %r2661;
	bfe.u32 	%r2662, %r2659, 8, 8;
	cvt.u16.u32 	%rs1491, %r2662;
	bfe.u32 	%r2663, %r2659, 0, 8;
	cvt.u16.u32 	%rs1492, %r2663;
	ld.shared.u32 	%r2664, [%r2398+44];
	bfe.u32 	%r2665, %r2664, 24, 8;
	cvt.u16.u32 	%rs1493, %r2665;
	bfe.u32 	%r2666, %r2664, 16, 8;
	cvt.u16.u32 	%rs1494, %r2666;
	bfe.u32 	%r2667, %r2664, 8, 8;
	cvt.u16.u32 	%rs1495, %r2667;
	bfe.u32 	%r2668, %r2664, 0, 8;
	cvt.u16.u32 	%rs1496, %r2668;
	ld.shared.u32 	%r2669, [%r2398+40];
	bfe.u32 	%r2670, %r2669, 24, 8;
	cvt.u16.u32 	%rs1497, %r2670;
	bfe.u32 	%r2671, %r2669, 16, 8;
	cvt.u16.u32 	%rs1498, %r2671;
	bfe.u32 	%r2672, %r2669, 8, 8;
	cvt.u16.u32 	%rs1499, %r2672;
	bfe.u32 	%r2673, %r2669, 0, 8;
	cvt.u16.u32 	%rs1500, %r2673;
	ld.shared.u32 	%r2674, [%r2398+36];
	bfe.u32 	%r2675, %r2674, 24, 8;
	cvt.u16.u32 	%rs1501, %r2675;
	bfe.u32 	%r2676, %r2674, 16, 8;
	cvt.u16.u32 	%rs1502, %r2676;
	bfe.u32 	%r2677, %r2674, 8, 8;
	cvt.u16.u32 	%rs1503, %r2677;
	bfe.u32 	%r2678, %r2674, 0, 8;
	cvt.u16.u32 	%rs1504, %r2678;
	ld.shared.u32 	%r2679, [%r2398+32];
	bfe.u32 	%r2680, %r2679, 24, 8;
	cvt.u16.u32 	%rs1505, %r2680;
	bfe.u32 	%r2681, %r2679, 16, 8;
	cvt.u16.u32 	%rs1506, %r2681;
	bfe.u32 	%r2682, %r2679, 8, 8;
	cvt.u16.u32 	%rs1507, %r2682;
	bfe.u32 	%r2683, %r2679, 0, 8;
	cvt.u16.u32 	%rs1508, %r2683;
	ld.shared.u32 	%r2684, [%r2398+28];
	bfe.u32 	%r2685, %r2684, 24, 8;
	cvt.u16.u32 	%rs1509, %r2685;
	bfe.u32 	%r2686, %r2684, 16, 8;
	cvt.u16.u32 	%rs1510, %r2686;
	bfe.u32 	%r2687, %r2684, 8, 8;
	cvt.u16.u32 	%rs1511, %r2687;
	bfe.u32 	%r2688, %r2684, 0, 8;
	cvt.u16.u32 	%rs1512, %r2688;
	ld.shared.u32 	%r2689, [%r2398+24];
	bfe.u32 	%r2690, %r2689, 24, 8;
	cvt.u16.u32 	%rs1513, %r2690;
	bfe.u32 	%r2691, %r2689, 16, 8;
	cvt.u16.u32 	%rs1514, %r2691;
	bfe.u32 	%r2692, %r2689, 8, 8;
	cvt.u16.u32 	%rs1515, %r2692;
	bfe.u32 	%r2693, %r2689, 0, 8;
	cvt.u16.u32 	%rs1516, %r2693;
	ld.shared.u32 	%r2694, [%r2398+20];
	bfe.u32 	%r2695, %r2694, 24, 8;
	cvt.u16.u32 	%rs1517, %r2695;
	bfe.u32 	%r2696, %r2694, 16, 8;
	cvt.u16.u32 	%rs1518, %r2696;
	bfe.u32 	%r2697, %r2694, 8, 8;
	cvt.u16.u32 	%rs1519, %r2697;
	bfe.u32 	%r2698, %r2694, 0, 8;
	cvt.u16.u32 	%rs1520, %r2698;
	ld.shared.u32 	%r2699, [%r2398+16];
	bfe.u32 	%r2700, %r2699, 24, 8;
	cvt.u16.u32 	%rs1521, %r2700;
	bfe.u32 	%r2701, %r2699, 16, 8;
	cvt.u16.u32 	%rs1522, %r2701;
	bfe.u32 	%r2702, %r2699, 8, 8;
	cvt.u16.u32 	%rs1523, %r2702;
	bfe.u32 	%r2703, %r2699, 0, 8;
	cvt.u16.u32 	%rs1524, %r2703;
	ld.shared.u32 	%r2704, [%r2398+12];
	bfe.u32 	%r2705, %r2704, 24, 8;
	cvt.u16.u32 	%rs1525, %r2705;
	bfe.u32 	%r2706, %r2704, 16, 8;
	cvt.u16.u32 	%rs1526, %r2706;
	bfe.u32 	%r2707, %r2704, 8, 8;
	cvt.u16.u32 	%rs1527, %r2707;
	bfe.u32 	%r2708, %r2704, 0, 8;
	cvt.u16.u32 	%rs1528, %r2708;
	ld.shared.u32 	%r2709, [%r2398+8];
	bfe.u32 	%r2710, %r2709, 24, 8;
	cvt.u16.u32 	%rs1529, %r2710;
	bfe.u32 	%r2711, %r2709, 16, 8;
	cvt.u16.u32 	%rs1530, %r2711;
	bfe.u32 	%r2712, %r2709, 8, 8;
	cvt.u16.u32 	%rs1531, %r2712;
	bfe.u32 	%r2713, %r2709, 0, 8;
	cvt.u16.u32 	%rs1532, %r2713;
	ld.shared.u32 	%r2714, [%r2398+4];
	bfe.u32 	%r2715, %r2714, 24, 8;
	cvt.u16.u32 	%rs1533, %r2715;
	bfe.u32 	%r2716, %r2714, 16, 8;
	cvt.u16.u32 	%rs1534, %r2716;
	bfe.u32 	%r2717, %r2714, 8, 8;
	cvt.u16.u32 	%rs1535, %r2717;
	bfe.u32 	%r2718, %r2714, 0, 8;
	cvt.u16.u32 	%rs1536, %r2718;
	ld.shared.f32 	%f6, [%r2398];
	setp.ge.s32 	%p36, %r2075, %r9;
	mov.pred 	%p41, 0;
	@%p36 bra 	$L__BB6_11;
	setp.ge.s32 	%p37, %r2806, %r8;
	setp.gt.f32 	%p38, %f6, %f5;
	or.pred  	%p41, %p37, %p38;
$L__BB6_11:
	ld.param.s8 	%rs4359, [_ZN3cub18CUB_300001_SM_10006detail10merge_sort26DeviceMergeSortMergeKernelINS2_10policy_hubIN6thrust24THRUST_300001_SM_1000_NS10device_ptrI10IndividualEEE9Policy600ES9_PNS0_8NullTypeES9_SD_jN4cuda3std3__44lessIS8_EES8_SC_EEvbT2_T3_T4_PT6_PT7_T5_PSL_SL_NS1_7vsmem_tE_param_0];
	setp.eq.s16 	%p39, %rs4359, 0;
	selp.f32 	%f7, %f6, %f5, %p41;
	selp.b16 	%rs1537, %rs1536, %rs1280, %p41;
	selp.b16 	%rs1538, %rs1535, %rs1279, %p41;
	selp.b16 	%rs1539, %rs1534, %rs1278, %p41;
	selp.b16 	%rs1540, %rs1533, %rs1277, %p41;
	selp.b16 	%rs1541, %rs1532, %rs1276, %p41;
	selp.b16 	%rs1542, %rs1531, %rs1275, %p41;
	selp.b16 	%rs1543, %rs1530, %rs1274, %p41;
	selp.b16 	%rs1544, %rs1529, %rs1273, %p41;
	selp.b16 	%rs1545, %rs1528, %rs1272, %p41;
	selp.b16 	%rs1546, %rs1527, %rs1271, %p41;
	selp.b16 	%rs1547, %rs1526, %rs1270, %p41;
	selp.b16 	%rs1548, %rs1525, %rs1269, %p41;
	selp.b16 	%rs1549, %rs1524, %rs1268, %p41;
	selp.b16 	%rs1550, %rs1523, %rs1267, %p41;
	selp.b16 	%rs1551, %rs1522, %rs1266, %p41;
	selp.b16 	%rs1552, %rs1521, %rs1265, %p41;
	selp.b16 	%rs1553, %rs1520, %rs1264, %p41;
	selp.b16 	%rs1554, %rs1519, %rs1263, %p41;
	selp.b16 	%rs1555, %rs1518, %rs1262, %p41;
	selp.b16 	%rs1556, %rs1517, %rs1261, %p41;
	selp.b16 	%rs1557, %rs1516, %rs1260, %p41;
	selp.b16 	%rs1558, %rs1515, %rs1259, %p41;
	selp.b16 	%rs1559, %rs1514, %rs1258, %p41;
	selp.b16 	%rs1560, %rs1513, %rs1257, %p41;
	selp.b16 	%rs1561, %rs1512, %rs1256, %p41;
	selp.b16 	%rs1562, %rs1511, %rs1255, %p41;
	selp.b16 	%rs1563, %rs1510, %rs1254, %p41;
	selp.b16 	%rs1564, %rs1509, %rs1253, %p41;
	selp.b16 	%rs1565, %rs1508, %rs1252, %p41;
	selp.b16 	%rs1566, %rs1507, %rs1251, %p41;
	selp.b16 	%rs1567, %rs1506, %rs1250, %p41;
	selp.b16 	%rs1568, %rs1505, %rs1249, %p41;
	selp.b16 	%rs1569, %rs1504, %rs1248, %p41;
	selp.b16 	%rs1570, %rs1503, %rs1247, %p41;
	selp.b16 	%rs1571, %rs1502, %rs1246, %p41;
	selp.b16 	%rs1572, %rs1501, %rs1245, %p41;
	selp.b16 	%rs1573, %rs1500, %rs1244, %p41;
	selp.b16 	%rs1574, %rs1499, %rs1243, %p41;
	selp.b16 	%rs1575, %rs1498, %rs1242, %p41;
	selp.b16 	%rs1576, %rs1497, %rs1241, %p41;
	selp.b16 	%rs1577, %rs1496, %rs1240, %p41;
	selp.b16 	%rs1578, %rs1495, %rs1239, %p41;
	selp.b16 	%rs1579, %rs1494, %rs1238, %p41;
	selp.b16 	%rs1580, %rs1493, %rs1237, %p41;
	selp.b16 	%rs1581, %rs1492, %rs1236, %p41;
	selp.b16 	%rs1582, %rs1491, %rs1235, %p41;
	selp.b16 	%rs1583, %rs1490, %rs1234, %p41;
	selp.b16 	%rs1584, %rs1489, %rs1233, %p41;
	selp.b16 	%rs1585, %rs1488, %rs1232, %p41;
	selp.b16 	%rs1586, %rs1487, %rs1231, %p41;
	selp.b16 	%rs1587, %rs1486, %rs1230, %p41;
	selp.b16 	%rs1588, %rs1485, %rs1229, %p41;
	selp.b16 	%rs1589, %rs1484, %rs1228, %p41;
	selp.b16 	%rs1590, %rs1483, %rs1227, %p41;
	selp.b16 	%rs1591, %rs1482, %rs1226, %p41;
	selp.b16 	%rs1592, %rs1481, %rs1225, %p41;
	selp.b16 	%rs1593, %rs1480, %rs1224, %p41;
	selp.b16 	%rs1594, %rs1479, %rs1223, %p41;
	selp.b16 	%rs1595, %rs1478, %rs1222, %p41;
	selp.b16 	%rs1596, %rs1477, %rs1221, %p41;
	selp.b16 	%rs1597, %rs1476, %rs1220, %p41;
	selp.b16 	%rs1598, %rs1475, %rs1219, %p41;
	selp.b16 	%rs1599, %rs1474, %rs1218, %p41;
	selp.b16 	%rs1600, %rs1473, %rs1217, %p41;
	selp.b16 	%rs1601, %rs1472, %rs1216, %p41;
	selp.b16 	%rs1602, %rs1471, %rs1215, %p41;
	selp.b16 	%rs1603, %rs1470, %rs1214, %p41;
	selp.b16 	%rs1604, %rs1469, %rs1213, %p41;
	selp.b16 	%rs1605, %rs1468, %rs1212, %p41;
	selp.b16 	%rs1606, %rs1467, %rs1211, %p41;
	selp.b16 	%rs1607, %rs1466, %rs1210, %p41;
	selp.b16 	%rs1608, %rs1465, %rs1209, %p41;
	selp.b16 	%rs1609, %rs1464, %rs1208, %p41;
	selp.b16 	%rs1610, %rs1463, %rs1207, %p41;
	selp.b16 	%rs1611, %rs1462, %rs1206, %p41;
	selp.b16 	%rs1612, %rs1461, %rs1205, %p41;
	selp.b16 	%rs1613, %rs1460, %rs1204, %p41;
	selp.b16 	%rs1614, %rs1459, %rs1203, %p41;
	selp.b16 	%rs1615, %rs1458, %rs1202, %p41;
	selp.b16 	%rs1616, %rs1457, %rs1201, %p41;
	selp.b16 	%rs1617, %rs1456, %rs1200, %p41;
	selp.b16 	%rs1618, %rs1455, %rs1199, %p41;
	selp.b16 	%rs1619, %rs1454, %rs1198, %p41;
	selp.b16 	%rs1620, %rs1453, %rs1197, %p41;
	selp.b16 	%rs1621, %rs1452, %rs1196, %p41;
	selp.b16 	%rs1622, %rs1451, %rs1195, %p41;
	selp.b16 	%rs1623, %rs1450, %rs1194, %p41;
	selp.b16 	%rs1624, %rs1449, %rs1193, %p41;
	selp.b16 	%rs1625, %rs1448, %rs1192, %p41;
	selp.b16 	%rs1626, %rs1447, %rs1191, %p41;
	selp.b16 	%rs1627, %rs1446, %rs1190, %p41;
	selp.b16 	%rs1628, %rs1445, %rs1189, %p41;
	selp.b16 	%rs1629, %rs1444, %rs1188, %p41;
	selp.b16 	%rs1630, %rs1443, %rs1187, %p41;
	selp.b16 	%rs1631, %rs1442, %rs1186, %p41;
	selp.b16 	%rs1632, %rs1441, %rs1185, %p41;
	selp.b16 	%rs1633, %rs1440, %rs1184, %p41;
	selp.b16 	%rs1634, %rs1439, %rs1183, %p41;
	selp.b16 	%rs1635, %rs1438, %rs1182, %p41;
	selp.b16 	%rs1636, %rs1437, %rs1181, %p41;
	selp.b16 	%rs1637, %rs1436, %rs1180, %p41;
	selp.b16 	%rs1638, %rs1435, %rs1179, %p41;
	selp.b16 	%rs1639, %rs1434, %rs1178, %p41;
	selp.b16 	%rs1640, %rs1433, %rs1177, %p41;
	selp.b16 	%rs1641, %rs1432, %rs1176, %p41;
	selp.b16 	%rs1642, %rs1431, %rs1175, %p41;
	selp.b16 	%rs1643, %rs1430, %rs1174, %p41;
	selp.b16 	%rs1644, %rs1429, %rs1173, %p41;
	selp.b16 	%rs1645, %rs1428, %rs1172, %p41;
	selp.b16 	%rs1646, %rs1427, %rs1171, %p41;
	selp.b16 	%rs1647, %rs1426, %rs1170, %p41;
	selp.b16 	%rs1648, %rs1425, %rs1169, %p41;
	selp.b16 	%rs1649, %rs1424, %rs1168, %p41;
	selp.b16 	%rs1650, %rs1423, %rs1167, %p41;
	selp.b16 	%rs1651, %rs1422, %rs1166, %p41;
	selp.b16 	%rs1652, %rs1421, %rs1165, %p41;
	selp.b16 	%rs1653, %rs1420, %rs1164, %p41;
	selp.b16 	%rs1654, %rs1419, %rs1163, %p41;
	selp.b16 	%rs1655, %rs1418, %rs1162, %p41;
	selp.b16 	%rs1656, %rs1417, %rs1161, %p41;
	selp.b16 	%rs1657, %rs1416, %rs1160, %p41;
	selp.b16 	%rs1658, %rs1415, %rs1159, %p41;
	selp.b16 	%rs1659, %rs1414, %rs1158, %p41;
	selp.b16 	%rs1660, %rs1413, %rs1157, %p41;
	selp.b16 	%rs1661, %rs1412, %rs1156, %p41;
	selp.b16 	%rs1662, %rs1411, %rs1155, %p41;
	selp.b16 	%rs1663, %rs1410, %rs1154, %p41;
	selp.b16 	%rs1664, %rs1409, %rs1153, %p41;
	selp.b16 	%rs1665, %rs1408, %rs1152, %p41;
	selp.b16 	%rs1666, %rs1407, %rs1151, %p41;
	selp.b16 	%rs1667, %rs1406, %rs1150, %p41;
	selp.b16 	%rs1668, %rs1405, %rs1149, %p41;
	selp.b16 	%rs1669, %rs1404, %rs1148, %p41;
	selp.b16 	%rs1670, %rs1403, %rs1147, %p41;
	selp.b16 	%rs1671, %rs1402, %rs1146, %p41;
	selp.b16 	%rs1672, %rs1401, %rs1145, %p41;
	selp.b16 	%rs1673, %rs1400, %rs1144, %p41;
	selp.b16 	%rs1674, %rs1399, %rs1143, %p41;
	selp.b16 	%rs1675, %rs1398, %rs1142, %p41;
	selp.b16 	%rs1676, %rs1397, %rs1141, %p41;
	selp.b16 	%rs1677, %rs1396, %rs1140, %p41;
	selp.b16 	%rs1678, %rs1395, %rs1139, %p41;
	selp.b16 	%rs1679, %rs1394, %rs1138, %p41;
	selp.b16 	%rs1680, %rs1393, %rs1137, %p41;
	selp.b16 	%rs1681, %rs1392, %rs1136, %p41;
	selp.b16 	%rs1682, %rs1391, %rs1135, %p41;
	selp.b16 	%rs1683, %rs1390, %rs1134, %p41;
	selp.b16 	%rs1684, %rs1389, %rs1133, %p41;
	selp.b16 	%rs1685, %rs1388, %rs1132, %p41;
	selp.b16 	%rs1686, %rs1387, %rs1131, %p41;
	selp.b16 	%rs1687, %rs1386, %rs1130, %p41;
	selp.b16 	%rs1688, %rs1385, %rs1129, %p41;
	selp.b16 	%rs1689, %rs1384, %rs1128, %p41;
	selp.b16 	%rs1690, %rs1383, %rs1127, %p41;
	selp.b16 	%rs1691, %rs1382, %rs1126, %p41;
	selp.b16 	%rs1692, %rs1381, %rs1125, %p41;
	selp.b16 	%rs1693, %rs1380, %rs1124, %p41;
	selp.b16 	%rs1694, %rs1379, %rs1123, %p41;
	selp.b16 	%rs1695, %rs1378, %rs1122, %p41;
	selp.b16 	%rs1696, %rs1377, %rs1121, %p41;
	selp.b16 	%rs1697, %rs1376, %rs1120, %p41;
	selp.b16 	%rs1698, %rs1375, %rs1119, %p41;
	selp.b16 	%rs1699, %rs1374, %rs1118, %p41;
	selp.b16 	%rs1700, %rs1373, %rs1117, %p41;
	selp.b16 	%rs1701, %rs1372, %rs1116, %p41;
	selp.b16 	%rs1702, %rs1371, %rs1115, %p41;
	selp.b16 	%rs1703, %rs1370, %rs1114, %p41;
	selp.b16 	%rs1704, %rs1369, %rs1113, %p41;
	selp.b16 	%rs1705, %rs1368, %rs1112, %p41;
	selp.b16 	%rs1706, %rs1367, %rs1111, %p41;
	selp.b16 	%rs1707, %rs1366, %rs1110, %p41;
	selp.b16 	%rs1708, %rs1365, %rs1109, %p41;
	selp.b16 	%rs1709, %rs1364, %rs1108, %p41;
	selp.b16 	%rs1710, %rs1363, %rs1107, %p41;
	selp.b16 	%rs1711, %rs1362, %rs1106, %p41;
	selp.b16 	%rs1712, %rs1361, %rs1105, %p41;
	selp.b16 	%rs1713, %rs1360, %rs1104, %p41;
	selp.b16 	%rs1714, %rs1359, %rs1103, %p41;
	selp.b16 	%rs1715, %rs1358, %rs1102, %p41;
	selp.b16 	%rs1716, %rs1357, %rs1101, %p41;
	selp.b16 	%rs1717, %rs1356, %rs1100, %p41;
	selp.b16 	%rs1718, %rs1355, %rs1099, %p41;
	selp.b16 	%rs1719, %rs1354, %rs1098, %p41;
	selp.b16 	%rs1720, %rs1353, %rs1097, %p41;
	selp.b16 	%rs1721, %rs1352, %rs1096, %p41;
	selp.b16 	%rs1722, %rs1351, %rs1095, %p41;
	selp.b16 	%rs1723, %rs1350, %rs1094, %p41;
	selp.b16 	%rs1724, %rs1349, %rs1093, %p41;
	selp.b16 	%rs1725, %rs1348, %rs1092, %p41;
	selp.b16 	%rs1726, %rs1347, %rs1091, %p41;
	selp.b16 	%rs1727, %rs1346, %rs1090, %p41;
	selp.b16 	%rs1728, %rs1345, %rs1089, %p41;
	selp.b16 	%rs1729, %rs1344, %rs1088, %p41;
	selp.b16 	%rs1730, %rs1343, %rs1087, %p41;
	selp.b16 	%rs1731, %rs1342, %rs1086, %p41;
	selp.b16 	%rs1732, %rs1341, %rs1085, %p41;
	selp.b16 	%rs1733, %rs1340, %rs1084, %p41;
	selp.b16 	%rs1734, %rs1339, %rs1083, %p41;
	selp.b16 	%rs1735, %rs1338, %rs1082, %p41;
	selp.b16 	%rs1736, %rs1337, %rs1081, %p41;
	selp.b16 	%rs1737, %rs1336, %rs1080, %p41;
	selp.b16 	%rs1738, %rs1335, %rs1079, %p41;
	selp.b16 	%rs1739, %rs1334, %rs1078, %p41;
	selp.b16 	%rs1740, %rs1333, %rs1077, %p41;
	selp.b16 	%rs1741, %rs1332, %rs1076, %p41;
	selp.b16 	%rs1742, %rs1331, %rs1075, %p41;
	selp.b16 	%rs1743, %rs1330, %rs1074, %p41;
	selp.b16 	%rs1744, %rs1329, %rs1073, %p41;
	selp.b16 	%rs1745, %rs1328, %rs1072, %p41;
	selp.b16 	%rs1746, %rs1327, %rs1071, %p41;
	selp.b16 	%rs1747, %rs1326, %rs1070, %p41;
	selp.b16 	%rs1748, %rs1325, %rs1069, %p41;
	selp.b16 	%rs1749, %rs1324, %rs1068, %p41;
	selp.b16 	%rs1750, %rs1323, %rs1067, %p41;
	selp.b16 	%rs1751, %rs1322, %rs1066, %p41;
	selp.b16 	%rs1752, %rs1321, %rs1065, %p41;
	selp.b16 	%rs1753, %rs1320, %rs1064, %p41;
	selp.b16 	%rs1754, %rs1319, %rs1063, %p41;
	selp.b16 	%rs1755, %rs1318, %rs1062, %p41;
	selp.b16 	%rs1756, %rs1317, %rs1061, %p41;
	selp.b16 	%rs1757, %rs1316, %rs1060, %p41;
	selp.b16 	%rs1758, %rs1315, %rs1059, %p41;
	selp.b16 	%rs1759, %rs1314, %rs1058, %p41;
	selp.b16 	%rs1760, %rs1313, %rs1057, %p41;
	selp.b16 	%rs1761, %rs1312, %rs1056, %p41;
	selp.b16 	%rs1762, %rs1311, %rs1055, %p41;
	selp.b16 	%rs1763, %rs1310, %rs1054, %p41;
	selp.b16 	%rs1764, %rs1309, %rs1053, %p41;
	selp.b16 	%rs1765, %rs1308, %rs1052, %p41;
	selp.b16 	%rs1766, %rs1307, %rs1051, %p41;
	selp.b16 	%rs1767, %rs1306, %rs1050, %p41;
	selp.b16 	%rs1768, %rs1305, %rs1049, %p41;
	selp.b16 	%rs1769, %rs1304, %rs1048, %p41;
	selp.b16 	%rs1770, %rs1303, %rs1047, %p41;
	selp.b16 	%rs1771, %rs1302, %rs1046, %p41;
	selp.b16 	%rs1772, %rs1301, %rs1045, %p41;
	selp.b16 	%rs1773, %rs1300, %rs1044, %p41;
	selp.b16 	%rs1774, %rs1299, %rs1043, %p41;
	selp.b16 	%rs1775, %rs1298, %rs1042, %p41;
	selp.b16 	%rs1776, %rs1297, %rs1041, %p41;
	selp.b16 	%rs1777, %rs1296, %rs1040, %p41;
	selp.b16 	%rs1778, %rs1295, %rs1039, %p41;
	selp.b16 	%rs1779, %rs1294, %rs1038, %p41;
	selp.b16 	%rs1780, %rs1293, %rs1037, %p41;
	selp.b16 	%rs1781, %rs1292, %rs1036, %p41;
	selp.b16 	%rs1782, %rs1291, %rs1035, %p41;
	selp.b16 	%rs1783, %rs1290, %rs1034, %p41;
	selp.b16 	%rs1784, %rs1289, %rs1033, %p41;
	selp.b16 	%rs1785, %rs1288, %rs1032, %p41;
	selp.b16 	%rs1786, %rs1287, %rs1031, %p41;
	selp.b16 	%rs1787, %rs1286, %rs1030, %p41;
	selp.b16 	%rs1788, %rs1285, %rs1029, %p41;
	selp.b16 	%rs1789, %rs1284, %rs1028, %p41;
	selp.b16 	%rs1790, %rs1283, %rs1027, %p41;
	selp.b16 	%rs1791, %rs1282, %rs1026, %p41;
	selp.b16 	%rs1792, %rs1281, %rs1025, %p41;
	bar.sync 	0;
	@%p39 bra 	$L__BB6_13;
	ld.param.u64 	%rd90, [_ZN3cub18CUB_300001_SM_10006detail10merge_sort26DeviceMergeSortMergeKernelINS2_10policy_hubIN6thrust24THRUST_300001_SM_1000_NS10device_ptrI10IndividualEEE9Policy600ES9_PNS0_8NullTypeES9_SD_jN4cuda3std3__44lessIS8_EES8_SC_EEvbT2_T3_T4_PT6_PT7_T5_PSL_SL_NS1_7vsmem_tE_param_4];
	mov.u32 	%r2720, %ctaid.x;
	shl.b32 	%r2721, %r2720, 6;
	cvt.u64.u32 	%rd78, %r2721;
	// begin inline asm
	mov.u32 %r2719, %laneid;
	// end inline asm
	mov.u32 	%r2722, %tid.x;
	and.b32  	%r2723, %r2722, 992;
	add.s32 	%r2724, %r2719, %r2723;
	mov.u32 	%r2725, _ZZN3cub18CUB_300001_SM_10006detail10merge_sort26DeviceMergeSortMergeKernelINS2_10policy_hubIN6thrust24THRUST_300001_SM_1000_NS10device_ptrI10IndividualEEE9Policy600ES9_PNS0_8NullTypeES9_SD_jN4cuda3std3__44lessIS8_EES8_SC_EEvbT2_T3_T4_PT6_PT7_T5_PSL_SL_NS1_7vsmem_tEE19static_temp_storage;
	mad.lo.s32 	%r2726, %r2724, 260, %r2725;
	st.shared.u8 	[%r2726+66], %rs1599;
	st.shared.u8 	[%r2726+65], %rs1598;
	st.shared.u8 	[%r2726+64], %rs1597;
	st.shared.u8 	[%r2726+63], %rs1596;
	st.shared.u8 	[%r2726+62], %rs1595;
	st.shared.u8 	[%r2726+61], %rs1594;
	st.shared.u8 	[%r2726+60], %rs1593;
	st.shared.u8 	[%r2726+59], %rs1592;
	st.shared.u8 	[%r2726+58], %rs1591;
	st.shared.u8 	[%r2726+57], %rs1590;
	st.shared.u8 	[%r2726+56], %rs1589;
	st.shared.u8 	[%r2726+55], %rs1588;
	st.shared.u8 	[%r2726+54], %rs1587;
	st.shared.u8 	[%r2726+53], %rs1586;
	st.shared.u8 	[%r2726+52], %rs1585;
	st.shared.u8 	[%r2726+51], %rs1584;
	st.shared.u8 	[%r2726+50], %rs1583;
	st.shared.u8 	[%r2726+49], %rs1582;
	st.shared.u8 	[%r2726+48], %rs1581;
	st.shared.u8 	[%r2726+47], %rs1580;
	st.shared.u8 	[%r2726+46], %rs1579;
	st.shared.u8 	[%r2726+45], %rs1578;
	st.shared.u8 	[%r2726+44], %rs1577;
	st.shared.u8 	[%r2726+43], %rs1576;
	st.shared.u8 	[%r2726+42], %rs1575;
	st.shared.u8 	[%r2726+41], %rs1574;
	st.shared.u8 	[%r2726+40], %rs1573;
	st.shared.u8 	[%r2726+39], %rs1572;
	st.shared.u8 	[%r2726+38], %rs1571;
	st.shared.u8 	[%r2726+37], %rs1570;
	st.shared.u8 	[%r2726+36], %rs1569;
	st.shared.u8 	[%r2726+35], %rs1568;
	st.shared.u8 	[%r2726+34], %rs1567;
	st.shared.u8 	[%r2726+33], %rs1566;
	st.shared.u8 	[%r2726+32], %rs1565;
	st.shared.u8 	[%r2726+31], %rs1564;
	st.shared.u8 	[%r2726+30], %rs1563;
	st.shared.u8 	[%r2726+29], %rs1562;
	st.shared.u8 	[%r2726+28], %rs1561;
	st.shared.u8 	[%r2726+27], %rs1560;
	st.shared.u8 	[%r2726+26], %rs1559;
	st.shared.u8 	[%r2726+25], %rs1558;
	st.shared.u8 	[%r2726+24], %rs1557;
	st.shared.u8 	[%r2726+23], %rs1556;
	st.shared.u8 	[%r2726+22], %rs1555;
	st.shared.u8 	[%r2726+21], %rs1554;
	st.shared.u8 	[%r2726+20], %rs1553;
	st.shared.u8 	[%r2726+19], %rs1552;
	st.shared.u8 	[%r2726+18], %rs1551;
	st.shared.u8 	[%r2726+17], %rs1550;
	st.shared.u8 	[%r2726+16], %rs1549;
	st.shared.u8 	[%r2726+15], %rs1548;
	st.shared.u8 	[%r2726+14], %rs1547;
	st.shared.u8 	[%r2726+13], %rs1546;
	st.shared.u8 	[%r2726+12], %rs1545;
	st.shared.u8 	[%r2726+11], %rs1544;
	st.shared.u8 	[%r2726+10], %rs1543;
	st.shared.u8 	[%r2726+9], %rs1542;
	st.shared.u8 	[%r2726+8], %rs1541;
	st.shared.u8 	[%r2726+7], %rs1540;
	st.shared.u8 	[%r2726+6], %rs1539;
	st.shared.u8 	[%r2726+5], %rs1538;
	st.shared.u8 	[%r2726+4], %rs1537;
	st.shared.f32 	[%r2726], %f7;
	st.shared.u8 	[%r2726+130], %rs1663;
	st.shared.u8 	[%r2726+129], %rs1662;
	st.shared.u8 	[%r2726+128], %rs1661;
	st.shared.u8 	[%r2726+127], %rs1660;
	st.shared.u8 	[%r2726+126], %rs1659;
	st.shared.u8 	[%r2726+125], %rs1658;
	st.shared.u8 	[%r2726+124], %rs1657;
	st.shared.u8 	[%r2726+123], %rs1656;
	st.shared.u8 	[%r2726+122], %rs1655;
	st.shared.u8 	[%r2726+121], %rs1654;
	st.shared.u8 	[%r2726+120], %rs1653;
	st.shared.u8 	[%r2726+119], %rs1652;
	st.shared.u8 	[%r2726+118], %rs1651;
	st.shared.u8 	[%r2726+117], %rs1650;
	st.shared.u8 	[%r2726+116], %rs1649;
	st.shared.u8 	[%r2726+115], %rs1648;
	st.shared.u8 	[%r2726+114], %rs1647;
	st.shared.u8 	[%r2726+113], %rs1646;
	st.shared.u8 	[%r2726+112], %rs1645;
	st.shared.u8 	[%r2726+111], %rs1644;
	st.shared.u8 	[%r2726+110], %rs1643;
	st.shared.u8 	[%r2726+109], %rs1642;
	st.shared.u8 	[%r2726+108], %rs1641;
	st.shared.u8 	[%r2726+107], %rs1640;
	st.shared.u8 	[%r2726+106], %rs1639;
	st.shared.u8 	[%r2726+105], %rs1638;
	st.shared.u8 	[%r2726+104], %rs1637;
	st.shared.u8 	[%r2726+103], %rs1636;
	st.shared.u8 	[%r2726+102], %rs1635;
	st.shared.u8 	[%r2726+101], %rs1634;
	st.shared.u8 	[%r2726+100], %rs1633;
	st.shared.u8 	[%r2726+99], %rs1632;
	st.shared.u8 	[%r2726+98], %rs1631;
	st.shared.u8 	[%r2726+97], %rs1630;
	st.shared.u8 	[%r2726+96], %rs1629;
	st.shared.u8 	[%r2726+95], %rs1628;
	st.shared.u8 	[%r2726+94], %rs1627;
	st.shared.u8 	[%r2726+93], %rs1626;
	st.shared.u8 	[%r2726+92], %rs1625;
	st.shared.u8 	[%r2726+91], %rs1624;
	st.shared.u8 	[%r2726+90], %rs1623;
	st.shared.u8 	[%r2726+89], %rs1622;
	st.shared.u8 	[%r2726+88], %rs1621;
	st.shared.u8 	[%r2726+87], %rs1620;
	st.shared.u8 	[%r2726+86], %rs1619;
	st.shared.u8 	[%r2726+85], %rs1618;
	st.shared.u8 	[%r2726+84], %rs1617;
	st.shared.u8 	[%r2726+83], %rs1616;
	st.shared.u8 	[%r2726+82], %rs1615;
	st.shared.u8 	[%r2726+81], %rs1614;
	st.shared.u8 	[%r2726+80], %rs1613;
	st.shared.u8 	[%r2726+79], %rs1612;
	st.shared.u8 	[%r2726+78], %rs1611;
	st.shared.u8 	[%r2726+77], %rs1610;
	st.shared.u8 	[%r2726+76], %rs1609;
	st.shared.u8 	[%r2726+75], %rs1608;
	st.shared.u8 	[%r2726+74], %rs1607;
	st.shared.u8 	[%r2726+73], %rs1606;
	st.shared.u8 	[%r2726+72], %rs1605;
	st.shared.u8 	[%r2726+71], %rs1604;
	st.shared.u8 	[%r2726+70], %rs1603;
	st.shared.u8 	[%r2726+69], %rs1602;
	st.shared.u8 	[%r2726+68], %rs1601;
	st.shared.u8 	[%r2726+67], %rs1600;
	st.shared.u8 	[%r2726+194], %rs1727;
	st.shared.u8 	[%r2726+193], %rs1726;
	st.shared.u8 	[%r2726+192], %rs1725;
	st.shared.u8 	[%r2726+191], %rs1724;
	st.shared.u8 	[%r2726+190], %rs1723;
	st.shared.u8 	[%r2726+189], %rs1722;
	st.shared.u8 	[%r2726+188], %rs1721;
	st.shared.u8 	[%r2726+187], %rs1720;
	st.shared.u8 	[%r2726+186], %rs1719;
	st.shared.u8 	[%r2726+185], %rs1718;
	st.shared.u8 	[%r2726+184], %rs1717;
	st.shared.u8 	[%r2726+183], %rs1716;
	st.shared.u8 	[%r2726+182], %rs1715;
	st.shared.u8 	[%r2726+181], %rs1714;
	st.shared.u8 	[%r2726+180], %rs1713;
	st.shared.u8 	[%r2726+179], %rs1712;
	st.shared.u8 	[%r2726+178], %rs1711;
	st.shared.u8 	[%r2726+177], %rs1710;
	st.shared.u8 	[%r2726+176], %rs1709;
	st.shared.u8 	[%r2726+175], %rs1708;
	st.shared.u8 	[%r2726+174], %rs1707;
	st.shared.u8 	[%r2726+173], %rs1706;
	st.shared.u8 	[%r2726+172], %rs1705;
	st.shared.u8 	[%r2726+171], %rs1704;
	st.shared.u8 	[%r2726+170], %rs1703;
	st.shared.u8 	[%r2726+169], %rs1702;
	st.shared.u8 	[%r2726+168], %rs1701;
	st.shared.u8 	[%r2726+167], %rs1700;
	st.shared.u8 	[%r2726+166], %rs1699;
	st.shared.u8 	[%r2726+165], %rs1698;
	st.shared.u8 	[%r2726+164], %rs1697;
	st.shared.u8 	[%r2726+163], %rs1696;
	st.shared.u8 	[%r2726+162], %rs1695;
	st.shared.u8 	[%r2726+161], %rs1694;
	st.shared.u8 	[%r2726+160], %rs1693;
	st.shared.u8 	[%r2726+159], %rs1692;
	st.shared.u8 	[%r2726+158], %rs1691;
	st.shared.u8 	[%r2726+157], %rs1690;
	st.shared.u8 	[%r2726+156], %rs1689;
	st.shared.u8 	[%r2726+155], %rs1688;
	st.shared.u8 	[%r2726+154], %rs1687;
	st.shared.u8 	[%r2726+153], %rs1686;
	st.shared.u8 	[%r2726+152], %rs1685;
	st.shared.u8 	[%r2726+151], %rs1684;
	st.shared.u8 	[%r2726+150], %rs1683;
	st.shared.u8 	[%r2726+149], %rs1682;
	st.shared.u8 	[%r2726+148], %rs1681;
	st.shared.u8 	[%r2726+147], %rs1680;
	st.shared.u8 	[%r2726+146], %rs1679;
	st.shared.u8 	[%r2726+145], %rs1678;
	st.shared.u8 	[%r2726+144], %rs1677;
	st.shared.u8 	[%r2726+143], %rs1676;
	st.shared.u8 	[%r2726+142], %rs1675;
	st.shared.u8 	[%r2726+141], %rs1674;
	st.shared.u8 	[%r2726+140], %rs1673;
	st.shared.u8 	[%r2726+139], %rs1672;
	st.shared.u8 	[%r2726+138], %rs1671;
	st.shared.u8 	[%r2726+137], %rs1670;
	st.shared.u8 	[%r2726+136], %rs1669;
	st.shared.u8 	[%r2726+135], %rs1668;
	st.shared.u8 	[%r2726+134], %rs1667;
	st.shared.u8 	[%r2726+133], %rs1666;
	st.shared.u8 	[%r2726+132], %rs1665;
	st.shared.u8 	[%r2726+131], %rs1664;
	st.shared.u8 	[%r2726+258], %rs1791;
	st.shared.u8 	[%r2726+257], %rs1790;
	st.shared.u8 	[%r2726+256], %rs1789;
	st.shared.u8 	[%r2726+255], %rs1788;
	st.shared.u8 	[%r2726+254], %rs1787;
	st.shared.u8 	[%r2726+253], %rs1786;
	st.shared.u8 	[%r2726+252], %rs1785;
	st.shared.u8 	[%r2726+251], %rs1784;
	st.shared.u8 	[%r2726+250], %rs1783;
	st.shared.u8 	[%r2726+249], %rs1782;
	st.shared.u8 	[%r2726+248], %rs1781;
	st.shared.u8 	[%r2726+247], %rs1780;
	st.shared.u8 	[%r2726+246], %rs1779;
	st.shared.u8 	[%r2726+245], %rs1778;
	st.shared.u8 	[%r2726+244], %rs1777;
	st.shared.u8 	[%r2726+243], %rs1776;
	st.shared.u8 	[%r2726+242], %rs1775;
	st.shared.u8 	[%r2726+241], %rs1774;
	st.shared.u8 	[%r2726+240], %rs1773;
	st.shared.u8 	[%r2726+239], %rs1772;
	st.shared.u8 	[%r2726+238], %rs1771;
	st.shared.u8 	[%r2726+237], %rs1770;
	st.shared.u8 	[%r2726+236], %rs1769;
	st.shared.u8 	[%r2726+235], %rs1768;
	st.shared.u8 	[%r2726+234], %rs1767;
	st.shared.u8 	[%r2726+233], %rs1766;
	st.shared.u8 	[%r2726+232], %rs1765;
	st.shared.u8 	[%r2726+231], %rs1764;
	st.shared.u8 	[%r2726+230], %rs1763;
	st.shared.u8 	[%r2726+229], %rs1762;
	st.shared.u8 	[%r2726+228], %rs1761;
	st.shared.u8 	[%r2726+227], %rs1760;
	st.shared.u8 	[%r2726+226], %rs1759;
	st.shared.u8 	[%r2726+225], %rs1758;
	st.shared.u8 	[%r2726+224], %rs1757;
	st.shared.u8 	[%r2726+223], %rs1756;
	st.shared.u8 	[%r2726+222], %rs1755;
	st.shared.u8 	[%r2726+221], %rs1754;
	st.shared.u8 	[%r2726+220], %rs1753;
	st.shared.u8 	[%r2726+219], %rs1752;
	st.shared.u8 	[%r2726+218], %rs1751;
	st.shared.u8 	[%r2726+217], %rs1750;
	st.shared.u8 	[%r2726+216], %rs1749;
	st.shared.u8 	[%r2726+215], %rs1748;
	st.shared.u8 	[%r2726+214], %rs1747;
	st.shared.u8 	[%r2726+213], %rs1746;
	st.shared.u8 	[%r2726+212], %rs1745;
	st.shared.u8 	[%r2726+211], %rs1744;
	st.shared.u8 	[%r2726+210], %rs1743;
	st.shared.u8 	[%r2726+209], %rs1742;
	st.shared.u8 	[%r2726+208], %rs1741;
	st.shared.u8 	[%r2726+207], %rs1740;
	st.shared.u8 	[%r2726+206], %rs1739;
	st.shared.u8 	[%r2726+205], %rs1738;
	st.shared.u8 	[%r2726+204], %rs1737;
	st.shared.u8 	[%r2726+203], %rs1736;
	st.shared.u8 	[%r2726+202], %rs1735;
	st.shared.u8 	[%r2726+201], %rs1734;
	st.shared.u8 	[%r2726+200], %rs1733;
	st.shared.u8 	[%r2726+199], %rs1732;
	st.shared.u8 	[%r2726+198], %rs1731;
	st.shared.u8 	[%r2726+197], %rs1730;
	st.shared.u8 	[%r2726+196], %rs1729;
	st.shared.u8 	[%r2726+195], %rs1728;
	st.shared.u8 	[%r2726+259], %rs1792;
	bar.warp.sync 	-1;
	ld.shared.u32 	%r2727, [%r2726+256];
	ld.shared.u32 	%r2728, [%r2726+252];
	ld.shared.u32 	%r2729, [%r2726+248];
	ld.shared.u32 	%r2730, [%r2726+244];
	ld.shared.u32 	%r2731, [%r2726+240];
	ld.shared.u32 	%r2732, [%r2726+236];
	ld.shared.u32 	%r2733, [%r2726+232];
	ld.shared.u32 	%r2734, [%r2726+228];
	ld.shared.u32 	%r2735, [%r2726+224];
	ld.shared.u32 	%r2736, [%r2726+220];
	ld.shared.u32 	%r2737, [%r2726+216];
	ld.shared.u32 	%r2738, [%r2726+212];
	ld.shared.u32 	%r2739, [%r2726+208];
	ld.shared.u32 	%r2740, [%r2726+204];
	ld.shared.u32 	%r2741, [%r2726+200];
	ld.shared.u32 	%r2742, [%r2726+196];
	ld.shared.u32 	%r2743, [%r2726+192];
	ld.shared.u32 	%r2744, [%r2726+188];
	ld.shared.u32 	%r2745, [%r2726+184];
	ld.shared.u32 	%r2746, [%r2726+180];
	ld.shared.u32 	%r2747, [%r2726+176];
	ld.shared.u32 	%r2748, [%r2726+172];
	ld.shared.u32 	%r2749, [%r2726+168];
	ld.shared.u32 	%r2750, [%r2726+164];
	ld.shared.u32 	%r2751, [%r2726+160];
	ld.shared.u32 	%r2752, [%r2726+156];
	ld.shared.u32 	%r2753, [%r2726+152];
	ld.shared.u32 	%r2754, [%r2726+148];
	ld.shared.u32 	%r2755, [%r2726+144];
	ld.shared.u32 	%r2756, [%r2726+140];
	ld.shared.u32 	%r2757, [%r2726+136];
	ld.shared.u32 	%r2758, [%r2726+132];
	ld.shared.u32 	%r2759, [%r2726+128];
	ld.shared.u32 	%r2760, [%r2726+124];
	ld.shared.u32 	%r2761, [%r2726+120];
	ld.shared.u32 	%r2762, [%r2726+116];
	ld.shared.u32 	%r2763, [%r2726+112];
	ld.shared.u32 	%r2764, [%r2726+108];
	ld.shared.u32 	%r2765, [%r2726+104];
	ld.shared.u32 	%r2766, [%r2726+100];
	ld.shared.u32 	%r2767, [%r2726+96];
	ld.shared.u32 	%r2768, [%r2726+92];
	ld.shared.u32 	%r2769, [%r2726+88];
	ld.shared.u32 	%r2770, [%r2726+84];
	ld.shared.u32 	%r2771, [%r2726+80];
	ld.shared.u32 	%r2772, [%r2726+76];
	ld.shared.u32 	%r2773, [%r2726+72];
	ld.shared.u32 	%r2774, [%r2726+68];
	ld.shared.u32 	%r2775, [%r2726+64];
	ld.shared.u32 	%r2776, [%r2726+60];
	ld.shared.u32 	%r2777, [%r2726+56];
	ld.shared.u32 	%r2778, [%r2726+52];
	ld.shared.u32 	%r2779, [%r2726+48];
	ld.shared.u32 	%r2780, [%r2726+44];
	ld.shared.u32 	%r2781, [%r2726+40];
	ld.shared.u32 	%r2782, [%r2726+36];
	ld.shared.u32 	%r2783, [%r2726+32];
	ld.shared.u32 	%r2784, [%r2726+28];
	ld.shared.u32 	%r2785, [%r2726+24];
	ld.shared.u32 	%r2786, [%r2726+20];
	ld.shared.u32 	%r2787, [%r2726+16];
	ld.shared.u32 	%r2788, [%r2726+12];
	ld.shared.u32 	%r2789, [%r2726+8];
	ld.shared.u32 	%r2790, [%r2726+4];
	ld.shared.f32 	%f25, [%r2726];
	cvt.u64.u32 	%rd79, %r2722;
	add.s64 	%rd80, %rd79, %rd78;
	cvta.to.global.u64 	%rd81, %rd90;
	mad.lo.s64 	%rd82, %rd80, 260, %rd81;
	st.global.f32 	[%rd82], %f25;
	st.global.u32 	[%rd82+4], %r2790;
	st.global.u32 	[%rd82+8], %r2789;
	st.global.u32 	[%rd82+12], %r2788;
	st.global.u32 	[%rd82+16], %r2787;
	st.global.u32 	[%rd82+20], %r2786;
	st.global.u32 	[%rd82+24], %r2785;
	st.global.u32 	[%rd82+28], %r2784;
	st.global.u32 	[%rd82+32], %r2783;
	st.global.u32 	[%rd82+36], %r2782;
	st.global.u32 	[%rd82+40], %r2781;
	st.global.u32 	[%rd82+44], %r2780;
	st.global.u32 	[%rd82+48], %r2779;
	st.global.u32 	[%rd82+52], %r2778;
	st.global.u32 	[%rd82+56], %r2777;
	st.global.u32 	[%rd82+60], %r2776;
	st.global.u32 	[%rd82+64], %r2775;
	st.global.u32 	[%rd82+68], %r2774;
	st.global.u32 	[%rd82+72], %r2773;
	st.global.u32 	[%rd82+76], %r2772;
	st.global.u32 	[%rd82+80], %r2771;
	st.global.u32 	[%rd82+84], %r2770;
	st.global.u32 	[%rd82+88], %r2769;
	st.global.u32 	[%rd82+92], %r2768;
	st.global.u32 	[%rd82+96], %r2767;
	st.global.u32 	[%rd82+100], %r2766;
	st.global.u32 	[%rd82+104], %r2765;
	st.global.u32 	[%rd82+108], %r2764;
	st.global.u32 	[%rd82+112], %r2763;
	st.global.u32 	[%rd82+116], %r2762;
	st.global.u32 	[%rd82+120], %r2761;
	st.global.u32 	[%rd82+124], %r2760;
	st.global.u32 	[%rd82+128], %r2759;
	st.global.u32 	[%rd82+132], %r2758;
	st.global.u32 	[%rd82+136], %r2757;
	st.global.u32 	[%rd82+140], %r2756;
	st.global.u32 	[%rd82+144], %r2755;
	st.global.u32 	[%rd82+148], %r2754;
	st.global.u32 	[%rd82+152], %r2753;
	st.global.u32 	[%rd82+156], %r2752;
	st.global.u32 	[%rd82+160], %r2751;
	st.global.u32 	[%rd82+164], %r2750;
	st.global.u32 	[%rd82+168], %r2749;
	st.global.u32 	[%rd82+172], %r2748;
	st.global.u32 	[%rd82+176], %r2747;
	st.global.u32 	[%rd82+180], %r2746;
	st.global.u32 	[%rd82+184], %r2745;
	st.global.u32 	[%rd82+188], %r2744;
	st.global.u32 	[%rd82+192], %r2743;
	st.global.u32 	[%rd82+196], %r2742;
	st.global.u32 	[%rd82+200], %r2741;
	st.global.u32 	[%rd82+204], %r2740;
	st.global.u32 	[%rd82+208], %r2739;
	st.global.u32 	[%rd82+212], %r2738;
	st.global.u32 	[%rd82+216], %r2737;
	st.global.u32 	[%rd82+220], %r2736;
	st.global.u32 	[%rd82+224], %r2735;
	st.global.u32 	[%rd82+228], %r2734;
	st.global.u32 	[%rd82+232], %r2733;
	st.global.u32 	[%rd82+236], %r2732;
	st.global.u32 	[%rd82+240], %r2731;
	st.global.u32 	[%rd82+244], %r2730;
	st.global.u32 	[%rd82+248], %r2729;
	st.global.u32 	[%rd82+252], %r2728;
	st.global.u32 	[%rd82+256], %r2727;
	bra.uni 	$L__BB6_36;
$L__BB6_13:
	mov.u32 	%r2793, %ctaid.x;
	shl.b32 	%r2794, %r2793, 6;
	cvt.u64.u32 	%rd83, %r2794;
	// begin inline asm
	mov.u32 %r2791, %laneid;
	// end inline asm
	mov.u32 	%r2795, %tid.x;
	and.b32  	%r2796, %r2795, 992;
	add.s32 	%r2797, %r2791, %r2796;
	mov.u32 	%r2798, _ZZN3cub18CUB_300001_SM_10006detail10merge_sort26DeviceMergeSortMergeKernelINS2_10policy_hubIN6thrust24THRUST_300001_SM_1000_NS10device_ptrI10IndividualEEE9Policy600ES9_PNS0_8NullTypeES9_SD_jN4cuda3std3__44lessIS8_EES8_SC_EEvbT2_T3_T4_PT6_PT7_T5_PSL_SL_NS1_7vsmem_tEE19static_temp_storage;
	mad.lo.s32 	%r2807, %r2797, 260, %r2798;
	st.shared.u8 	[%r2807+66], %rs1599;
	st.shared.u8 	[%r2807+65], %rs1598;
	st.shared.u8 	[%r2807+64], %rs1597;
	st.shared.u8 	[%r2807+63], %rs1596;
	st.shared.u8 	[%r2807+62], %rs1595;
	st.shared.u8 	[%r2807+61], %rs1594;
	st.shared.u8 	[%r2807+60], %rs1593;
	st.shared.u8 	[%r2807+59], %rs1592;
	st.shared.u8 	[%r2807+58], %rs1591;
	st.shared.u8 	[%r2807+57], %rs1590;
	st.shared.u8 	[%r2807+56], %rs1589;
	st.shared.u8 	[%r2807+55], %rs1588;
	st.shared.u8 	[%r2807+54], %rs1587;
	st.shared.u8 	[%r2807+53], %rs1586;
	st.shared.u8 	[%r2807+52], %rs1585;
	st.shared.u8 	[%r2807+51], %rs1584;
	st.shared.u8 	[%r2807+50], %rs1583;
	st.shared.u8 	[%r2807+49], %rs1582;
	st.shared.u8 	[%r2807+48], %rs1581;
	st.shared.u8 	[%r2807+47], %rs1580;
	st.shared.u8 	[%r2807+46], %rs1579;
	st.shared.u8 	[%r2807+45], %rs1578;
	st.shared.u8 	[%r2807+44], %rs1577;
	st.shared.u8 	[%r2807+43], %rs1576;
	st.shared.u8 	[%r2807+42], %rs1575;
	st.shared.u8 	[%r2807+41], %rs1574;
	st.shared.u8 	[%r2807+40], %rs1573;
	st.shared.u8 	[%r2807+39], %rs1572;
	st.shared.u8 	[%r2807+38], %rs1571;
	st.shared.u8 	[%r2807+37], %rs1570;
	st.shared.u8 	[%r2807+36], %rs1569;
	st.shared.u8 	[%r2807+35], %rs1568;
	st.shared.u8 	[%r2807+34], %rs1567;
	st.shared.u8 	[%r2807+33], %rs1566;
	st.shared.u8 	[%r2807+32], %rs1565;
	st.shared.u8 	[%r2807+31], %rs1564;
	st.shared.u8 	[%r2807+30], %rs1563;
	st.shared.u8 	[%r2807+29], %rs1562;
	st.shared.u8 	[%r2807+28], %rs1561;
	st.shared.u8 	[%r2807+27], %rs1560;
	st.shared.u8 	[%r2807+26], %rs1559;
	st.shared.u8 	[%r2807+25], %rs1558;
	st.shared.u8 	[%r2807+24], %rs1557;
	st.shared.u8 	[%r2807+23], %rs1556;
	st.shared.u8 	[%r2807+22], %rs1555;
	st.shared.u8 	[%r2807+21], %rs1554;
	st.shared.u8 	[%r2807+20], %rs1553;
	st.shared.u8 	[%r2807+19], %rs1552;
	st.shared.u8 	[%r2807+18], %rs1551;
	st.shared.u8 	[%r2807+17], %rs1550;
	st.shared.u8 	[%r2807+16], %rs1549;
	st.shared.u8 	[%r2807+15], %rs1548;
	st.shared.u8 	[%r2807+14], %rs1547;
	st.shared.u8 	[%r2807+13], %rs1546;
	st.shared.u8 	[%r2807+12], %rs1545;
	st.shared.u8 	[%r2807+11], %rs1544;
	st.shared.u8 	[%r2807+10], %rs1543;
	st.shared.u8 	[%r2807+9], %rs1542;
	st.shared.u8 	[%r2807+8], %rs1541;
	st.shared.u8 	[%r2807+7], %rs1540;
	st.shared.u8 	[%r2807+6], %rs1539;
	st.shared.u8 	[%r2807+5], %rs1538;
	st.shared.u8 	[%r2807+4], %rs1537;
	st.shared.f32 	[%r2807], %f7;
	st.shared.u8 	[%r2807+130], %rs1663;
	st.shared.u8 	[%r2807+129], %rs1662;
	st.shared.u8 	[%r2807+128], %rs1661;
	st.shared.u8 	[%r2807+127], %rs1660;
	st.shared.u8 	[%r2807+126], %rs1659;
	st.shared.u8 	[%r2807+125], %rs1658;
	st.shared.u8 	[%r2807+124], %rs1657;
	st.shared.u8 	[%r2807+123], %rs1656;
	st.shared.u8 	[%r2807+122], %rs1655;
	st.shared.u8 	[%r2807+121], %rs1654;
	st.shared.u8 	[%r2807+120], %rs1653;
	st.shared.u8 	[%r2807+119], %rs1652;
	st.shared.u8 	[%r2807+118], %rs1651;
	st.shared.u8 	[%r2807+117], %rs1650;
	st.shared.u8 	[%r2807+116], %rs1649;
	st.shared.u8 	[%r2807+115], %rs1648;
	st.shared.u8 	[%r2807+114], %rs1647;
	st.shared.u8 	[%r2807+113], %rs1646;
	st.shared.u8 	[%r2807+112], %rs1645;
	st.shared.u8 	[%r2807+111], %rs1644;
	st.shared.u8 	[%r2807+110], %rs1643;
	st.shared.u8 	[%r2807+109], %rs1642;
	st.shared.u8 	[%r2807+108], %rs1641;
	st.shared.u8 	[%r2807+107], %rs1640;
	st.shared.u8 	[%r2807+106], %rs1639;
	st.shared.u8 	[%r2807+105], %rs1638;
	st.shared.u8 	[%r2807+104], %rs1637;
	st.shared.u8 	[%r2807+103], %rs1636;
	st.shared.u8 	[%r2807+102], %rs1635;
	st.shared.u8 	[%r2807+101], %rs1634;
	st.shared.u8 	[%r2807+100], %rs1633;
	st.shared.u8 	[%r2807+99], %rs1632;
	st.shared.u8 	[%r2807+98], %rs1631;
	st.shared.u8 	[%r2807+97], %rs1630;
	st.shared.u8 	[%r2807+96], %rs1629;
	st.shared.u8 	[%r2807+95], %rs1628;
	st.shared.u8 	[%r2807+94], %rs1627;
	st.shared.u8 	[%r2807+93], %rs1626;
	st.shared.u8 	[%r2807+92], %rs1625;
	st.shared.u8 	[%r2807+91], %rs1624;
	st.shared.u8 	[%r2807+90], %rs1623;
	st.shared.u8 	[%r2807+89], %rs1622;
	st.shared.u8 	[%r2807+88], %rs1621;
	st.shared.u8 	[%r2807+87], %rs1620;
	st.shared.u8 	[%r2807+86], %rs1619;
	st.shared.u8 	[%r2807+85], %rs1618;
	st.shared.u8 	[%r2807+84], %rs1617;
	st.shared.u8 	[%r2807+83], %rs1616;
	st.shared.u8 	[%r2807+82], %rs1615;
	st.shared.u8 	[%r2807+81], %rs1614;
	st.shared.u8 	[%r2807+80], %rs1613;
	st.shared.u8 	[%r2807+79], %rs1612;
	st.shared.u8 	[%r2807+78], %rs1611;
	st.shared.u8 	[%r2807+77], %rs1610;
	st.shared.u8 	[%r2807+76], %rs1609;
	st.shared.u8 	[%r2807+75], %rs1608;
	st.shared.u8 	[%r2807+74], %rs1607;
	st.shared.u8 	[%r2807+73], %rs1606;
	st.shared.u8 	[%r2807+72], %rs1605;
	st.shared.u8 	[%r2807+71], %rs1604;
	st.shared.u8 	[%r2807+70], %rs1603;
	st.shared.u8 	[%r2807+69], %rs1602;
	st.shared.u8 	[%r2807+68], %rs1601;
	st.shared.u8 	[%r2807+67], %rs1600;
	st.shared.u8 	[%r2807+194], %rs1727;
	st.shared.u8 	[%r2807+193], %rs1726;
	st.shared.u8 	[%r2807+192], %rs1725;
	st.shared.u8 	[%r2807+191], %rs1724;
	st.shared.u8 	[%r2807+190], %rs1723;
	st.shared.u8 	[%r2807+189], %rs1722;
	st.shared.u8 	[%r2807+188], %rs1721;
	st.shared.u8 	[%r2807+187], %rs1720;
	st.shared.u8 	[%r2807+186], %rs1719;
	st.shared.u8 	[%r2807+185], %rs1718;
	st.shared.u8 	[%r2807+184], %rs1717;
	st.shared.u8 	[%r2807+183], %rs1716;
	st.shared.u8 	[%r2807+182], %rs1715;
	st.shared.u8 	[%r2807+181], %rs1714;
	st.shared.u8 	[%r2807+180], %rs1713;
	st.shared.u8 	[%r2807+179], %rs1712;
	st.shared.u8 	[%r2807+178], %rs1711;
	st.shared.u8 	[%r2807+177], %rs1710;
	st.shared.u8 	[%r2807+176], %rs1709;
	st.shared.u8 	[%r2807+175], %rs1708;
	st.shared.u8 	[%r2807+174], %rs1707;
	st.shared.u8 	[%r2807+173], %rs1706;
	st.shared.u8 	[%r2807+172], %rs1705;
	st.shared.u8 	[%r2807+171], %rs1704;
	st.shared.u8 	[%r2807+170], %rs1703;
	st.shared.u8 	[%r2807+169], %rs1702;
	st.shared.u8 	[%r2807+168], %rs1701;
	st.shared.u8 	[%r2807+167], %rs1700;
	st.shared.u8 	[%r2807+166], %rs1699;
	st.shared.u8 	[%r2807+165], %rs1698;
	st.shared.u8 	[%r2807+164], %rs1697;
	st.shared.u8 	[%r2807+163], %rs1696;
	st.shared.u8 	[%r2807+162], %rs1695;
	st.shared.u8 	[%r2807+161], %rs1694;
	st.shared.u8 	[%r2807+160], %rs1693;
	st.shared.u8 	[%r2807+159], %rs1692;
	st.shared.u8 	[%r2807+158], %rs1691;
	st.shared.u8 	[%r2807+157], %rs1690;
	st.shared.u8 	[%r2807+156], %rs1689;
	st.shared.u8 	[%r2807+155], %rs1688;
	st.shared.u8 	[%r2807+154], %rs1687;
	st.shared.u8 	[%r2807+153], %rs1686;
	st.shared.u8 	[%r2807+152], %rs1685;
	st.shared.u8 	[%r2807+151], %rs1684;
	st.shared.u8 	[%r2807+150], %rs1683;
	st.shared.u8 	[%r2807+149], %rs1682;
	st.shared.u8 	[%r2807+148], %rs1681;
	st.shared.u8 	[%r2807+147], %rs1680;
	st.shared.u8 	[%r2807+146], %rs1679;
	st.shared.u8 	[%r2807+145], %rs1678;
	st.shared.u8 	[%r2807+144], %rs1677;
	st.shared.u8 	[%r2807+143], %rs1676;
	st.shared.u8 	[%r2807+142], %rs1675;
	st.shared.u8 	[%r2807+141], %rs1674;
	st.shared.u8 	[%r2807+140], %rs1673;
	st.shared.u8 	[%r2807+139], %rs1672;
	st.shared.u8 	[%r2807+138], %rs1671;
	st.shared.u8 	[%r2807+137], %rs1670;
	st.shared.u8 	[%r2807+136], %rs1669;
	st.shared.u8 	[%r2807+135], %rs1668;
	st.shared.u8 	[%r2807+134], %rs1667;
	st.shared.u8 	[%r2807+133], %rs1666;
	st.shared.u8 	[%r2807+132], %rs1665;
	st.shared.u8 	[%r2807+131], %rs1664;
	st.shared.u8 	[%r2807+258], %rs1791;
	st.shared.u8 	[%r2807+257], %rs1790;
	st.shared.u8 	[%r2807+256], %rs1789;
	st.shared.u8 	[%r2807+255], %rs1788;
	st.shared.u8 	[%r2807+254], %rs1787;
	st.shared.u8 	[%r2807+253], %rs1786;
	st.shared.u8 	[%r2807+252], %rs1785;
	st.shared.u8 	[%r2807+251], %rs1784;
	st.shared.u8 	[%r2807+250], %rs1783;
	st.shared.u8 	[%r2807+249], %rs1782;
	st.shared.u8 	[%r2807+248], %rs1781;
	st.shared.u8 	[%r2807+247], %rs1780;
	st.shared.u8 	[%r2807+246], %rs1779;
	st.shared.u8 	[%r2807+245], %rs1778;
	st.shared.u8 	[%r2807+244], %rs1777;
	st.shared.u8 	[%r2807+243], %rs1776;
	st.shared.u8 	[%r2807+242], %rs1775;
	st.shared.u8 	[%r2807+241], %rs1774;
	st.shared.u8 	[%r2807+240], %rs1773;
	st.shared.u8 	[%r2807+239], %rs1772;
	st.shared.u8 	[%r2807+238], %rs1771;
	st.shared.u8 	[%r2807+237], %rs1770;
	st.shared.u8 	[%r2807+236], %rs1769;
	st.shared.u8 	[%r2807+235], %rs1768;
	st.shared.u8 	[%r2807+234], %rs1767;
	st.shared.u8 	[%r2807+233], %rs1766;
	st.shared.u8 	[%r2807+232], %rs1765;
	st.shared.u8 	[%r2807+231], %rs1764;
	st.shared.u8 	[%r2807+230], %rs1763;
	st.shared.u8 	[%r2807+229], %rs1762;
	st.shared.u8 	[%r2807+228], %rs1761;
	st.shared.u8 	[%r2807+227], %rs1760;
	st.shared.u8 	[%r2807+226], %rs1759;
	st.shared.u8 	[%r2807+225], %rs1758;
	st.shared.u8 	[%r2807+224], %rs1757;
	st.shared.u8 	[%r2807+223], %rs1756;
	st.shared.u8 	[%r2807+222], %rs1755;
	st.shared.u8 	[%r2807+221], %rs1754;
	st.shared.u8 	[%r2807+220], %rs1753;
	st.shared.u8 	[%r2807+219], %rs1752;
	st.shared.u8 	[%r2807+218], %rs1751;
	st.shared.u8 	[%r2807+217], %rs1750;
	st.shared.u8 	[%r2807+216], %rs1749;
	st.shared.u8 	[%r2807+215], %rs1748;
	st.shared.u8 	[%r2807+214], %rs1747;
	st.shared.u8 	[%r2807+213], %rs1746;
	st.shared.u8 	[%r2807+212], %rs1745;
	st.shared.u8 	[%r2807+211], %rs1744;
	st.shared.u8 	[%r2807+210], %rs1743;
	st.shared.u8 	[%r2807+209], %rs1742;
	st.shared.u8 	[%r2807+208], %rs1741;
	st.shared.u8 	[%r2807+207], %rs1740;
	st.shared.u8 	[%r2807+206], %rs1739;
	st.shared.u8 	[%r2807+205], %rs1738;
	st.shared.u8 	[%r2807+204], %rs1737;
	st.shared.u8 	[%r2807+203], %rs1736;
	st.shared.u8 	[%r2807+202], %rs1735;
	st.shared.u8 	[%r2807+201], %rs1734;
	st.shared.u8 	[%r2807+200], %rs1733;
	st.shared.u8 	[%r2807+199], %rs1732;
	st.shared.u8 	[%r2807+198], %rs1731;
	st.shared.u8 	[%r2807+197], %rs1730;
	st.shared.u8 	[%r2807+196], %rs1729;
	st.shared.u8 	[%r2807+195], %rs1728;
	st.shared.u8 	[%r2807+259], %rs1792;
	bar.warp.sync 	-1;
	and.b32  	%r2799, %r2795, 31;
	cvt.u64.u32 	%rd84, %r2796;
	add.s64 	%rd85, %rd83, %rd84;
	cvt.u64.u32 	%rd86, %r2799;
	or.b64  	%rd87, %rd85, %rd86;
	mad.lo.s64 	%rd91, %rd87, 260, %rd3;
	mov.b32 	%r2808, 0;
$L__BB6_14:
	ld.shared.u32 	%r2800, [%r2807];
	st.global.u32 	[%rd91], %r2800;
	add.s32 	%r22, %r2808, 1;
	add.s64 	%rd91, %rd91, 4;
	add.s32 	%r2807, %r2807, 4;
	setp.lt.u32 	%p40, %r2808, 64;
	mov.u32 	%r2808, %r22;
	@%p40 bra 	$L__BB6_14;
	bra.uni 	$L__BB6_36;
$L__BB6_15:
	ld.param.u32 	%r2801, [_ZN3cub18CUB_300001_SM_10006detail10merge_sort26DeviceMergeSortMergeKernelINS2_10policy_hubIN6thrust24THRUST_300001_SM_1000_NS10device_ptrI10IndividualEEE9Policy600ES9_PNS0_8NullTypeES9_SD_jN4cuda3std3__44lessIS8_EES8_SC_EEvbT2_T3_T4_PT6_PT7_T5_PSL_SL_NS1_7vsmem_tE_param_8];
	ld.param.s8 	%rs4356, [_ZN3cub18CUB_300001_SM_10006detail10merge_sort26DeviceMergeSortMergeKernelINS2_10policy_hubIN6thrust24THRUST_300001_SM_1000_NS10device_ptrI10IndividualEEE9Policy600ES9_PNS0_8NullTypeES9_SD_jN4cuda3std3__44lessIS8_EES8_SC_EEvbT2_T3_T4_PT6_PT7_T5_PSL_SL_NS1_7vsmem_tE_param_0];
	mul.wide.u32 	%rd14, %r1, 4;
	add.s64 	%rd15, %rd2, %rd14;
	ld.global.u32 	%r112, [%rd15];
	ld.global.u32 	%r113, [%rd15+4];
	neg.s32 	%r114, %r2801;
	and.b32  	%r115, %r1, %r114;
	shl.b32 	%r24, %r115, 6;
	shl.b32 	%r116, %r2801, 5;
	and.b32  	%r25, %r116, -64;
	sub.s32 	%r117, %r1, %r115;
	shl.b32 	%r118, %r117, 6;
	sub.s32 	%r26, %r112, %r24;
	sub.s32 	%r119, %r113, %r24;
	sub.s32 	%r120, %r108, %r24;
	max.u32 	%r121, %r120, %r25;
	sub.s32 	%r122, %r121, %r25;
	sub.s32 	%r123, %r118, %r26;
	min.u32 	%r27, %r123, %r122;
	setp.eq.s32 	%p6, %r118, -64;
	selp.b32 	%r124, 63, 64, %p6;
	add.s32 	%r125, %r124, %r118;
	sub.s32 	%r126, %r125, %r119;
	or.b32  	%r127, %r1, %r114;
	setp.eq.s32 	%p7, %r127, -1;
	min.u32 	%r128, %r25, %r120;
	selp.b32 	%r129, %r128, %r119, %p7;
	selp.b32 	%r130, %r25, %r126, %p7;
	min.u32 	%r131, %r130, %r122;
	sub.s32 	%r28, %r129, %r26;
	sub.s32 	%r29, %r131, %r27;
	// begin inline asm
	griddepcontrol.wait;
	// end inline asm
	setp.eq.s16 	%p8, %rs4356, 0;
	@%p8 bra 	$L__BB6_20;
	cvt.u64.u32 	%rd8, %r24;
	add.s32 	%r132, %r29, %r28;
	setp.ge.s32 	%p9, %r2, %r132;
	@%p9 bra 	$L__BB6_22;
	setp.ge.s32 	%p10, %r2, %r28;
	@%p10 bra 	$L__BB6_19;
	cvt.u64.u32 	%rd23, %r2;
	add.s64 	%rd24, %rd8, %rd23;
	cvt.u64.u32 	%rd25, %r26;
	add.s64 	%rd26, %rd24, %rd25;
	mad.lo.s64 	%rd27, %rd26, 260, %rd3;
	ld.global.u8 	%rs5321, [%rd27+66];
	ld.global.u8 	%rs5322, [%rd27+65];
	ld.global.u8 	%rs5323, [%rd27+64];
	ld.global.u8 	%rs5324, [%rd27+63];
	ld.global.u8 	%rs5325, [%rd27+62];
	ld.global.u8 	%rs5326, [%rd27+61];
	ld.global.u8 	%rs5327, [%rd27+60];
	ld.global.u8 	%rs5328, [%rd27+59];
	ld.global.u8 	%rs5329, [%rd27+58];
	ld.global.u8 	%rs5330, [%rd27+57];
	ld.global.u8 	%rs5331, [%rd27+56];
	ld.global.u8 	%rs5332, [%rd27+55];
	ld.global.u8 	%rs5333, [%rd27+54];
	ld.global.u8 	%rs5334, [%rd27+53];
	ld.global.u8 	%rs5335, [%rd27+52];
	ld.global.u8 	%rs5336, [%rd27+51];
	ld.global.u8 	%rs5337, [%rd27+50];
	ld.global.u8 	%rs5338, [%rd27+49];
	ld.global.u8 	%rs5339, [%rd27+48];
	ld.global.u8 	%rs5340, [%rd27+47];
	ld.global.u8 	%rs5341, [%rd27+46];
	ld.global.u8 	%rs5342, [%rd27+45];
	ld.global.u8 	%rs5343, [%rd27+44];
	ld.global.u8 	%rs5344, [%rd27+43];
	ld.global.u8 	%rs5345, [%rd27+42];
	ld.global.u8 	%rs5346, [%rd27+41];
	ld.global.u8 	%rs5347, [%rd27+40];
	ld.global.u8 	%rs5348, [%rd27+39];
	ld.global.u8 	%rs5349, [%rd27+38];
	ld.global.u8 	%rs5350, [%rd27+37];
	ld.global.u8 	%rs5351, [%rd27+36];
	ld.global.u8 	%rs5352, [%rd27+35];
	ld.global.u8 	%rs5353, [%rd27+34];
	ld.global.u8 	%rs5354, [%rd27+33];
	ld.global.u8 	%rs5355, [%rd27+32];
	ld.global.u8 	%rs5356, [%rd27+31];
	ld.global.u8 	%rs5357, [%rd27+30];
	ld.global.u8 	%rs5358, [%rd27+29];
	ld.global.u8 	%rs5359, [%rd27+28];
	ld.global.u8 	%rs5360, [%rd27+27];
	ld.global.u8 	%rs5361, [%rd27+26];
	ld.global.u8 	%rs5362, [%rd27+25];
	ld.global.u8 	%rs5363, [%rd27+24];
	ld.global.u8 	%rs5364, [%rd27+23];
	ld.global.u8 	%rs5365, [%rd27+22];
	ld.global.u8 	%rs5366, [%rd27+21];
	ld.global.u8 	%rs5367, [%rd27+20];
	ld.global.u8 	%rs5368, [%rd27+19];
	ld.global.u8 	%rs5369, [%rd27+18];
	ld.global.u8 	%rs5370, [%rd27+17];
	ld.global.u8 	%rs5371, [%rd27+16];
	ld.global.u8 	%rs5372, [%rd27+15];
	ld.global.u8 	%rs5373, [%rd27+14];
	ld.global.u8 	%rs5374, [%rd27+13];
	ld.global.u8 	%rs5375, [%rd27+12];
	ld.global.u8 	%rs5376, [%rd27+11];
	ld.global.u8 	%rs5377, [%rd27+10];
	ld.global.u8 	%rs5378, [%rd27+9];
	ld.global.u8 	%rs5379, [%rd27+8];
	ld.global.u8 	%rs5380, [%rd27+7];
	ld.global.u8 	%rs5381, [%rd27+6];
	ld.global.u8 	%rs5382, [%rd27+5];
	ld.global.u8 	%rs5383, [%rd27+4];
	ld.global.f32 	%f29, [%rd27];
	ld.global.u8 	%rs5257, [%rd27+130];
	ld.global.u8 	%rs5258, [%rd27+129];
	ld.global.u8 	%rs5259, [%rd27+128];
	ld.global.u8 	%rs5260, [%rd27+127];
	ld.global.u8 	%rs5261, [%rd27+126];
	ld.global.u8 	%rs5262, [%rd27+125];
	ld.global.u8 	%rs5263, [%rd27+124];
	ld.global.u8 	%rs5264, [%rd27+123];
	ld.global.u8 	%rs5265, [%rd27+122];
	ld.global.u8 	%rs5266, [%rd27+121];
	ld.global.u8 	%rs5267, [%rd27+120];
	ld.global.u8 	%rs5268, [%rd27+119];
	ld.global.u8 	%rs5269, [%rd27+118];
	ld.global.u8 	%rs5270, [%rd27+117];
	ld.global.u8 	%rs5271, [%rd27+116];
	ld.global.u8 	%rs5272, [%rd27+115];
	ld.global.u8 	%rs5273, [%rd27+114];
	ld.global.u8 	%rs5274, [%rd27+113];
	ld.global.u8 	%rs5275, [%rd27+112];
	ld.global.u8 	%rs5276, [%rd27+111];
	ld.global.u8 	%rs5277, [%rd27+110];
	ld.global.u8 	%rs5278, [%rd27+109];
	ld.global.u8 	%rs5279, [%rd27+108];
	ld.global.u8 	%rs5280, [%rd27+107];
	ld.global.u8 	%rs5281, [%rd27+106];
	ld.global.u8 	%rs5282, [%rd27+105];
	ld.global.u8 	%rs5283, [%rd27+104];
	ld.global.u8 	%rs5284, [%rd27+103];
	ld.global.u8 	%rs5285, [%rd27+102];
	ld.global.u8 	%rs5286, [%rd27+101];
	ld.global.u8 	%rs5287, [%rd27+100];
	ld.global.u8 	%rs5288, [%rd27+99];
	ld.global.u8 	%rs5289, [%rd27+98];
	ld.global.u8 	%rs5290, [%rd27+97];
	ld.global.u8 	%rs5291, [%rd27+96];
	ld.global.u8 	%rs5292, [%rd27+95];
	ld.global.u8 	%rs5293, [%rd27+94];
	ld.global.u8 	%rs5294, [%rd27+93];
	ld.global.u8 	%rs5295, [%rd27+92];
	ld.global.u8 	%rs5296, [%rd27+91];
	ld.global.u8 	%rs5297, [%rd27+90];
	ld.global.u8 	%rs5298, [%rd27+89];
	ld.global.u8 	%rs5299, [%rd27+88];
	ld.global.u8 	%rs5300, [%rd27+87];
	ld.global.u8 	%rs5301, [%rd27+86];
	ld.global.u8 	%rs5302, [%rd27+85];
	ld.global.u8 	%rs5303, [%rd27+84];
	ld.global.u8 	%rs5304, [%rd27+83];
	ld.global.u8 	%rs5305, [%rd27+82];
	ld.global.u8 	%rs5306, [%rd27+81];
	ld.global.u8 	%rs5307, [%rd27+80];
	ld.global.u8 	%rs5308, [%rd27+79];
	ld.global.u8 	%rs5309, [%rd27+78];
	ld.global.u8 	%rs5310, [%rd27+77];
	ld.global.u8 	%rs5311, [%rd27+76];
	ld.global.u8 	%rs5312, [%rd27+75];
	ld.global.u8 	%rs5313, [%rd27+74];
	ld.global.u8 	%rs5314, [%rd27+73];
	ld.global.u8 	%rs5315, [%rd27+72];
	ld.global.u8 	%rs5316, [%rd27+71];
	ld.global.u8 	%rs5317, [%rd27+70];
	ld.global.u8 	%rs5318, [%rd27+69];
	ld.global.u8 	%rs5319, [%rd27+68];
	ld.global.u8 	%rs5320, [%rd27+67];
	ld.global.u8 	%rs5193, [%rd27+194];
	ld.global.u8 	%rs5194, [%rd27+193];
	ld.global.u8 	%rs5195, [%rd27+192];
	ld.global.u8 	%rs5196, [%rd27+191];
	ld.global.u8 	%rs5197, [%rd27+190];
	ld.global.u8 	%rs5198, [%rd27+189];
	ld.global.u8 	%rs5199, [%rd27+188];
	ld.global.u8 	%rs5200, [%rd27+187];
	ld.global.u8 	%rs5201, [%rd27+186];
	ld.global.u8 	%rs5202, [%rd27+185];
	ld.global.u8 	%rs5203, [%rd27+184];
	ld.global.u8 	%rs5204, [%rd27+183];
	ld.global.u8 	%rs5205, [%rd27+182];
	ld.global.u8 	%rs5206, [%rd27+181];
	ld.global.u8 	%rs5207, [%rd27+180];
	ld.global.u8 	%rs5208, [%rd27+179];
	ld.global.u8 	%rs5209, [%rd27+178];
	ld.global.u8 	%rs5210, [%rd27+177];
	ld.global.u8 	%rs5211, [%rd27+176];
	ld.global.u8 	%rs5212, [%rd27+175];
	ld.global.u8 	%rs5213, [%rd27+174];
	ld.global.u8 	%rs5214, [%rd27+173];
	ld.global.u8 	%rs5215, [%rd27+172];
	ld.global.u8 	%rs5216, [%rd27+171];
	ld.global.u8 	%rs5217, [%rd27+170];
	ld.global.u8 	%rs5218, [%rd27+169];
	ld.global.u8 	%rs5219, [%rd27+168];
	ld.global.u8 	%rs5220, [%rd27+167];
	ld.global.u8 	%rs5221, [%rd27+166];
	ld.global.u8 	%rs5222, [%rd27+165];
	ld.global.u8 	%rs5223, [%rd27+164];
	ld.global.u8 	%rs5224, [%rd27+163];
	ld.global.u8 	%rs5225, [%rd27+162];
	ld.global.u8 	%rs5226, [%rd27+161];
	ld.global.u8 	%rs5227, [%rd27+160];
	ld.global.u8 	%rs5228, [%rd27+159];
	ld.global.u8 	%rs5229, [%rd27+158];
	ld.global.u8 	%rs5230, [%rd27+157];
	ld.global.u8 	%rs5231, [%rd27+156];
	ld.global.u8 	%rs5232, [%rd27+155];
	ld.global.u8 	%rs5233, [%rd27+154];
	ld.global.u8 	%rs5234, [%rd27+153];
	ld.global.u8 	%rs5235, [%rd27+152];
	ld.global.u8 	%rs5236, [%rd27+151];
	ld.global.u8 	%rs5237, [%rd27+150];
	ld.global.u8 	%rs5238, [%rd27+149];
	ld.global.u8 	%rs5239, [%rd27+148];
	ld.global.u8 	%rs5240, [%rd27+147];
	ld.global.u8 	%rs5241, [%rd27+146];
	ld.global.u8 	%rs5242, [%rd27+145];
	ld.global.u8 	%rs5243, [%rd27+144];
	ld.global.u8 	%rs5244, [%rd27+143];
	ld.global.u8 	%rs5245, [%rd27+142];
	ld.global.u8 	%rs5246, [%rd27+141];
	ld.global.u8 	%rs5247, [%rd27+140];
	ld.global.u8 	%rs5248, [%rd27+139];
	ld.global.u8 	%rs5249, [%rd27+138];
	ld.global.u8 	%rs5250, [%rd27+137];
	ld.global.u8 	%rs5251, [%rd27+136];
	ld.global.u8 	%rs5252, [%rd27+135];
	ld.global.u8 	%rs5253, [%rd27+134];
	ld.global.u8 	%rs5254, [%rd27+133];
	ld.global.u8 	%rs5255, [%rd27+132];
	ld.global.u8 	%rs5256, [%rd27+131];
	ld.global.u8 	%rs5129, [%rd27+258];
	ld.global.u8 	%rs5130, [%rd27+257];
	ld.global.u8 	%rs5131, [%rd27+256];
	ld.global.u8 	%rs5132, [%rd27+255];
	ld.global.u8 	%rs5133, [%rd27+254];
	ld.global.u8 	%rs5134, [%rd27+253];
	ld.global.u8 	%rs5135, [%rd27+252];
	ld.global.u8 	%rs5136, [%rd27+251];
	ld.global.u8 	%rs5137, [%rd27+250];
	ld.global.u8 	%rs5138, [%rd27+249];
	ld.global.u8 	%rs5139, [%rd27+248];
	ld.global.u8 	%rs5140, [%rd27+247];
	ld.global.u8 	%rs5141, [%rd27+246];
	ld.global.u8 	%rs5142, [%rd27+245];
	ld.global.u8 	%rs5143, [%rd27+244];
	ld.global.u8 	%rs5144, [%rd27+243];
	ld.global.u8 	%rs5145, [%rd27+242];
	ld.global.u8 	%rs5146, [%rd27+241];
	ld.global.u8 	%rs5147, [%rd27+240];
	ld.global.u8 	%rs5148, [%rd27+239];
	ld.global.u8 	%rs5149, [%rd27+238];
	ld.global.u8 	%rs5150, [%rd27+237];
	ld.global.u8 	%rs5151, [%rd27+236];
	ld.global.u8 	%rs5152, [%rd27+235];
	ld.global.u8 	%rs5153, [%rd27+234];
	ld.global.u8 	%rs5154, [%rd27+233];
	ld.global.u8 	%rs5155, [%rd27+232];
	ld.global.u8 	%rs5156, [%rd27+231];
	ld.global.u8 	%rs5157, [%rd27+230];
	ld.global.u8 	%rs5158, [%rd27+229];
	ld.global.u8 	%rs5159, [%rd27+228];
	ld.global.u8 	%rs5160, [%rd27+227];
	ld.global.u8 	%rs5161, [%rd27+226];
	ld.global.u8 	%rs5162, [%rd27+225];
	ld.global.u8 	%rs5163, [%rd27+224];
	ld.global.u8 	%rs5164, [%rd27+223];
	ld.global.u8 	%rs5165, [%rd27+222];
	ld.global.u8 	%rs5166, [%rd27+221];
	ld.global.u8 	%rs5167, [%rd27+220];
	ld.global.u8 	%rs5168, [%rd27+219];
	ld.global.u8 	%rs5169, [%rd27+218];
	ld.global.u8 	%rs5170, [%rd27+217];
	ld.global.u8 	%rs5171, [%rd27+216];
	ld.global.u8 	%rs5172, [%rd27+215];
	ld.global.u8 	%rs5173, [%rd27+214];
	ld.global.u8 	%rs5174, [%rd27+213];
	ld.global.u8 	%rs5175, [%rd27+212];
	ld.global.u8 	%rs5176, [%rd27+211];
	ld.global.u8 	%rs5177, [%rd27+210];
	ld.global.u8 	%rs5178, [%rd27+209];
	ld.global.u8 	%rs5179, [%rd27+208];
	ld.global.u8 	%rs5180, [%rd27+207];
	ld.global.u8 	%rs5181, [%rd27+206];
	ld.global.u8 	%rs5182, [%rd27+205];
	ld.global.u8 	%rs5183, [%rd27+204];
	ld.global.u8 	%rs5184, [%rd27+203];
	ld.global.u8 	%rs5185, [%rd27+202];
	ld.global.u8 	%rs5186, [%rd27+201];
	ld.global.u8 	%rs5187, [%rd27+200];
	ld.global.u8 	%rs5188, [%rd27+199];
	ld.global.u8 	%rs5189, [%rd27+198];
	ld.global.u8 	%rs5190, [%rd27+197];
	ld.global.u8 	%rs5191, [%rd27+196];
	ld.global.u8 	%rs5192, [%rd27+195];
	ld.global.u8 	%rs5128, [%rd27+259];
	bra.uni 	$L__BB6_22;
$L__BB6_19:
	sub.s32 	%r133, %r2, %r28;
	cvt.s64.s32 	%rd16, %r133;
	cvt.u64.u32 	%rd17, %r27;
	cvt.u64.u32 	%rd18, %r25;
	add.s64 	%rd19, %rd8, %rd18;
	add.s64 	%rd20, %rd19, %rd17;
	add.s64 	%rd21, %rd20, %rd16;
	mad.lo.s64 	%rd22, %rd21, 260, %rd3;
	ld.global.u8 	%rs5321, [%rd22+66];
	ld.global.u8 	%rs5322, [%rd22+65];
	ld.global.u8 	%rs5323, [%rd22+64];
	ld.global.u8 	%rs5324, [%rd22+63];
	ld.global.u8 	%rs5325, [%rd22+62];
	ld.global.u8 	%rs5326, [%rd22+61];
	ld.global.u8 	%rs5327, [%rd22+60];
	ld.global.u8 	%rs5328, [%rd22+59];
	ld.global.u8 	%rs5329, [%rd22+58];
	ld.global.u8 	%rs5330, [%rd22+57];
	ld.global.u8 	%rs5331, [%rd22+56];
	ld.global.u8 	%rs5332, [%rd22+55];
	ld.global.u8 	%rs5333, [%rd22+54];
	ld.global.u8 	%rs5334, [%rd22+53];
	ld.global.u8 	%rs5335, [%rd22+52];
	ld.global.u8 	%rs5336, [%rd22+51];
	ld.global.u8 	%rs5337, [%rd22+50];
	ld.global.u8 	%rs5338, [%rd22+49];
	ld.global.u8 	%rs5339, [%rd22+48];
	ld.global.u8 	%rs5340, [%rd22+47];
	ld.global.u8 	%rs5341, [%rd22+46];
	ld.global.u8 	%rs5342, [%rd22+45];
	ld.global.u8 	%rs5343, [%rd22+44];
	ld.global.u8 	%rs5344, [%rd22+43];
	ld.global.u8 	%rs5345, [%rd22+42];
	ld.global.u8 	%rs5346, [%rd22+41];
	ld.global.u8 	%rs5347, [%rd22+40];
	ld.global.u8 	%rs5348, [%rd22+39];
	ld.global.u8 	%rs5349, [%rd22+38];
	ld.global.u8 	%rs5350, [%rd22+37];
	ld.global.u8 	%rs5351, [%rd22+36];
	ld.global.u8 	%rs5352, [%rd22+35];
	ld.global.u8 	%rs5353, [%rd22+34];
	ld.global.u8 	%rs5354, [%rd22+33];
	ld.global.u8 	%rs5355, [%rd22+32];
	ld.global.u8 	%rs5356, [%rd22+31];
	ld.global.u8 	%rs5357, [%rd22+30];
	ld.global.u8 	%rs5358, [%rd22+29];
	ld.global.u8 	%rs5359, [%rd22+28];
	ld.global.u8 	%rs5360, [%rd22+27];
	ld.global.u8 	%rs5361, [%rd22+26];
	ld.global.u8 	%rs5362, [%rd22+25];
	ld.global.u8 	%rs5363, [%rd22+24];
	ld.global.u8 	%rs5364, [%rd22+23];
	ld.global.u8 	%rs5365, [%rd22+22];
	ld.global.u8 	%rs5366, [%rd22+21];
	ld.global.u8 	%rs5367, [%rd22+20];
	ld.global.u8 	%rs5368, [%rd22+19];
	ld.global.u8 	%rs5369, [%rd22+18];
	ld.global.u8 	%rs5370, [%rd22+17];
	ld.global.u8 	%rs5371, [%rd22+16];
	ld.global.u8 	%rs5372, [%rd22+15];
	ld.global.u8 	%rs5373, [%rd22+14];
	ld.global.u8 	%rs5374, [%rd22+13];
	ld.global.u8 	%rs5375, [%rd22+12];
	ld.global.u8 	%rs5376, [%rd22+11];
	ld.global.u8 	%rs5377, [%rd22+10];
	ld.global.u8 	%rs5378, [%rd22+9];
	ld.global.u8 	%rs5379, [%rd22+8];
	ld.global.u8 	%rs5380, [%rd22+7];
	ld.global.u8 	%rs5381, [%rd22+6];
	ld.global.u8 	%rs5382, [%rd22+5];
	ld.global.u8 	%rs5383, [%rd22+4];
	ld.global.f32 	%f29, [%rd22];
	ld.global.u8 	%rs5257, [%rd22+130];
	ld.global.u8 	%rs5258, [%rd22+129];
	ld.global.u8 	%rs5259, [%rd22+128];
	ld.global.u8 	%rs5260, [%rd22+127];
	ld.global.u8 	%rs5261, [%rd22+126];
	ld.global.u8 	%rs5262, [%rd22+125];
	ld.global.u8 	%rs5263, [%rd22+124];
	ld.global.u8 	%rs5264, [%rd22+123];
	ld.global.u8 	%rs5265, [%rd22+122];
	ld.global.u8 	%rs5266, [%rd22+121];
	ld.global.u8 	%rs5267, [%rd22+120];
	ld.global.u8 	%rs5268, [%rd22+119];
	ld.global.u8 	%rs5269, [%rd22+118];
	ld.global.u8 	%rs5270, [%rd22+117];
	ld.global.u8 	%rs5271, [%rd22+116];
	ld.global.u8 	%rs5272, [%rd22+115];
	ld.global.u8 	%rs5273, [%rd22+114];
	ld.global.u8 	%rs5274, [%rd22+113];
	ld.global.u8 	%rs5275, [%rd22+112];
	ld.global.u8 	%rs5276, [%rd22+111];
	ld.global.u8 	%rs5277, [%rd22+110];
	ld.global.u8 	%rs5278, [%rd22+109];
	ld.global.u8 	%rs5279, [%rd22+108];
	ld.global.u8 	%rs5280, [%rd22+107];
	ld.global.u8 	%rs5281, [%rd22+106];
	ld.global.u8 	%rs5282, [%rd22+105];
	ld.global.u8 	%rs5283, [%rd22+104];
	ld.global.u8 	%rs5284, [%rd22+103];
	ld.global.u8 	%rs5285, [%rd22+102];
	ld.global.u8 	%rs5286, [%rd22+101];
	ld.global.u8 	%rs5287, [%rd22+100];
	ld.global.u8 	%rs5288, [%rd22+99];
	ld.global.u8 	%rs5289, [%rd22+98];
	ld.global.u8 	%rs5290, [%rd22+97];
	ld.global.u8 	%rs5291, [%rd22+96];
	ld.global.u8 	%rs5292, [%rd22+95];
	ld.global.u8 	%rs5293, [%rd22+94];
	ld.global.u8 	%rs5294, [%rd22+93];
	ld.global.u8 	%rs5295, [%rd22+92];
	ld.global.u8 	%rs5296, [%rd22+91];
	ld.global.u8 	%rs5297, [%rd22+90];
	ld.global.u8 	%rs5298, [%rd22+89];
	ld.global.u8 	%rs5299, [%rd22+88];
	ld.global.u8 	%rs5300, [%rd22+87];
	ld.global.u8 	%rs5301, [%rd22+86];
	ld.global.u8 	%rs5302, [%rd22+85];
	ld.global.u8 	%rs5303, [%rd22+84];
	ld.global.u8 	%rs5304, [%rd22+83];
	ld.global.u8 	%rs5305, [%rd22+82];
	ld.global.u8 	%rs5306, [%rd22+81];
	ld.global.u8 	%rs5307, [%rd22+80];
	ld.global.u8 	%rs5308, [%rd22+79];
	ld.global.u8 	%rs5309, [%rd22+78];
	ld.global.u8 	%rs5310, [%rd22+77];
	ld.global.u8 	%rs5311, [%rd22+76];
	ld.global.u8 	%rs5312, [%rd22+75];
	ld.global.u8 	%rs5313, [%rd22+74];
	ld.global.u8 	%rs5314, [%rd22+73];
	ld.global.u8 	%rs5315, [%rd22+72];
	ld.global.u8 	%rs5316, [%rd22+71];
	ld.global.u8 	%rs5317, [%rd22+70];
	ld.global.u8 	%rs5318, [%rd22+69];
	ld.global.u8 	%rs5319, [%rd22+68];
	ld.global.u8 	%rs5320, [%rd22+67];
	ld.global.u8 	%rs5193, [%rd22+194];
	ld.global.u8 	%rs5194, [%rd22+193];
	ld.global.u8 	%rs5195, [%rd22+192];
	ld.global.u8 	%rs5196, [%rd22+191];
	ld.global.u8 	%rs5197, [%rd22+190];
	ld.global.u8 	%rs5198, [%rd22+189];
	ld.global.u8 	%rs5199, [%rd22+188];
	ld.global.u8 	%rs5200, [%rd22+187];
	ld.global.u8 	%rs5201, [%rd22+186];
	ld.global.u8 	%rs5202, [%rd22+185];
	ld.global.u8 	%rs5203, [%rd22+184];
	ld.global.u8 	%rs5204, [%rd22+183];
	ld.global.u8 	%rs5205, [%rd22+182];
	ld.global.u8 	%rs5206, [%rd22+181];
	ld.global.u8 	%rs5207, [%rd22+180];
	ld.global.u8 	%rs5208, [%rd22+179];
	ld.global.u8 	%rs5209, [%rd22+178];
	ld.global.u8 	%rs5210, [%rd22+177];
	ld.global.u8 	%rs5211, [%rd22+176];
	ld.global.u8 	%rs5212, [%rd22+175];
	ld.global.u8 	%rs5213, [%rd22+174];
	ld.global.u8 	%rs5214, [%rd22+173];
	ld.global.u8 	%rs5215, [%rd22+172];
	ld.global.u8 	%rs5216, [%rd22+171];
	ld.global.u8 	%rs5217, [%rd22+170];
	ld.global.u8 	%rs5218, [%rd22+169];
	ld.global.u8 	%rs5219, [%rd22+168];
	ld.global.u8 	%rs5220, [%rd22+167];
	ld.global.u8 	%rs5221, [%rd22+166];
	ld.global.u8 	%rs5222, [%rd22+165];
	ld.global.u8 	%rs5223, [%rd22+164];
	ld.global.u8 	%rs5224, [%rd22+163];
	ld.global.u8 	%rs5225, [%rd22+162];
	ld.global.u8 	%rs5226, [%rd22+161];
	ld.global.u8 	%rs5227, [%rd22+160];
	ld.global.u8 	%rs5228, [%rd22+159];
	ld.global.u8 	%rs5229, [%rd22+158];
	ld.global.u8 	%rs5230, [%rd22+157];
	ld.global.u8 	%rs5231, [%rd22+156];
	ld.global.u8 	%rs5232, [%rd22+155];
	ld.global.u8 	%rs5233, [%rd22+154];
	ld.global.u8 	%rs5234, [%rd22+153];
	ld.global.u8 	%rs5235, [%rd22+152];
	ld.global.u8 	%rs5236, [%rd22+151];
	ld.global.u8 	%rs5237, [%rd22+150];
	ld.global.u8 	%rs5238, [%rd22+149];
	ld.global.u8 	%rs5239, [%rd22+148];
	ld.global.u8 	%rs5240, [%rd22+147];
	ld.global.u8 	%rs5241, [%rd22+146];
	ld.global.u8 	%rs5242, [%rd22+145];
	ld.global.u8 	%rs5243, [%rd22+144];
	ld.global.u8 	%rs5244, [%rd22+143];
	ld.global.u8 	%rs5245, [%rd22+142];
	ld.global.u8 	%rs5246, [%rd22+141];
	ld.global.u8 	%rs5247, [%rd22+140];
	ld.global.u8 	%rs5248, [%rd22+139];
	ld.global.u8 	%rs5249, [%rd22+138];
	ld.global.u8 	%rs5250, [%rd22+137];
	ld.global.u8 	%rs5251, [%rd22+136];
	ld.global.u8 	%rs5252, [%rd22+135];
	ld.global.u8 	%rs5253, [%rd22+134];
	ld.global.u8 	%rs5254, [%rd22+133];
	ld.global.u8 	%rs5255, [%rd22+132];
	ld.global.u8 	%rs5256, [%rd22+131];
	ld.global.u8 	%rs5129, [%rd22+258];
	ld.global.u8 	%rs5130, [%rd22+257];
	ld.global.u8 	%rs5131, [%rd22+256];
	ld.global.u8 	%rs5132, [%rd22+255];
	ld.global.u8 	%rs5133, [%rd22+254];
	ld.global.u8 	%rs5134, [%rd22+253];
	ld.global.u8 	%rs5135, [%rd22+252];
	ld.global.u8 	%rs5136, [%rd22+251];
	ld.global.u8 	%rs5137, [%rd22+250];
	ld.global.u8 	%rs5138, [%rd22+249];
	ld.global.u8 	%rs5139, [%rd22+248];
	ld.global.u8 	%rs5140, [%rd22+247];
	ld.global.u8 	%rs5141, [%rd22+246];
	ld.global.u8 	%rs5142, [%rd22+245];
	ld.global.u8 	%rs5143, [%rd22+244];
	ld.global.u8 	%rs5144, [%rd22+243];
	ld.global.u8 	%rs5145, [%rd22+242];
	ld.global.u8 	%rs5146, [%rd22+241];
	ld.global.u8 	%rs5147, [%rd22+240];
	ld.global.u8 	%rs5148, [%rd22+239];
	ld.global.u8 	%rs5149, [%rd22+238];
	ld.global.u8 	%rs5150, [%rd22+237];
	ld.global.u8 	%rs5151, [%rd22+236];
	ld.global.u8 	%rs5152, [%rd22+235];
	ld.global.u8 	%rs5153, [%rd22+234];
	ld.global.u8 	%rs5154, [%rd22+233];
	ld.global.u8 	%rs5155, [%rd22+232];
	ld.global.u8 	%rs5156, [%rd22+231];
	ld.global.u8 	%rs5157, [%rd22+230];
	ld.global.u8 	%rs5158, [%rd22+229];
	ld.global.u8 	%rs5159, [%rd22+228];
	ld.global.u8 	%rs5160, [%rd22+227];
	ld.global.u8 	%rs5161, [%rd22+226];
	ld.global.u8 	%rs5162, [%rd22+225];
	ld.global.u8 	%rs5163, [%rd22+224];
	ld.global.u8 	%rs5164, [%rd22+223];
	ld.global.u8 	%rs5165, [%rd22+222];
	ld.global.u8 	%rs5166, [%rd22+221];
	ld.global.u8 	%rs5167, [%rd22+220];
	ld.global.u8 	%rs5168, [%rd22+219];
	ld.global.u8 	%rs5169, [%rd22+218];
	ld.global.u8 	%rs5170, [%rd22+217];
	ld.global.u8 	%rs5171, [%rd22+216];
	ld.global.u8 	%rs5172, [%rd22+215];
	ld.global.u8 	%rs5173, [%rd22+214];
	ld.global.u8 	%rs5174, [%rd22+213];
	ld.global.u8 	%rs5175, [%rd22+212];
	ld.global.u8 	%rs5176, [%rd22+211];
	ld.global.u8 	%rs5177, [%rd22+210];
	ld.global.u8 	%rs5178, [%rd22+209];
	ld.global.u8 	%rs5179, [%rd22+208];
	ld.global.u8 	%rs5180, [%rd22+207];
	ld.global.u8 	%rs5181, [%rd22+206];
	ld.global.u8 	%rs5182, [%rd22+205];
	ld.global.u8 	%rs5183, [%rd22+204];
	ld.global.u8 	%rs5184, [%rd22+203];
	ld.global.u8 	%rs5185, [%rd22+202];
	ld.global.u8 	%rs5186, [%rd22+201];
	ld.global.u8 	%rs5187, [%rd22+200];
	ld.global.u8 	%rs5188, [%rd22+199];
	ld.global.u8 	%rs5189, [%rd22+198];
	ld.global.u8 	%rs5190, [%rd22+197];
	ld.global.u8 	%rs5191, [%rd22+196];
	ld.global.u8 	%rs5192, [%rd22+195];
	ld.global.u8 	%rs5128, [%rd22+259];
	bra.uni 	$L__BB6_22;
$L__BB6_20:
	add.s32 	%r134, %r29, %r28;
	setp.ge.s32 	%p11, %r2, %r134;
	@%p11 bra 	$L__BB6_22;
	ld.param.u32 	%r2802, [_ZN3cub18CUB_300001_SM_10006detail10merge_sort26DeviceMergeSortMergeKernelINS2_10policy_hubIN6thrust24THRUST_300001_SM_1000_NS10device_ptrI10IndividualEEE9Policy600ES9_PNS0_8NullTypeES9_SD_jN4cuda3std3__44lessIS8_EES8_SC_EEvbT2_T3_T4_PT6_PT7_T5_PSL_SL_NS1_7vsmem_tE_param_8];
	ld.param.u64 	%rd88, [_ZN3cub18CUB_300001_SM_10006detail10merge_sort26DeviceMergeSortMergeKernelINS2_10policy_hubIN6thrust24THRUST_300001_SM_1000_NS10device_ptrI10IndividualEEE9Policy600ES9_PNS0_8NullTypeES9_SD_jN4cuda3std3__44lessIS8_EES8_SC_EEvbT2_T3_T4_PT6_PT7_T5_PSL_SL_NS1_7vsmem_tE_param_4];
	mov.u32 	%r135, %ctaid.x;
	neg.s32 	%r136, %r2802;
	and.b32  	%r137, %r135, %r136;
	shl.b32 	%r138, %r137, 6;
	cvt.u64.u32 	%rd28, %r138;
	mov.u32 	%r139, %tid.x;
	setp.lt.s32 	%p12, %r139, %r28;
	sub.s32 	%r140, %r139, %r28;
	cvt.s64.s32 	%rd29, %r140;
	cvt.u64.u32 	%rd30, %r139;
	cvt.u64.u32 	%rd31, %r27;
	shl.b32 	%r141, %r2802, 5;
	and.b32  	%r142, %r141, -64;
	cvt.u64.u32 	%rd32, %r142;
	add.s64 	%rd33, %rd28, %rd32;
	add.s64 	%rd34, %rd33, %rd31;
	cvt.u64.u32 	%rd35, %r26;
	add.s64 	%rd36, %rd35, %rd28;
	selp.b64 	%rd37, %rd36, %rd34, %p12;
	selp.b64 	%rd38, %rd30, %rd29, %p12;
	add.s64 	%rd39, %rd38, %rd37;
	cvta.to.global.u64 	%rd40, %rd88;
	mad.lo.s64 	%rd41, %rd39, 260, %rd40;
	ld.global.f32 	%f29, [%rd41];
	ld.global.u32 	%r143, [%rd41+4];
	bfe.u32 	%r144, %r143, 0, 8;
	cvt.u16.u32 	%rs5383, %r144;
	bfe.u32 	%r145, %r143, 8, 8;
	cvt.u16.u32 	%rs5382, %r145;
	bfe.u32 	%r146, %r143, 16, 8;
	cvt.u16.u32 	%rs5381, %r146;
	bfe.u32 	%r147, %r143, 24, 8;
	cvt.u16.u32 	%rs5380, %r147;
	ld.global.u32 	%r148, [%rd41+8];
	bfe.u32 	%r149, %r148, 0, 8;
	cvt.u16.u32 	%rs5379, %r149;
	bfe.u32 	%r150, %r148, 8, 8;
	cvt.u16.u32 	%rs5378, %r150;
	bfe.u32 	%r151, %r148, 16, 8;
	cvt.u16.u32 	%rs5377, %r151;
	bfe.u32 	%r152, %r148, 24, 8;
	cvt.u16.u32 	%rs5376, %r152;
	ld.global.u32 	%r153, [%rd41+12];
	bfe.u32 	%r154, %r153, 0, 8;
	cvt.u16.u32 	%rs5375, %r154;
	bfe.u32 	%r155, %r153, 8, 8;
	cvt.u16.u32 	%rs5374, %r155;
	bfe.u32 	%r156, %r153, 16, 8;
	cvt.u16.u32 	%rs5373, %r156;
	bfe.u32 	%r157, %r153, 24, 8;
	cvt.u16.u32 	%rs5372, %r157;
	ld.global.u32 	%r158, [%rd41+16];
	bfe.u32 	%r159, %r158, 0, 8;
	cvt.u16.u32 	%rs5371, %r159;
	bfe.u32 	%r160, %r158, 8, 8;
	cvt.u16.u32 	%rs5370, %r160;
	bfe.u32 	%r161, %r158, 16, 8;
	cvt.u16.u32 	%rs5369, %r161;
	bfe.u32 	%r162, %r158, 24, 8;
	cvt.u16.u32 	%rs5368, %r162;
	ld.global.u32 	%r163, [%rd41+20];
	bfe.u32 	%r164, %r163, 0, 8;
	cvt.u16.u32 	%rs5367, %r164;
	bfe.u32 	%r165, %r163, 8, 8;
	cvt.u16.u32 	%rs5366, %r165;
	bfe.u32 	%r166, %r163, 16, 8;
	cvt.u16.u32 	%rs5365, %r166;
	bfe.u32 	%r167, %r163, 24, 8;
	cvt.u16.u32 	%rs5364, %r167;
	ld.global.u32 	%r168, [%rd41+24];
	bfe.u32 	%r169, %r168, 0, 8;
	cvt.u16.u32 	%rs5363, %r169;
	bfe.u32 	%r170, %r168, 8, 8;
	cvt.u16.u32 	%rs5362, %r170;
	bfe.u32 	%r171, %r168, 16, 8;
	cvt.u16.u32 	%rs5361, %r171;
	bfe.u32 	%r172, %r168, 24, 8;
	cvt.u16.u32 	%rs5360, %r172;
	ld.global.u32 	%r173, [%rd41+28];
	bfe.u32 	%r174, %r173, 0, 8;
	cvt.u16.u32 	%rs5359, %r174;
	bfe.u32 	%r175, %r173, 8, 8;
	cvt.u16.u32 	%rs5358, %r175;
	bfe.u32 	%r176, %r173, 16, 8;
	cvt.u16.u32 	%rs5357, %r176;
	bfe.u32 	%r177, %r173, 24, 8;
	cvt.u16.u32 	%rs5356, %r177;
	ld.global.u32 	%r178, [%rd41+32];
	bfe.u32 	%r179, %r178, 0, 8;
	cvt.u16.u32 	%rs5355, %r179;
	bfe.u32 	%r180, %r178, 8, 8;
	cvt.u16.u32 	%rs5354, %r180;
	bfe.u32 	%r181, %r178, 16, 8;
	cvt.u16.u32 	%rs5353, %r181;
	bfe.u32 	%r182, %r178, 24, 8;
	cvt.u16.u32 	%rs5352, %r182;
	ld.global.u32 	%r183, [%rd41+36];
	bfe.u32 	%r184, %r183, 0, 8;
	cvt.u16.u32 	%rs5351, %r184;
	bfe.u32 	%r185, %r183, 8, 8;
	cvt.u16.u32 	%rs5350, %r185;
	bfe.u32 	%r186, %r183, 16, 8;
	cvt.u16.u32 	%rs5349, %r186;
	bfe.u32 	%r187, %r183, 24, 8;
	cvt.u16.u32 	%rs5348, %r187;
	ld.global.u32 	%r188, [%rd41+40];
	bfe.u32 	%r189, %r188, 0, 8;
	cvt.u16.u32 	%rs5347, %r189;
	bfe.u32 	%r190, %r188, 8, 8;
	cvt.u16.u32 	%rs5346, %r190;
	bfe.u32 	%r191, %r188, 16, 8;
	cvt.u16.u32 	%rs5345, %r191;
	bfe.u32 	%r192, %r188, 24, 8;
	cvt.u16.u32 	%rs5344, %r192;
	ld.global.u32 	%r193, [%rd41+44];
	bfe.u32 	%r194, %r193, 0, 8;
	cvt.u16.u32 	%rs5343, %r194;
	bfe.u32 	%r195, %r193, 8, 8;
	cvt.u16.u32 	%rs5342, %r195;
	bfe.u32 	%r196, %r193, 16, 8;
	cvt.u16.u32 	%rs5341, %r196;
	bfe.u32 	%r197, %r193, 24, 8;
	cvt.u16.u32 	%rs5340, %r197;
	ld.global.u32 	%r198, [%rd41+48];
	bfe.u32 	%r199, %r198, 0, 8;
	cvt.u16.u32 	%rs5339, %r199;
	bfe.u32 	%r200, %r198, 8, 8;
	cvt.u16.u32 	%rs5338, %r200;
	bfe.u32 	%r201, %r198, 16, 8;
	cvt.u16.u32 	%rs5337, %r201;
	bfe.u32 	%r202, %r198, 24, 8;
	cvt.u16.u32 	%rs5336, %r202;
	ld.global.u32 	%r203, [%rd41+52];
	bfe.u32 	%r204, %r203, 0, 8;
	cvt.u16.u32 	%rs5335, %r204;
	bfe.u32 	%r205, %r203, 8, 8;
	cvt.u16.u32 	%rs5334, %r205;
	bfe.u32 	%r206, %r203, 16, 8;
	cvt.u16.u32 	%rs5333, %r206;
	bfe.u32 	%r207, %r203, 24, 8;
	cvt.u16.u32 	%rs5332, %r207;
	ld.global.u32 	%r208, [%rd41+56];
	bfe.u32 	%r209, %r208, 0, 8;
	cvt.u16.u32 	%rs5331, %r209;
	bfe.u32 	%r210, %r208, 8, 8;
	cvt.u16.u32 	%rs5330, %r210;
	bfe.u32 	%r211, %r208, 16, 8;
	cvt.u16.u32 	%rs5329, %r211;
	bfe.u32 	%r212, %r208, 24, 8;
	cvt.u16.u32 	%rs5328, %r212;
	ld.global.u32 	%r213, [%rd41+60];
	bfe.u32 	%r214, %r213, 0, 8;
	cvt.u16.u32 	%rs5327, %r214;
	bfe.u32 	%r215, %r213, 8, 8;
	cvt.u16.u32 	%rs5326, %r215;
	bfe.u32 	%r216, %r213, 16, 8;
	cvt.u16.u32 	%rs5325, %r216;
	bfe.u32 	%r217, %r213, 24, 8;
	cvt.u16.u32 	%rs5324, %r217;
	ld.global.u32 	%r218, [%rd41+64];
	bfe.u32 	%r219, %r218, 0, 8;
	cvt.u16.u32 	%rs5323, %r219;
	bfe.u32 	%r220, %r218, 8, 8;
	cvt.u16.u32 	%rs5322, %r220;
	bfe.u32 	%r221, %r218, 16, 8;
	cvt.u16.u32 	%rs5321, %r221;
	bfe.u32 	%r222, %r218, 24, 8;
	cvt.u16.u32 	%rs5320, %r222;
	ld.global.u32 	%r223, [%rd41+68];
	bfe.u32 	%r224, %r223, 0, 8;
	cvt.u16.u32 	%rs5319, %r224;
	bfe.u32 	%r225, %r223, 8, 8;
	cvt.u16.u32 	%rs5318, %r225;
	bfe.u32 	%r226, %r223, 16, 8;
	cvt.u16.u32 	%rs5317, %r226;
	bfe.u32 	%r227, %r223, 24, 8;
	cvt.u16.u32 	%rs5316, %r227;
	ld.global.u32 	%r228, [%rd41+72];
	bfe.u32 	%r229, %r228, 0, 8;
	cvt.u16.u32 	%rs5315, %r229;
	bfe.u32 	%r230, %r228, 8, 8;
	cvt.u16.u32 	%rs5314, %r230;
	bfe.u32 	%r231, %r228, 16, 8;
	cvt.u16.u32 	%rs5313, %r231;
	bfe.u32 	%r232, %r228, 24, 8;
	cvt.u16.u32 	%rs5312, %r232;
	ld.global.u32 	%r233, [%rd41+76];
	bfe.u32 	%r234, %r233, 0, 8;
	cvt.u16.u32 	%rs5311, %r234;
	bfe.u32 	%r235, %r233, 8, 8;
	cvt.u16.u32 	%rs5310, %r235;
	bfe.u32 	%r236, %r233, 16, 8;
	cvt.u16.u32 	%rs5309, %r236;
	bfe.u32 	%r237, %r233, 24, 8;
	cvt.u16.u32 	%rs5308, %r237;
	ld.global.u32 	%r238, [%rd41+80];
	bfe.u32 	%r239, %r238, 0, 8;
	cvt.u16.u32 	%rs5307, %r239;
	bfe.u32 	%r240, %r238, 8, 8;
	cvt.u16.u32 	%rs5306, %r240;
	bfe.u32 	%r241, %r238, 16, 8;
	cvt.u16.u32 	%rs5305, %r241;
	bfe.u32 	%r242, %r238, 24, 8;
	cvt.u16.u32 	%rs5304, %r242;
	ld.global.u32 	%r243, [%rd41+84];
	bfe.u32 	%r244, %r243, 0, 8;
	cvt.u16.u32 	%rs5303, %r244;
	bfe.u32 	%r245, %r243, 8, 8;
	cvt.u16.u32 	%rs5302, %r245;
	bfe.u32 	%r246, %r243, 16, 8;
	cvt.u16.u32 	%rs5301, %r246;
	bfe.u32 	%r247, %r243, 24, 8;
	cvt.u16.u32 	%rs5300, %r247;
	ld.global.u32 	%r248, [%rd41+88];
	bfe.u32 	%r249, %r248, 0, 8;
	cvt.u16.u32 	%rs5299, %r249;
	bfe.u32 	%r250, %r248, 8, 8;
	cvt.u16.u32 	%rs5298, %r250;
	bfe.u32 	%r251, %r248, 16, 8;
	cvt.u16.u32 	%rs5297, %r251;
	bfe.u32 	%r252, %r248, 24, 8;
	cvt.u16.u32 	%rs5296, %r252;
	ld.global.u32 	%r253, [%rd41+92];
	bfe.u32 	%r254, %r253, 0, 8;
	cvt.u16.u32 	%rs5295, %r254;
	bfe.u32 	%r255, %r253, 8, 8;
	cvt.u16.u32 	%rs5294, %r255;
	bfe.u32 	%r256, %r253, 16, 8;
	cvt.u16.u32 	%rs5293, %r256;
	bfe.u32 	%r257, %r253, 24, 8;
	cvt.u16.u32 	%rs5292, %r257;
	ld.global.u32 	%r258, [%rd41+96];
	bfe.u32 	%r259, %r258, 0, 8;
	cvt.u16.u32 	%rs5291, %r259;
	bfe.u32 	%r260, %r258, 8, 8;
	cvt.u16.u32 	%rs5290, %r260;
	bfe.u32 	%r261, %r258, 16, 8;
	cvt.u16.u32 	%rs5289, %r261;
	bfe.u32 	%r262, %r258, 24, 8;
	cvt.u16.u32 	%rs5288, %r262;
	ld.global.u32 	%r263, [%rd41+100];
	bfe.u32 	%r264, %r263, 0, 8;
	cvt.u16.u32 	%rs5287, %r264;
	bfe.u32 	%r265, %r263, 8, 8;
	cvt.u16.u32 	%rs5286, %r265;
	bfe.u32 	%r266, %r263, 16, 8;
	cvt.u16.u32 	%rs5285, %r266;
	bfe.u32 	%r267, %r263, 24, 8;
	cvt.u16.u32 	%rs5284, %r267;
	ld.global.u32 	%r268, [%rd41+104];
	bfe.u32 	%r269, %r268, 0, 8;
	cvt.u16.u32 	%rs5283, %r269;
	bfe.u32 	%r270, %r268, 8, 8;
	cvt.u16.u32 	%rs5282, %r270;
	bfe.u32 	%r271, %r268, 16, 8;
	cvt.u16.u32 	%rs5281, %r271;
	bfe.u32 	%r272, %r268, 24, 8;
	cvt.u16.u32 	%rs5280, %r272;
	ld.global.u32 	%r273, [%rd41+108];
	bfe.u32 	%r274, %r273, 0, 8;
	cvt.u16.u32 	%rs5279, %r274;
	bfe.u32 	%r275, %r273, 8, 8;
	cvt.u16.u32 	%rs5278, %r275;
	bfe.u32 	%r276, %r273, 16, 8;
	cvt.u16.u32 	%rs5277, %r276;
	bfe.u32 	%r277, %r273, 24, 8;
	cvt.u16.u32 	%rs5276, %r277;
	ld.global.u32 	%r278, [%rd41+112];
	bfe.u32 	%r279, %r278, 0, 8;
	cvt.u16.u32 	%rs5275, %r279;
	bfe.u32 	%r280, %r278, 8, 8;
	cvt.u16.u32 	%rs5274, %r280;
	bfe.u32 	%r281, %r278, 16, 8;
	cvt.u16.u32 	%rs5273, %r281;
	bfe.u32 	%r282, %r278, 24, 8;
	cvt.u16.u32 	%rs5272, %r282;
	ld.global.u32 	%r283, [%rd41+116];
	bfe.u32 	%r284, %r283, 0, 8;
	cvt.u16.u32 	%rs5271, %r284;
	bfe.u32 	%r285, %r283, 8, 8;
	cvt.u16.u32 	%rs5270, %r285;
	bfe.u32 	%r286, %r283, 16, 8;
	cvt.u16.u32 	%rs5269, %r286;
	bfe.u32 	%r287, %r283, 24, 8;
	cvt.u16.u32 	%rs5268, %r287;
	ld.global.u32 	%r288, [%rd41+120];
	bfe.u32 	%r289, %r288, 0, 8;
	cvt.u16.u32 	%rs5267, %r289;
	bfe.u32 	%r290, %r288, 8, 8;
	cvt.u16.u32 	%rs5266, %r290;
	bfe.u32 	%r291, %r288, 16, 8;
	cvt.u16.u32 	%rs5265, %r291;
	bfe.u32 	%r292, %r288, 24, 8;
	cvt.u16.u32 	%rs5264, %r292;
	ld.global.u32 	%r293, [%rd41+124];
	bfe.u32 	%r294, %r293, 0, 8;
	cvt.u16.u32 	%rs5263, %r294;
	bfe.u32 	%r295, %r293, 8, 8;
	cvt.u16.u32 	%rs5262, %r295;
	bfe.u32 	%r296, %r293, 16, 8;
	cvt.u16.u32 	%rs5261, %r296;
	bfe.u32 	%r297, %r293, 24, 8;
	cvt.u16.u32 	%rs5260, %r297;
	ld.global.u32 	%r298, [%rd41+128];
	bfe.u32 	%r299, %r298, 0, 8;
	cvt.u16.u32 	%rs5259, %r299;
	bfe.u32 	%r300, %r298, 8, 8;
	cvt.u16.u32 	%rs5258, %r300;
	bfe.u32 	%r301, %r298, 16, 8;
	cvt.u16.u32 	%rs5257, %r301;
	bfe.u32 	%r302, %r298, 24, 8;
	cvt.u16.u32 	%rs5256, %r302;
	ld.global.u32 	%r303, [%rd41+132];
	bfe.u32 	%r304, %r303, 0, 8;
	cvt.u16.u32 	%rs5255, %r304;
	bfe.u32 	%r305, %r303, 8, 8;
	cvt.u16.u32 	%rs5254, %r305;
	bfe.u32 	%r306, %r303, 16, 8;
	cvt.u16.u32 	%rs5253, %r306;
	bfe.u32 	%r307, %r303, 24, 8;
	cvt.u16.u32 	%rs5252, %r307;
	ld.global.u32 	%r308, [%rd41+136];
	bfe.u32 	%r309, %r308, 0, 8;
	cvt.u16.u32 	%rs5251, %r309;
	bfe.u32 	%r310, %r308, 8, 8;
	cvt.u16.u32 	%rs5250, %r310;
	bfe.u32 	%r311, %r308, 16, 8;
	cvt.u16.u32 	%rs5249, %r311;
	bfe.u32 	%r312, %r308, 24, 8;
	cvt.u16.u32 	%rs5248, %r312;
	ld.global.u32 	%r313, [%rd41+140];
	bfe.u32 	%r314, %r313, 0, 8;
	cvt.u16.u32 	%rs5247, %r314;
	bfe.u32 	%r315, %r313, 8, 8;
	cvt.u16.u32 	%rs5246, %r315;
	bfe.u32 	%r316, %r313, 16, 8;
	cvt.u16.u32 	%rs5245, %r316;
	bfe.u32 	%r317, %r313, 24, 8;
	cvt.u16.u32 	%rs5244, %r317;
	ld.global.u32 	%r318, [%rd41+144];
	bfe.u32 	%r319, %r318, 0, 8;
	cvt.u16.u32 	%rs5243, %r319;
	bfe.u32 	%r320, %r318, 8, 8;
	cvt.u16.u32 	%rs5242, %r320;
	bfe.u32 	%r321, %r318, 16, 8;
	cvt.u16.u32 	%rs5241, %r321;
	bfe.u32 	%r322, %r318, 24, 8;
	cvt.u16.u32 	%rs5240, %r322;
	ld.global.u32 	%r323, [%rd41+148];
	bfe.u32 	%r324, %r323, 0, 8;
	cvt.u16.u32 	%rs5239, %r324;
	bfe.u32 	%r325, %r323, 8, 8;
	cvt.u16.u32 	%rs5238, %r325;
	bfe.u32 	%r326, %r323, 16, 8;
	cvt.u16.u32 	%rs5237, %r326;
	bfe.u32 	%r327, %r323, 24, 8;
	cvt.u16.u32 	%rs5236, %r327;
	ld.global.u32 	%r328, [%rd41+152];
	bfe.u32 	%r329, %r328, 0, 8;
	cvt.u16.u32 	%rs5235, %r329;
	bfe.u32 	%r330, %r328, 8, 8;
	cvt.u16.u32 	%rs5234, %r330;
	bfe.u32 	%r331, %r328, 16, 8;
	cvt.u16.u32 	%rs5233, %r331;
	bfe.u32 	%r332, %r328, 24, 8;
	cvt.u16.u32 	%rs5232, %r332;
	ld.global.u32 	%r333, [%rd41+156];
	bfe.u32 	%r334, %r333, 0, 8;
	cvt.u16.u32 	%rs5231, %r334;
	bfe.u32 	%r335, %r333, 8, 8;
	cvt.u16.u32 	%rs5230, %r335;
	bfe.u32 	%r336, %r333, 16, 8;
	cvt.u16.u32 	%rs5229, %r336;
	bfe.u32 	%r337, %r333, 24, 8;
	cvt.u16.u32 	%rs5228, %r337;
	ld.global.u32 	%r338, [%rd41+160];
	bfe.u32 	%r339, %r338, 0, 8;
	cvt.u16.u32 	%rs5227, %r339;
	bfe.u32 	%r340, %r338, 8, 8;
	cvt.u16.u32 	%rs5226, %r340;
	bfe.u32 	%r341, %r338, 16, 8;
	cvt.u16.u32 	%rs5225, %r341;
	bfe.u32 	%r342, %r338, 24, 8;
	cvt.u16.u32 	%rs5224, %r342;
	ld.global.u32 	%r343, [%rd41+164];
	bfe.u32 	%r344, %r343, 0, 8;
	cvt.u16.u32 	%rs5223, %r344;
	bfe.u32 	%r345, %r343, 8, 8;
	cvt.u16.u32 	%rs5222, %r345;
	bfe.u32 	%r346, %r343, 16, 8;
	cvt.u16.u32 	%rs5221, %r346;
	bfe.u32 	%r347, %r343, 24, 8;
	cvt.u16.u32 	%rs5220, %r347;
	ld.global.u32 	%r348, [%rd41+168];
	bfe.u32 	%r349, %r348, 0, 8;
	cvt.u16.u32 	%rs5219, %r349;
	bfe.u32 	%r350, %r348, 8, 8;
	cvt.u16.u32 	%rs5218, %r350;
	bfe.u32 	%r351, %r348, 16, 8;
	cvt.u16.u32 	%rs5217, %r351;
	bfe.u32 	%r352, %r348, 24, 8;
	cvt.u16.u32 	%rs5216, %r352;
	ld.global.u32 	%r353, [%rd41+172];
	bfe.u32 	%r354, %r353, 0, 8;
	cvt.u16.u32 	%rs5215, %r354;
	bfe.u32 	%r355, %r353, 8, 8;
	cvt.u16.u32 	%rs5214, %r355;
	bfe.u32 	%r356, %r353, 16, 8;
	cvt.u16.u32 	%rs5213, %r356;
	bfe.u32 	%r357, %r353, 24, 8;
	cvt.u16.u32 	%rs5212, %r357;
	ld.global.u32 	%r358, [%rd41+176];
	bfe.u32 	%r359, %r358, 0, 8;
	cvt.u16.u32 	%rs5211, %r359;
	bfe.u32 	%r360, %r358, 8, 8;
	cvt.u16.u32 	%rs5210, %r360;
	bfe.u32 	%r361, %r358, 16, 8;
	cvt.u16.u32 	%rs5209, %r361;
	bfe.u32 	%r362, %r358, 24, 8;
	cvt.u16.u32 	%rs5208, %r362;
	ld.global.u32 	%r363, [%rd41+180];
	bfe.u32 	%r364, %r363, 0, 8;
	cvt.u16.u32 	%rs5207, %r364;
	bfe.u32 	%r365, %r363, 8, 8;
	cvt.u16.u32 	%rs5206, %r365;
	bfe.u32 	%r366, %r363, 16, 8;
	cvt.u16.u32 	%rs5205, %r366;
	bfe.u32 	%r367, %r363, 24, 8;
	cvt.u16.u32 	%rs5204, %r367;
	ld.global.u32 	%r368, [%rd41+184];
	bfe.u32 	%r369, %r368, 0, 8;
	cvt.u16.u32 	%rs5203, %r369;
	bfe.u32 	%r370, %r368, 8, 8;
	cvt.u16.u32 	%rs5202, %r370;
	bfe.u32 	%r371, %r368, 16, 8;
	cvt.u16.u32 	%rs5201, %r371;
	bfe.u32 	%r372, %r368, 24, 8;
	cvt.u16.u32 	%rs5200, %r372;
	ld.global.u32 	%r373, [%rd41+188];
	bfe.u32 	%r374, %r373, 0, 8;
	cvt.u16.u32 	%rs5199, %r374;
	bfe.u32 	%r375, %r373, 8, 8;
	cvt.u16.u32 	%rs5198, %r375;
	bfe.u32 	%r376, %r373, 16, 8;
	cvt.u16.u32 	%rs5197, %r376;
	bfe.u32 	%r377, %r373, 24, 8;
	cvt.u16.u32 	%rs5196, %r377;
	ld.global.u32 	%r378, [%rd41+192];
	bfe.u32 	%r379, %r378, 0, 8;
	cvt.u16.u32 	%rs5195, %r379;
	bfe.u32 	%r380, %r378, 8, 8;
	cvt.u16.u32 	%rs5194, %r380;
	bfe.u32 	%r381, %r378, 16, 8;
	cvt.u16.u32 	%rs5193, %r381;
	bfe.u32 	%r382, %r378, 24, 8;
	cvt.u16.u32 	%rs5192, %r382;
	ld.global.u32 	%r383, [%rd41+196];
	bfe.u32 	%r384, %r383, 0, 8;
	cvt.u16.u32 	%rs5191, %r384;
	bfe.u32 	%r385, %r383, 8, 8;
	cvt.u16.u32 	%rs5190, %r385;
	bfe.u32 	%r386, %r383, 16, 8;
	cvt.u16.u32 	%rs5189, %r386;
	bfe.u32 	%r387, %r383, 24, 8;
	cvt.u16.u32 	%rs5188, %r387;
	ld.global.u32 	%r388, [%rd41+200];
	bfe.u32 	%r389, %r388, 0, 8;
	cvt.u16.u32 	%rs5187, %r389;
	bfe.u32 	%r390, %r388, 8, 8;
	cvt.u16.u32 	%rs5186, %r390;
	bfe.u32 	%r391, %r388, 16, 8;
	cvt.u16.u32 	%rs5185, %r391;
	bfe.u32 	%r392, %r388, 24, 8;
	cvt.u16.u32 	%rs5184, %r392;
	ld.global.u32 	%r393, [%rd41+204];
	bfe.u32 	%r394, %r393, 0, 8;
	cvt.u16.u32 	%rs5183, %r394;
	bfe.u32 	%r395, %r393, 8, 8;
	cvt.u16.u32 	%rs5182, %r395;
	bfe.u32 	%r396, %r393, 16, 8;
	cvt.u16.u32 	%rs5181, %r396;
	bfe.u32 	%r397, %r393, 24, 8;
	cvt.u16.u32 	%rs5180, %r397;
	ld.global.u32 	%r398, [%rd41+208];
	bfe.u32 	%r399, %r398, 0, 8;
	cvt.u16.u32 	%rs5179, %r399;
	bfe.u32 	%r400, %r398, 8, 8;
	cvt.u16.u32 	%rs5178, %r400;
	bfe.u32 	%r401, %r398, 16, 8;
	cvt.u16.u32 	%rs5177, %r401;
	bfe.u32 	%r402, %r398, 24, 8;
	cvt.u16.u32 	%rs5176, %r402;
	ld.global.u32 	%r403, [%rd41+212];
	bfe.u32 	%r404, %r403, 0, 8;
	cvt.u16.u32 	%rs5175, %r404;
	bfe.u32 	%r405, %r403, 8, 8;
	cvt.u16.u32 	%rs5174, %r405;
	bfe.u32 	%r406, %r403, 16, 8;
	cvt.u16.u32 	%rs5173, %r406;
	bfe.u32 	%r407, %r403, 24, 8;
	cvt.u16.u32 	%rs5172, %r407;
	ld.global.u32 	%r408, [%rd41+216];
	bfe.u32 	%r409, %r408, 0, 8;
	cvt.u16.u32 	%rs5171, %r409;
	bfe.u32 	%r410, %r408, 8, 8;
	cvt.u16.u32 	%rs5170, %r410;
	bfe.u32 	%r411, %r408, 16, 8;
	cvt.u16.u32 	%rs5169, %r411;
	bfe.u32 	%r412, %r408, 24, 8;
	cvt.u16.u32 	%rs5168, %r412;
	ld.global.u32 	%r413, [%rd41+220];
	bfe.u32 	%r414, %r413, 0, 8;
	cvt.u16.u32 	%rs5167, %r414;
	bfe.u32 	%r415, %r413, 8, 8;
	cvt.u16.u32 	%rs5166, %r415;
	bfe.u32 	%r416, %r413, 16, 8;
	cvt.u16.u32 	%rs5165, %r416;
	bfe.u32 	%r417, %r413, 24, 8;
	cvt.u16.u32 	%rs5164, %r417;
	ld.global.u32 	%r418, [%rd41+224];
	bfe.u32 	%r419, %r418, 0, 8;
	cvt.u16.u32 	%rs5163, %r419;
	bfe.u32 	%r420, %r418, 8, 8;
	cvt.u16.u32 	%rs5162, %r420;
	bfe.u32 	%r421, %r418, 16, 8;
	cvt.u16.u32 	%rs5161, %r421;
	bfe.u32 	%r422, %r418, 24, 8;
	cvt.u16.u32 	%rs5160, %r422;
	ld.global.u32 	%r423, [%rd41+228];
	bfe.u32 	%r424, %r423, 0, 8;
	cvt.u16.u32 	%rs5159, %r424;
	bfe.u32 	%r425, %r423, 8, 8;
	cvt.u16.u32 	%rs5158, %r425;
	bfe.u32 	%r426, %r423, 16, 8;
	cvt.u16.u32 	%rs5157, %r426;
	bfe.u32 	%r427, %r423, 24, 8;
	cvt.u16.u32 	%rs5156, %r427;
	ld.global.u32 	%r428, [%rd41+232];
	bfe.u32 	%r429, %r428, 0, 8;
	cvt.u16.u32 	%rs5155, %r429;
	bfe.u32 	%r430, %r428, 8, 8;
	cvt.u16.u32 	%rs5154, %r430;
	bfe.u32 	%r431, %r428, 16, 8;
	cvt.u16.u32 	%rs5153, %r431;
	bfe.u32 	%r432, %r428, 24, 8;
	cvt.u16.u32 	%rs5152, %r432;
	ld.global.u32 	%r433, [%rd41+236];
	bfe.u32 	%r434, %r433, 0, 8;
	cvt.u16.u32 	%rs5151, %r434;
	bfe.u32 	%r435, %r433, 8, 8;
	cvt.u16.u32 	%rs5150, %r435;
	bfe.u32 	%r436, %r433, 16, 8;
	cvt.u16.u32 	%rs5149, %r436;
	bfe.u32 	%r437, %r433, 24, 8;
	cvt.u16.u32 	%rs5148, %r437;
	ld.global.u32 	%r438, [%rd41+240];
	bfe.u32 	%r439, %r438, 0, 8;
	cvt.u16.u32 	%rs5147, %r439;
	bfe.u32 	%r440, %r438, 8, 8;
	cvt.u16.u32 	%rs5146, %r440;
	bfe.u32 	%r441, %r438, 16, 8;
	cvt.u16.u32 	%rs5145, %r441;
	bfe.u32 	%r442, %r438, 24, 8;
	cvt.u16.u32 	%rs5144, %r442;
	ld.global.u32 	%r443, [%rd41+244];
	bfe.u32 	%r444, %r443, 0, 8;
	cvt.u16.u32 	%rs5143, %r444;
	bfe.u32 	%r445, %r443, 8, 8;
	cvt.u16.u32 	%rs5142, %r445;
	bfe.u32 	%r446, %r443, 16, 8;
	cvt.u16.u32 	%rs5141, %r446;
	bfe.u32 	%r447, %r443, 24, 8;
	cvt.u16.u32 	%rs5140, %r447;
	ld.global.u32 	%r448, [%rd41+248];
	bfe.u32 	%r449, %r448, 0, 8;
	cvt.u16.u32 	%rs5139, %r449;
	bfe.u32 	%r450, %r448, 8, 8;
	cvt.u16.u32 	%rs5138, %r450;
	bfe.u32 	%r451, %r448, 16, 8;
	cvt.u16.u32 	%rs5137, %r451;
	bfe.u32 	%r452, %r448, 24, 8;
	cvt.u16.u32 	%rs5136, %r452;
	ld.global.u32 	%r453, [%rd41+252];
	bfe.u32 	%r454, %r453, 0, 8;
	cvt.u16.u32 	%rs5135, %r454;
	bfe.u32 	%r455, %r453, 8, 8;
	cvt.u16.u32 	%rs5134, %r455;
	bfe.u32 	%r456, %r453, 16, 8;
	cvt.u16.u32 	%rs5133, %r456;
	bfe.u32 	%r457, %r453, 24, 8;
	cvt.u16.u32 	%rs5132, %r457;
	ld.global.u32 	%r458, [%rd41+256];
	bfe.u32 	%r459, %r458, 0, 8;
	cvt.u16.u32 	%rs5131, %r459;
	bfe.u32 	%r460, %r458, 8, 8;
	cvt.u16.u32 	%rs5130, %r460;
	bfe.u32 	%r461, %r458, 16, 8;
	cvt.u16.u32 	%rs5129, %r461;
	bfe.u32 	%r462, %r458, 24, 8;
	cvt.u16.u32 	%rs5128, %r462;
$L__BB6_22:
	mov.u32 	%r463, %tid.x;
	mov.u32 	%r464, _ZZN3cub18CUB_300001_SM_10006detail10merge_sort26DeviceMergeSortMergeKernelINS2_10policy_hubIN6thrust24THRUST_300001_SM_1000_NS10device_ptrI10IndividualEEE9Policy600ES9_PNS0_8NullTypeES9_SD_jN4cuda3std3__44lessIS8_EES8_SC_EEvbT2_T3_T4_PT6_PT7_T5_PSL_SL_NS1_7vsmem_tEE19static_temp_storage;
	mad.lo.s32 	%r465, %r463, 260, %r464;
	st.shared.f32 	[%r465], %f29;
	cvt.u32.u16 	%r466, %rs5380;
	cvt.u32.u16 	%r467, %rs5381;
	prmt.b32 	%r468, %r467, %r466, 0x3340U;
	cvt.u32.u16 	%r469, %rs5382;
	cvt.u32.u16 	%r470, %rs5383;
	prmt.b32 	%r471, %r470, %r469, 0x3340U;
	prmt.b32 	%r472, %r471, %r468, 0x5410U;
	st.shared.u32 	[%r465+4], %r472;
	cvt.u32.u16 	%r473, %rs5376;
	cvt.u32.u16 	%r474, %rs5377;
	prmt.b32 	%r475, %r474, %r473, 0x3340U;
	cvt.u32.u16 	%r476, %rs5378;
	cvt.u32.u16 	%r477, %rs5379;
	prmt.b32 	%r478, %r477, %r476, 0x3340U;
	prmt.b32 	%r479, %r478, %r475, 0x5410U;
	st.shared.u32 	[%r465+8], %r479;
	cvt.u32.u16 	%r480, %rs5372;
	cvt.u32.u16 	%r481, %rs5373;
	prmt.b32 	%r482, %r481, %r480, 0x3340U;
	cvt.u32.u16 	%r483, %rs5374;
	cvt.u32.u16 	%r484, %rs5375;
	prmt.b32 	%r485, %r484, %r483, 0x3340U;
	prmt.b32 	%r486, %r485, %r482, 0x5410U;
	st.shared.u32 	[%r465+12], %r486;
	cvt.u32.u16 	%r487, %rs5368;
	cvt.u32.u16 	%r488, %rs5369;
	prmt.b32 	%r489, %r488, %r487, 0x3340U;
	cvt.u32.u16 	%r490, %rs5370;
	cvt.u32.u16 	%r491, %rs5371;
	prmt.b32 	%r492, %r491, %r490, 0x3340U;
	prmt.b32 	%r493, %r492, %r489, 0x5410U;
	st.shared.u32 	[%r465+16], %r493;
	cvt.u32.u16 	%r494, %rs5364;
	cvt.u32.u16 	%r495, %rs5365;
	prmt.b32 	%r496, %r495, %r494, 0x3340U;
	cvt.u32.u16 	%r497, %rs5366;
	cvt.u32.u16 	%r498, %rs5367;
	prmt.b32 	%r499, %r498, %r497, 0x3340U;
	prmt.b32 	%r500, %r499, %r496, 0x5410U;
	st.shared.u32 	[%r465+20], %r500;
	cvt.u32.u16 	%r501, %rs5360;
	cvt.u32.u16 	%r502, %rs5361;
	prmt.b32 	%r503, %r502, %r501, 0x3340U;
	cvt.u32.u16 	%r504, %rs5362;
	cvt.u32.u16 	%r505, %rs5363;
	prmt.b32 	%r506, %r505, %r504, 0x3340U;
	prmt.b32 	%r507, %r506, %r503, 0x5410U;
	st.shared.u32 	[%r465+24], %r507;
	cvt.u32.u16 	%r508, %rs5356;
	cvt.u32.u16 	%r509, %rs5357;
	prmt.b32 	%r510, %r509, %r508, 0x3340U;
	cvt.u32.u16 	%r511, %rs5358;
	cvt.u32.u16 	%r512, %rs5359;
	prmt.b32 	%r513, %r512, %r511, 0x3340U;
	prmt.b32 	%r514, %r513, %r510, 0x5410U;
	st.shared.u32 	[%r465+28], %r514;
	cvt.u32.u16 	%r515, %rs5352;
	cvt.u32.u16 	%r516, %rs5353;
	prmt.b32 	%r517, %r516, %r515, 0x3340U;
	cvt.u32.u16 	%r518, %rs5354;
	cvt.u32.u16 	%r519, %rs5355;
	prmt.b32 	%r520, %r519, %r518, 0x3340U;
	prmt.b32 	%r521, %r520, %r517, 0x5410U;
	st.shared.u32 	[%r465+32], %r521;
	cvt.u32.u16 	%r522, %rs5348;
	cvt.u32.u16 	%r523, %rs5349;
	prmt.b32 	%r524, %r523, %r522, 0x3340U;
	cvt.u32.u16 	%r525, %rs5350;
	cvt.u32.u16 	%r526, %rs5351;
	prmt.b32 	%r527, %r526, %r525, 0x3340U;
	prmt.b32 	%r528, %r527, %r524, 0x5410U;
	st.shared.u32 	[%r465+36], %r528;
	cvt.u32.u16 	%r529, %rs5344;
	cvt.u32.u16 	%r530, %rs5345;
	prmt.b32 	%r531, %r530, %r529, 0x3340U;
	cvt.u32.u16 	%r532, %rs5346;
	cvt.u32.u16 	%r533, %rs5347;
	prmt.b32 	%r534, %r533, %r532, 0x3340U;
	prmt.b32 	%r535, %r534, %r531, 0x5410U;
	st.shared.u32 	[%r465+40], %r535;
	cvt.u32.u16 	%r536, %rs5340;
	cvt.u32.u16 	%r537, %rs5341;
	prmt.b32 	%r538, %r537, %r536, 0x3340U;
	cvt.u32.u16 	%r539, %rs5342;
	cvt.u32.u16 	%r540, %rs5343;
	prmt.b32 	%r541, %r540, %r539, 0x3340U;
	prmt.b32 	%r542, %r541, %r538, 0x5410U;
	st.shared.u32 	[%r465+44], %r542;
	cvt.u32.u16 	%r543, %rs5336;
	cvt.u32.u16 	%r544, %rs5337;
	prmt.b32 	%r545, %r544, %r543, 0x3340U;
	cvt.u32.u16 	%r546, %rs5338;
	cvt.u32.u16 	%r547, %rs5339;
	prmt.b32 	%r548, %r547, %r546, 0x3340U;
	prmt.b32 	%r549, %r548, %r545, 0x5410U;
	st.shared.u32 	[%r465+48], %r549;
	cvt.u32.u16 	%r550, %rs5332;
	cvt.u32.u16 	%r551, %rs5333;
	prmt.b32 	%r552, %r551, %r550, 0x3340U;
	cvt.u32.u16 	%r553, %rs5334;
	cvt.u32.u16 	%r554, %rs5335;
	prmt.b32 	%r555, %r554, %r553, 0x3340U;
	prmt.b32 	%r556, %r555, %r552, 0x5410U;
	st.shared.u32 	[%r465+52], %r556;
	cvt.u32.u16 	%r557, %rs5328;
	cvt.u32.u16 	%r558, %rs5329;
	prmt.b32 	%r559, %r558, %r557, 0x3340U;
	cvt.u32.u16 	%r560, %rs5330;
	cvt.u32.u16 	%r561, %rs5331;
	prmt.b32 	%r562, %r561, %r560, 0x3340U;
	prmt.b32 	%r563, %r562, %r559, 0x5410U;
	st.shared.u32 	[%r465+56], %r563;
	cvt.u32.u16 	%r564, %rs5324;
	cvt.u32.u16 	%r565, %rs5325;
	prmt.b32 	%r566, %r565, %r564, 0x3340U;
	cvt.u32.u16 	%r567, %rs5326;
	cvt.u32.u16 	%r568, %rs5327;
	prmt.b32 	%r569, %r568, %r567, 0x3340U;
	prmt.b32 	%r570, %r569, %r566, 0x5410U;
	st.shared.u32 	[%r465+60], %r570;
	cvt.u32.u16 	%r571, %rs5320;
	cvt.u32.u16 	%r572, %rs5321;
	prmt.b32 	%r573, %r572, %r571, 0x3340U;
	cvt.u32.u16 	%r574, %rs5322;
	cvt.u32.u16 	%r575, %rs5323;
	prmt.b32 	%r576, %r575, %r574, 0x3340U;
	prmt.b32 	%r577, %r576, %r573, 0x5410U;
	st.shared.u32 	[%r465+64], %r577;
	cvt.u32.u16 	%r578, %rs5316;
	cvt.u32.u16 	%r579, %rs5317;
	prmt.b32 	%r580, %r579, %r578, 0x3340U;
	cvt.u32.u16 	%r581, %rs5318;
	cvt.u32.u16 	%r582, %rs5319;
	prmt.b32 	%r583, %r582, %r581, 0x3340U;
	prmt.b32 	%r584, %r583, %r580, 0x5410U;
	st.shared.u32 	[%r465+68], %r584;
	cvt.u32.u16 	%r585, %rs5312;
	cvt.u32.u16 	%r586, %rs5313;
	prmt.b32 	%r587, %r586, %r585, 0x3340U;
	cvt.u32.u16 	%r588, %rs5314;
	cvt.u32.u16 	%r589, %rs5315;
	prmt.b32 	%r590, %r589, %r588, 0x3340U;
	prmt.b32 	%r591, %r590, %r587, 0x5410U;
	st.shared.u32 	[%r465+72], %r591;
	cvt.u32.u16 	%r592, %rs5308;
	cvt.u32.u16 	%r593, %rs5309;
	prmt.b32 	%r594, %r593, %r592, 0x3340U;
	cvt.u32.u16 	%r595, %rs5310;
	cvt.u32.u16 	%r596, %rs5311;
	prmt.b32 	%r597, %r596, %r595, 0x3340U;
	prmt.b32 	%r598, %r597, %r594, 0x5410U;
	st.shared.u32 	[%r465+76], %r598;
	cvt.u32.u16 	%r599, %rs5304;
	cvt.u32.u16 	%r600, %rs5305;
	prmt.b32 	%r601, %r600, %r599, 0x3340U;
	cvt.u32.u16 	%r602, %rs5306;
	cvt.u32.u16 	%r603, %rs5307;
	prmt.b32 	%r604, %r603, %r602, 0x3340U;
	prmt.b32 	%r605, %r604, %r601, 0x5410U;
	st.shared.u32 	[%r465+80], %r605;
	cvt.u32.u16 	%r606, %rs5300;
	cvt.u32.u16 	%r607, %rs5301;
	prmt.b32 	%r608, %r607, %r606, 0x3340U;
	cvt.u32.u16 	%r609, %rs5302;
	cvt.u32.u16 	%r610, %rs5303;
	prmt.b32 	%r611, %r610, %r609, 0x3340U;
	prmt.b32 	%r612, %r611, %r608, 0x5410U;
	st.shared.u32 	[%r465+84], %r612;
	cvt.u32.u16 	%r613, %rs5296;
	cvt.u32.u16 	%r614, %rs5297;
	prmt.b32 	%r615, %r614, %r613, 0x3340U;
	cvt.u32.u16 	%r616, %rs5298;
	cvt.u32.u16 	%r617, %rs5299;
	prmt.b32 	%r618, %r617, %r616, 0x3340U;
	prmt.b32 	%r619, %r618, %r615, 0x5410U;
	st.shared.u32 	[%r465+88], %r619;
	cvt.u32.u16 	%r620, %rs5292;
	cvt.u32.u16 	%r621, %rs5293;
	prmt.b32 	%r622, %r621, %r620, 0x3340U;
	cvt.u32.u16 	%r623, %rs5294;
	cvt.u32.u16 	%r624, %rs5295;
	prmt.b32 	%r625, %r624, %r623, 0x3340U;
	prmt.b32 	%r626, %r625, %r622, 0x5410U;
	st.shared.u32 	[%r465+92], %r626;
	cvt.u32.u16 	%r627, %rs5288;
	cvt.u32.u16 	%r628, %rs5289;
	prmt.b32 	%r629, %r628, %r627, 0x3340U;
	cvt.u32.u16 	%r630, %rs5290;
	cvt.u32.u16 	%r631, %rs5291;
	prmt.b32 	%r632, %r631, %r630, 0x3340U;
	prmt.b32 	%r633, %r632, %r629, 0x5410U;
	st.shared.u32 	[%r465+96], %r633;
	cvt.u32.u16 	%r634, %rs5284;
	cvt.u32.u16 	%r635, %rs5285;
	prmt.b32 	%r636, %r635, %r634, 0x3340U;
	cvt.u32.u16 	%r637, %rs5286;
	cvt.u32.u16 	%r638, %rs5287;
	prmt.b32 	%r639, %r638, %r637, 0x3340U;
	prmt.b32 	%r640, %r639, %r636, 0x5410U;
	st.shared.u32 	[%r465+100], %r640;
	cvt.u32.u16 	%r641, %rs5280;
	cvt.u32.u16 	%r642, %rs5281;
	prmt.b32 	%r643, %r642, %r641, 0x3340U;
	cvt.u32.u16 	%r644, %rs5282;
	cvt.u32.u16 	%r645, %rs5283;
	prmt.b32 	%r646, %r645, %r644, 0x3340U;
	prmt.b32 	%r647, %r646, %r643, 0x5410U;
	st.shared.u32 	[%r465+104], %r647;
	cvt.u32.u16 	%r648, %rs5276;
	cvt.u32.u16 	%r649, %rs5277;
	prmt.b32 	%r650, %r649, %r648, 0x3340U;
	cvt.u32.u16 	%r651, %rs5278;
	cvt.u32.u16 	%r652, %rs5279;
	prmt.b32 	%r653, %r652, %r651, 0x3340U;
	prmt.b32 	%r654, %r653, %r650, 0x5410U;
	st.shared.u32 	[%r465+108], %r654;
	cvt.u32.u16 	%r655, %rs5272;
	cvt.u32.u16 	%r656, %rs5273;
	prmt.b32 	%r657, %r656, %r655, 0x3340U;
	cvt.u32.u16 	%r658, %rs5274;
	cvt.u32.u16 	%r659, %rs5275;
	prmt.b32 	%r660, %r659, %r658, 0x3340U;
	prmt.b32 	%r661, %r660, %r657, 0x5410U;
	st.shared.u32 	[%r465+112], %r661;
	cvt.u32.u16 	%r662, %rs5268;
	cvt.u32.u16 	%r663, %rs5269;
	prmt.b32 	%r664, %r663, %r662, 0x3340U;
	cvt.u32.u16 	%r665, %rs5270;
	cvt.u32.u16 	%r666, %rs5271;
	prmt.b32 	%r667, %r666, %r665, 0x3340U;
	prmt.b32 	%r668, %r667, %r664, 0x5410U;
	st.shared.u32 	[%r465+116], %r668;
	cvt.u32.u16 	%r669, %rs5264;
	cvt.u32.u16 	%r670, %rs5265;
	prmt.b32 	%r671, %r670, %r669, 0x3340U;
	cvt.u32.u16 	%r672, %rs5266;
	cvt.u32.u16 	%r673, %rs5267;
	prmt.b32 	%r674, %r673, %r672, 0x3340U;
	prmt.b32 	%r675, %r674, %r671, 0x5410U;
	st.shared.u32 	[%r465+120], %r675;
	cvt.u32.u16 	%r676, %rs5260;
	cvt.u32.u16 	%r677, %rs5261;
	prmt.b32 	%r678, %r677, %r676, 0x3340U;
	cvt.u32.u16 	%r679, %rs5262;
	cvt.u32.u16 	%r680, %rs5263;
	prmt.b32 	%r681, %r680, %r679, 0x3340U;
	prmt.b32 	%r682, %r681, %r678, 0x5410U;
	st.shared.u32 	[%r465+124], %r682;
	cvt.u32.u16 	%r683, %rs5256;
	cvt.u32.u16 	%r684, %rs5257;
	prmt.b32 	%r685, %r684, %r683, 0x3340U;
	cvt.u32.u16 	%r686, %rs5258;
	cvt.u32.u16 	%r687, %rs5259;
	prmt.b32 	%r688, %r687, %r686, 0x3340U;
	prmt.b32 	%r689, %r688, %r685, 0x5410U;
	st.shared.u32 	[%r465+128], %r689;
	cvt.u32.u16 	%r690, %rs5252;
	cvt.u32.u16 	%r691, %rs5253;
	prmt.b32 	%r692, %r691, %r690, 0x3340U;
	cvt.u32.u16 	%r693, %rs5254;
	cvt.u32.u16 	%r694, %rs5255;
	prmt.b32 	%r695, %r694, %r693, 0x3340U;
	prmt.b32 	%r696, %r695, %r692, 0x5410U;
	st.shared.u32 	[%r465+132], %r696;
	cvt.u32.u16 	%r697, %rs5248;
	cvt.u32.u16 	%r698, %rs5249;
	prmt.b32 	%r699, %r698, %r697, 0x3340U;
	cvt.u32.u16 	%r700, %rs5250;
	cvt.u32.u16 	%r701, %rs5251;
	prmt.b32 	%r702, %r701, %r700, 0x3340U;
	prmt.b32 	%r703, %r702, %r699, 0x5410U;
	st.shared.u32 	[%r465+136], %r703;
	cvt.u32.u16 	%r704, %rs5244;
	cvt.u32.u16 	%r705, %rs5245;
	prmt.b32 	%r706, %r705, %r704, 0x3340U;
	cvt.u32.u16 	%r707, %rs5246;
	cvt.u32.u16 	%r708, %rs5247;
	prmt.b32 	%r709, %r708, %r707, 0x3340U;
	prmt.b32 	%r710, %r709, %r706, 0x5410U;
	st.shared.u32 	[%r465+140], %r710;
	cvt.u32.u16 	%r711, %rs5240;
	cvt.u32.u16 	%r712, %rs5241;
	prmt.b32 	%r713, %r712, %r711, 0x3340U;
	cvt.u32.u16 	%r714, %rs5242;
	cvt.u32.u16 	%r715, %rs5243;
	prmt.b32 	%r716, %r715, %r714, 0x3340U;
	prmt.b32 	%r717, %r716, %r713, 0x5410U;
	st.shared.u32 	[%r465+144], %r717;
	cvt.u32.u16 	%r718, %rs5236;
	cvt.u32.u16 	%r719, %rs5237;
	prmt.b32 	%r720, %r719, %r718, 0x3340U;
	cvt.u32.u16 	%r721, %rs5238;
	cvt.u32.u16 	%r722, %rs5239;
	prmt.b32 	%r723, %r722, %r721, 0x3340U;
	prmt.b32 	%r724, %r723, %r720, 0x5410U;
	st.shared.u32 	[%r465+148], %r724;
	cvt.u32.u16 	%r725, %rs5232;
	cvt.u32.u16 	%r726, %rs5233;
	prmt.b32 	%r727, %r726, %r725, 0x3340U;
	cvt.u32.u16 	%r728, %rs5234;
	cvt.u32.u16 	%r729, %rs5235;
	prmt.b32 	%r730, %r729, %r728, 0x3340U;
	prmt.b32 	%r731, %r730, %r727, 0x5410U;
	st.shared.u32 	[%r465+152], %r731;
	cvt.u32.u16 	%r732, %rs5228;
	cvt.u32.u16 	%r733, %rs5229;
	prmt.b32 	%r734, %r733, %r732, 0x3340U;
	cvt.u32.u16 	%r735, %rs5230;
	cvt.u32.u16 	%r736, %rs5231;
	prmt.b32 	%r737, %r736, %r735, 0x3340U;
	prmt.b32 	%r738, %r737, %r734, 0x5410U;
	st.shared.u32 	[%r465+156], %r738;
	cvt.u32.u16 	%r739, %rs5224;
	cvt.u32.u16 	%r740, %rs5225;
	prmt.b32 	%r741, %r740, %r739, 0x3340U;
	cvt.u32.u16 	%r742, %rs5226;
	cvt.u32.u16 	%r743, %rs5227;
	prmt.b32 	%r744, %r743, %r742, 0x3340U;
	prmt.b32 	%r745, %r744, %r741, 0x5410U;
	st.shared.u32 	[%r465+160], %r745;
	cvt.u32.u16 	%r746, %rs5220;
	cvt.u32.u16 	%r747, %rs5221;
	prmt.b32 	%r748, %r747, %r746, 0x3340U;
	cvt.u32.u16 	%r749, %rs5222;
	cvt.u32.u16 	%r750, %rs5223;
	prmt.b32 	%r751, %r750, %r749, 0x3340U;
	prmt.b32 	%r752, %r751, %r748, 0x5410U;
	st.shared.u32 	[%r465+164], %r752;
	cvt.u32.u16 	%r753, %rs5216;
	cvt.u32.u16 	%r754, %rs5217;
	prmt.b32 	%r755, %r754, %r753, 0x3340U;
	cvt.u32.u16 	%r756, %rs5218;
	cvt.u32.u16 	%r757, %rs5219;
	prmt.b32 	%r758, %r757, %r756, 0x3340U;
	prmt.b32 	%r759, %r758, %r755, 0x5410U;
	st.shared.u32 	[%r465+168], %r759;
	cvt.u32.u16 	%r760, %rs5212;
	cvt.u32.u16 	%r761, %rs5213;
	prmt.b32 	%r762, %r761, %r760, 0x3340U;
	cvt.u32.u16 	%r763, %rs5214;
	cvt.u32.u16 	%r764, %rs5215;
	prmt.b32 	%r765, %r764, %r763, 0x3340U;
	prmt.b32 	%r766, %r765, %r762, 0x5410U;
	st.shared.u32 	[%r465+172], %r766;
	cvt.u32.u16 	%r767, %rs5208;
	cvt.u32.u16 	%r768, %rs5209;
	prmt.b32 	%r769, %r768, %r767, 0x3340U;
	cvt.u32.u16 	%r770, %rs5210;
	cvt.u32.u16 	%r771, %rs5211;
	prmt.b32 	%r772, %r771, %r770, 0x3340U;
	prmt.b32 	%r773, %r772, %r769, 0x5410U;
	st.shared.u32 	[%r465+176], %r773;
	cvt.u32.u16 	%r774, %rs5204;
	cvt.u32.u16 	%r775, %rs5205;
	prmt.b32 	%r776, %r775, %r774, 0x3340U;
	cvt.u32.u16 	%r777, %rs5206;
	cvt.u32.u16 	%r778, %rs5207;
	prmt.b32 	%r779, %r778, %r777, 0x3340U;
	prmt.b32 	%r780, %r779, %r776, 0x5410U;
	st.shared.u32 	[%r465+180], %r780;
	cvt.u32.u16 	%r781, %rs5200;
	cvt.u32.u16 	%r782, %rs5201;
	prmt.b32 	%r783, %r782, %r781, 0x3340U;
	cvt.u32.u16 	%r784, %rs5202;
	cvt.u32.u16 	%r785, %rs5203;
	prmt.b32 	%r786, %r785, %r784, 0x3340U;
	prmt.b32 	%r787, %r786, %r783, 0x5410U;
	st.shared.u32 	[%r465+184], %r787;
	cvt.u32.u16 	%r788, %rs5196;
	cvt.u32.u16 	%r789, %rs5197;
	prmt.b32 	%r790, %r789, %r788, 0x3340U;
	cvt.u32.u16 	%r791, %rs5198;
	cvt.u32.u16 	%r792, %rs5199;
	prmt.b32 	%r793, %r792, %r791, 0x3340U;
	prmt.b32 	%r794, %r793, %r790, 0x5410U;
	st.shared.u32 	[%r465+188], %r794;
	cvt.u32.u16 	%r795, %rs5192;
	cvt.u32.u16 	%r796, %rs5193;
	prmt.b32 	%r797, %r796, %r795, 0x3340U;
	cvt.u32.u16 	%r798, %rs5194;
	cvt.u32.u16 	%r799, %rs5195;
	prmt.b32 	%r800, %r799, %r798, 0x3340U;
	prmt.b32 	%r801, %r800, %r797, 0x5410U;
	st.shared.u32 	[%r465+192], %r801;
	cvt.u32.u16 	%r802, %rs5188;
	cvt.u32.u16 	%r803, %rs5189;
	prmt.b32 	%r804, %r803, %r802, 0x3340U;
	cvt.u32.u16 	%r805, %rs5190;
	cvt.u32.u16 	%r806, %rs5191;
	prmt.b32 	%r807, %r806, %r805, 0x3340U;
	prmt.b32 	%r808, %r807, %r804, 0x5410U;
	st.shared.u32 	[%r465+196], %r808;
	cvt.u32.u16 	%r809, %rs5184;
	cvt.u32.u16 	%r810, %rs5185;
	prmt.b32 	%r811, %r810, %r809, 0x3340U;
	cvt.u32.u16 	%r812, %rs5186;
	cvt.u32.u16 	%r813, %rs5187;
	prmt.b32 	%r814, %r813, %r812, 0x3340U;
	prmt.b32 	%r815, %r814, %r811, 0x5410U;
	st.shared.u32 	[%r465+200], %r815;
	cvt.u32.u16 	%r816, %rs5180;
	cvt.u32.u16 	%r817, %rs5181;
	prmt.b32 	%r818, %r817, %r816, 0x3340U;
	cvt.u32.u16 	%r819, %rs5182;
	cvt.u32.u16 	%r820, %rs5183;
	prmt.b32 	%r821, %r820, %r819, 0x3340U;
	prmt.b32 	%r822, %r821, %r818, 0x5410U;
	st.shared.u32 	[%r465+204], %r822;
	cvt.u32.u16 	%r823, %rs5176;
	cvt.u32.u16 	%r824, %rs5177;
	prmt.b32 	%r825, %r824, %r823, 0x3340U;
	cvt.u32.u16 	%r826, %rs5178;
	cvt.u32.u16 	%r827, %rs5179;
	prmt.b32 	%r828, %r827, %r826, 0x3340U;
	prmt.b32 	%r829, %r828, %r825, 0x5410U;
	st.shared.u32 	[%r465+208], %r829;
	cvt.u32.u16 	%r830, %rs5172;
	cvt.u32.u16 	%r831, %rs5173;
	prmt.b32 	%r832, %r831, %r830, 0x3340U;
	cvt.u32.u16 	%r833, %rs5174;
	cvt.u32.u16 	%r834, %rs5175;
	prmt.b32 	%r835, %r834, %r833, 0x3340U;
	prmt.b32 	%r836, %r835, %r832, 0x5410U;
	st.shared.u32 	[%r465+212], %r836;
	cvt.u32.u16 	%r837, %rs5168;
	cvt.u32.u16 	%r838, %rs5169;
	prmt.b32 	%r839, %r838, %r837, 0x3340U;
	cvt.u32.u16 	%r840, %rs5170;
	cvt.u32.u16 	%r841, %rs5171;
	prmt.b32 	%r842, %r841, %r840, 0x3340U;
	prmt.b32 	%r843, %r842, %r839, 0x5410U;
	st.shared.u32 	[%r465+216], %r843;
	cvt.u32.u16 	%r844, %rs5164;
	cvt.u32.u16 	%r845, %rs5165;
	prmt.b32 	%r846, %r845, %r844, 0x3340U;
	cvt.u32.u16 	%r847, %rs5166;
	cvt.u32.u16 	%r848, %rs5167;
	prmt.b32 	%r849, %r848, %r847, 0x3340U;
	prmt.b32 	%r850, %r849, %r846, 0x5410U;
	st.shared.u32 	[%r465+220], %r850;
	cvt.u32.u16 	%r851, %rs5160;
	cvt.u32.u16 	%r852, %rs5161;
	prmt.b32 	%r853, %r852, %r851, 0x3340U;
	cvt.u32.u16 	%r854, %rs5162;
	cvt.u32.u16 	%r855, %rs5163;
	prmt.b32 	%r856, %r855, %r854, 0x3340U;
	prmt.b32 	%r857, %r856, %r853, 0x5410U;
	st.shared.u32 	[%r465+224], %r857;
	cvt.u32.u16 	%r858, %rs5156;
	cvt.u32.u16 	%r859, %rs5157;
	prmt.b32 	%r860, %r859, %r858, 0x3340U;
	cvt.u32.u16 	%r861, %rs5158;
	cvt.u32.u16 	%r862, %rs5159;
	prmt.b32 	%r863, %r862, %r861, 0x3340U;
	prmt.b32 	%r864, %r863, %r860, 0x5410U;
	st.shared.u32 	[%r465+228], %r864;
	cvt.u32.u16 	%r865, %rs5152;
	cvt.u32.u16 	%r866, %rs5153;
	prmt.b32 	%r867, %r866, %r865, 0x3340U;
	cvt.u32.u16 	%r868, %rs5154;
	cvt.u32.u16 	%r869, %rs5155;
	prmt.b32 	%r870, %r869, %r868, 0x3340U;
	prmt.b32 	%r871, %r870, %r867, 0x5410U;
	st.shared.u32 	[%r465+232], %r871;
	cvt.u32.u16 	%r872, %rs5148;
	cvt.u32.u16 	%r873, %rs5149;
	prmt.b32 	%r874, %r873, %r872, 0x3340U;
	cvt.u32.u16 	%r875, %rs5150;
	cvt.u32.u16 	%r876, %rs5151;
	prmt.b32 	%r877, %r876, %r875, 0x3340U;
	prmt.b32 	%r878, %r877, %r874, 0x5410U;
	st.shared.u32 	[%r465+236], %r878;
	cvt.u32.u16 	%r879, %rs5144;
	cvt.u32.u16 	%r880, %rs5145;
	prmt.b32 	%r881, %r880, %r879, 0x3340U;
	cvt.u32.u16 	%r882, %rs5146;
	cvt.u32.u16 	%r883, %rs5147;
	prmt.b32 	%r884, %r883, %r882, 0x3340U;
	prmt.b32 	%r885, %r884, %r881, 0x5410U;
	st.shared.u32 	[%r465+240], %r885;
	cvt.u32.u16 	%r886, %rs5140;
	cvt.u32.u16 	%r887, %rs5141;
	prmt.b32 	%r888, %r887, %r886, 0x3340U;
	cvt.u32.u16 	%r889, %rs5142;
	cvt.u32.u16 	%r890, %rs5143;
	prmt.b32 	%r891, %r890, %r889, 0x3340U;
	prmt.b32 	%r892, %r891, %r888, 0x5410U;
	st.shared.u32 	[%r465+244], %r892;
	cvt.u32.u16 	%r893, %rs5136;
	cvt.u32.u16 	%r894, %rs5137;
	prmt.b32 	%r895, %r894, %r893, 0x3340U;
	cvt.u32.u16 	%r896, %rs5138;
	cvt.u32.u16 	%r897, %rs5139;
	prmt.b32 	%r898, %r897, %r896, 0x3340U;
	prmt.b32 	%r899, %r898, %r895, 0x5410U;
	st.shared.u32 	[%r465+248], %r899;
	cvt.u32.u16 	%r900, %rs5132;
	cvt.u32.u16 	%r901, %rs5133;
	prmt.b32 	%r902, %r901, %r900, 0x3340U;
	cvt.u32.u16 	%r903, %rs5134;
	cvt.u32.u16 	%r904, %rs5135;
	prmt.b32 	%r905, %r904, %r903, 0x3340U;
	prmt.b32 	%r906, %r905, %r902, 0x5410U;
	st.shared.u32 	[%r465+252], %r906;
	cvt.u32.u16 	%r907, %rs5128;
	cvt.u32.u16 	%r908, %rs5129;
	prmt.b32 	%r909, %r908, %r907, 0x3340U;
	cvt.u32.u16 	%r910, %rs5130;
	cvt.u32.u16 	%r911, %rs5131;
	prmt.b32 	%r912, %r911, %r910, 0x3340U;
	prmt.b32 	%r913, %r912, %r909, 0x5410U;
	st.shared.u32 	[%r465+256], %r913;
	bar.sync 	0;
	// begin inline asm
	griddepcontrol.launch_dependents;
	// end inline asm
	add.s32 	%r30, %r29, %r28;
	min.s32 	%r31, %r463, %r30;
	setp.lt.s32 	%p13, %r31, %r29;
	sub.s32 	%r914, %r31, %r29;
	selp.b32 	%r2811, 0, %r914, %p13;
	min.s32 	%r2809, %r28, %r31;
	setp.ge.s32 	%p14, %r2811, %r2809;
	@%p14 bra 	$L__BB6_25;
	add.s32 	%r34, %r31, %r28;
$L__BB6_24:
	sub.s32 	%r915, %r2809, %r2811;
	shr.u32 	%r916, %r915, 31;
	add.s32 	%r917, %r915, %r916;
	shr.s32 	%r918, %r917, 1;
	add.s32 	%r919, %r918, %r2811;
	mad.lo.s32 	%r921, %r919, 260, %r464;
	ld.shared.f32 	%f21, [%r921];
	not.b32 	%r922, %r919;
	add.s32 	%r923, %r34, %r922;
	mad.lo.s32 	%r924, %r923, 260, %r464;
	ld.shared.f32 	%f22, [%r924];
	setp.leu.f32 	%p15, %f22, %f21;
	add.s32 	%r925, %r919, 1;
	selp.b32 	%r2811, %r925, %r2811, %p15;
	selp.b32 	%r2809, %r2809, %r919, %p15;
	setp.lt.s32 	%p16, %r2811, %r2809;
	@%p16 bra 	$L__BB6_24;
$L__BB6_25:
	sub.s32 	%r926, %r31, %r2811;
	add.s32 	%r927, %r926, %r28;
	mov.u32 	%r928, _ZZN3cub18CUB_300001_SM_10006detail10merge_sort26DeviceMergeSortMergeKernelINS2_10policy_hubIN6thrust24THRUST_300001_SM_1000_NS10device_ptrI10IndividualEEE9Policy600ES9_PNS0_8NullTypeES9_SD_jN4cuda3std3__44lessIS8_EES8_SC_EEvbT2_T3_T4_PT6_PT7_T5_PSL_SL_NS1_7vsmem_tEE19static_temp_storage;
	mad.lo.s32 	%r929, %r2811, 260, %r928;
	ld.shared.u32 	%r930, [%r929+256];
	bfe.u32 	%r931, %r930, 24, 8;
	cvt.u16.u32 	%rs3329, %r931;
	bfe.u32 	%r932, %r930, 16, 8;
	cvt.u16.u32 	%rs3330, %r932;
	bfe.u32 	%r933, %r930, 8, 8;
	cvt.u16.u32 	%rs3331, %r933;
	bfe.u32 	%r934, %r930, 0, 8;
	cvt.u16.u32 	%rs3332, %r934;
	ld.shared.u32 	%r935, [%r929+252];
	bfe.u32 	%r936, %r935, 24, 8;
	cvt.u16.u32 	%rs3333, %r936;
	bfe.u32 	%r937, %r935, 16, 8;
	cvt.u16.u32 	%rs3334, %r937;
	bfe.u32 	%r938, %r935, 8, 8;
	cvt.u16.u32 	%rs3335, %r938;
	bfe.u32 	%r939, %r935, 0, 8;
	cvt.u16.u32 	%rs3336, %r939;
	ld.shared.u32 	%r940, [%r929+248];
	bfe.u32 	%r941, %r940, 24, 8;
	cvt.u16.u32 	%rs3337, %r941;
	bfe.u32 	%r942, %r940, 16, 8;
	cvt.u16.u32 	%rs3338, %r942;
	bfe.u32 	%r943, %r940, 8, 8;
	cvt.u16.u32 	%rs3339, %r943;
	bfe.u32 	%r944, %r940, 0, 8;
	cvt.u16.u32 	%rs3340, %r944;
	ld.shared.u32 	%r945, [%r929+244];
	bfe.u32 	%r946, %r945, 24, 8;
	cvt.u16.u32 	%rs3341, %r946;
	bfe.u32 	%r947, %r945, 16, 8;
	cvt.u16.u32 	%rs3342, %r947;
	bfe.u32 	%r948, %r945, 8, 8;
	cvt.u16.u32 	%rs3343, %r948;
	bfe.u32 	%r949, %r945, 0, 8;
	cvt.u16.u32 	%rs3344, %r949;
	ld.shared.u32 	%r950, [%r929+240];
	bfe.u32 	%r951, %r950, 24, 8;
	cvt.u16.u32 	%rs3345, %r951;
	bfe.u32 	%r952, %r950, 16, 8;
	cvt.u16.u32 	%rs3346, %r952;
	bfe.u32 	%r953, %r950, 8, 8;
	cvt.u16.u32 	%rs3347, %r953;
	bfe.u32 	%r954, %r950, 0, 8;
	cvt.u16.u32 	%rs3348, %r954;
	ld.shared.u32 	%r955, [%r929+236];
	bfe.u32 	%r956, %r955, 24, 8;
	cvt.u16.u32 	%rs3349, %r956;
	bfe.u32 	%r957, %r955, 16, 8;
	cvt.u16.u32 	%rs3350, %r957;
	bfe.u32 	%r958, %r955, 8, 8;
	cvt.u16.u32 	%rs3351, %r958;
	bfe.u32 	%r959, %r955, 0, 8;
	cvt.u16.u32 	%rs3352, %r959;
	ld.shared.u32 	%r960, [%r929+232];
	bfe.u32 	%r961, %r960, 24, 8;
	cvt.u16.u32 	%rs3353, %r961;
	bfe.u32 	%r962, %r960, 16, 8;
	cvt.u16.u32 	%rs3354, %r962;
	bfe.u32 	%r963, %r960, 8, 8;
	cvt.u16.u32 	%rs3355, %r963;
	bfe.u32 	%r964, %r960, 0, 8;
	cvt.u16.u32 	%rs3356, %r964;
	ld.shared.u32 	%r965, [%r929+228];
	bfe.u32 	%r966, %r965, 24, 8;
	cvt.u16.u32 	%rs3357, %r966;
	bfe.u32 	%r967, %r965, 16, 8;
	cvt.u16.u32 	%rs3358, %r967;
	bfe.u32 	%r968, %r965, 8, 8;
	cvt.u16.u32 	%rs3359, %r968;
	bfe.u32 	%r969, %r965, 0, 8;
	cvt.u16.u32 	%rs3360, %r969;
	ld.shared.u32 	%r970, [%r929+224];
	bfe.u32 	%r971, %r970, 24, 8;
	cvt.u16.u32 	%rs3361, %r971;
	bfe.u32 	%r972, %r970, 16, 8;
	cvt.u16.u32 	%rs3362, %r972;
	bfe.u32 	%r973, %r970, 8, 8;
	cvt.u16.u32 	%rs3363, %r973;
	bfe.u32 	%r974, %r970, 0, 8;
	cvt.u16.u32 	%rs3364, %r974;
	ld.shared.u32 	%r975, [%r929+220];
	bfe.u32 	%r976, %r975, 24, 8;
	cvt.u16.u32 	%rs3365, %r976;
	bfe.u32 	%r977, %r975, 16, 8;
	cvt.u16.u32 	%rs3366, %r977;
	bfe.u32 	%r978, %r975, 8, 8;
	cvt.u16.u32 	%rs3367, %r978;
	bfe.u32 	%r979, %r975, 0, 8;
	cvt.u16.u32 	%rs3368, %r979;
	ld.shared.u32 	%r980, [%r929+216];
	bfe.u32 	%r981, %r980, 24, 8;
	cvt.u16.u32 	%rs3369, %r981;
	bfe.u32 	%r982, %r980, 16, 8;
	cvt.u16.u32 	%rs3370, %r982;
	bfe.u32 	%r983, %r980, 8, 8;
	cvt.u16.u32 	%rs3371, %r983;
	bfe.u32 	%r984, %r980, 0, 8;
	cvt.u16.u32 	%rs3372, %r984;
	ld.shared.u32 	%r985, [%r929+212];
	bfe.u32 	%r986, %r985, 24, 8;
	cvt.u16.u32 	%rs3373, %r986;
	bfe.u32 	%r987, %r985, 16, 8;
	cvt.u16.u32 	%rs3374, %r987;
	bfe.u32 	%r988, %r985, 8, 8;
	cvt.u16.u32 	%rs3375, %r988;
	bfe.u32 	%r989, %r985, 0, 8;
	cvt.u16.u32 	%rs3376, %r989;
	ld.shared.u32 	%r990, [%r929+208];
	bfe.u32 	%r991, %r990, 24, 8;
	cvt.u16.u32 	%rs3377, %r991;
	bfe.u32 	%r992, %r990, 16, 8;
	cvt.u16.u32 	%rs3378, %r992;
	bfe.u32 	%r993, %r990, 8, 8;
	cvt.u16.u32 	%rs3379, %r993;
	bfe.u32 	%r994, %r990, 0, 8;
	cvt.u16.u32 	%rs3380, %r994;
	ld.shared.u32 	%r995, [%r929+204];
	bfe.u32 	%r996, %r995, 24, 8;
	cvt.u16.u32 	%rs3381, %r996;
	bfe.u32 	%r997, %r995, 16, 8;
	cvt.u16.u32 	%rs3382, %r997;
	bfe.u32 	%r998, %r995, 8, 8;
	cvt.u16.u32 	%rs3383, %r998;
	bfe.u32 	%r999, %r995, 0, 8;
	cvt.u16.u32 	%rs3384, %r999;
	ld.shared.u32 	%r1000, [%r929+200];
	bfe.u32 	%r1001, %r1000, 24, 8;
	cvt.u16.u32 	%rs3385, %r1001;
	bfe.u32 	%r1002, %r1000, 16, 8;
	cvt.u16.u32 	%rs3386, %r1002;
	bfe.u32 	%r1003, %r1000, 8, 8;
	cvt.u16.u32 	%rs3387, %r1003;
	bfe.u32 	%r1004, %r1000, 0, 8;
	cvt.u16.u32 	%rs3388, %r1004;
	ld.shared.u32 	%r1005, [%r929+196];
	bfe.u32 	%r1006, %r1005, 24, 8;
	cvt.u16.u32 	%rs3389, %r1006;
	bfe.u32 	%r1007, %r1005, 16, 8;
	cvt.u16.u32 	%rs3390, %r1007;
	bfe.u32 	%r1008, %r1005, 8, 8;
	cvt.u16.u32 	%rs3391, %r1008;
	bfe.u32 	%r1009, %r1005, 0, 8;
	cvt.u16.u32 	%rs3392, %r1009;
	ld.shared.u32 	%r1010, [%r929+192];
	bfe.u32 	%r1011, %r1010, 24, 8;
	cvt.u16.u32 	%rs3393, %r1011;
	bfe.u32 	%r1012, %r1010, 16, 8;
	cvt.u16.u32 	%rs3394, %r1012;
	bfe.u32 	%r1013, %r1010, 8, 8;
	cvt.u16.u32 	%rs3395, %r1013;
	bfe.u32 	%r1014, %r1010, 0, 8;
	cvt.u16.u32 	%rs3396, %r1014;
	ld.shared.u32 	%r1015, [%r929+188];
	bfe.u32 	%r1016, %r1015, 24, 8;
	cvt.u16.u32 	%rs3397, %r1016;
	bfe.u32 	%r1017, %r1015, 16, 8;
	cvt.u16.u32 	%rs3398, %r1017;
	bfe.u32 	%r1018, %r1015, 8, 8;
	cvt.u16.u32 	%rs3399, %r1018;
	bfe.u32 	%r1019, %r1015, 0, 8;
	cvt.u16.u32 	%rs3400, %r1019;
	ld.shared.u32 	%r1020, [%r929+184];
	bfe.u32 	%r1021, %r1020, 24, 8;
	cvt.u16.u32 	%rs3401, %r1021;
	bfe.u32 	%r1022, %r1020, 16, 8;
	cvt.u16.u32 	%rs3402, %r1022;
	bfe.u32 	%r1023, %r1020, 8, 8;
	cvt.u16.u32 	%rs3403, %r1023;
	bfe.u32 	%r1024, %r1020, 0, 8;
	cvt.u16.u32 	%rs3404, %r1024;
	ld.shared.u32 	%r1025, [%r929+180];
	bfe.u32 	%r1026, %r1025, 24, 8;
	cvt.u16.u32 	%rs3405, %r1026;
	bfe.u32 	%r1027, %r1025, 16, 8;
	cvt.u16.u32 	%rs3406, %r1027;
	bfe.u32 	%r1028, %r1025, 8, 8;
	cvt.u16.u32 	%rs3407, %r1028;
	bfe.u32 	%r1029, %r1025, 0, 8;
	cvt.u16.u32 	%rs3408, %r1029;
	ld.shared.u32 	%r1030, [%r929+176];
	bfe.u32 	%r1031, %r1030, 24, 8;
	cvt.u16.u32 	%rs3409, %r1031;
	bfe.u32 	%r1032, %r1030, 16, 8;
	cvt.u16.u32 	%rs3410, %r1032;
	bfe.u32 	%r1033, %r1030, 8, 8;
	cvt.u16.u32 	%rs3411, %r1033;
	bfe.u32 	%r1034, %r1030, 0, 8;
	cvt.u16.u32 	%rs3412, %r1034;
	ld.shared.u32 	%r1035, [%r929+172];
	bfe.u32 	%r1036, %r1035, 24, 8;
	cvt.u16.u32 	%rs3413, %r1036;
	bfe.u32 	%r1037, %r1035, 16, 8;
	cvt.u16.u32 	%rs3414, %r1037;
	bfe.u32 	%r1038, %r1035, 8, 8;
	cvt.u16.u32 	%rs3415, %r1038;
	bfe.u32 	%r1039, %r1035, 0, 8;
	cvt.u16.u32 	%rs3416, %r1039;
	ld.shared.u32 	%r1040, [%r929+168];
	bfe.u32 	%r1041, %r1040, 24, 8;
	cvt.u16.u32 	%rs3417, %r1041;
	bfe.u32 	%r1042, %r1040, 16, 8;
	cvt.u16.u32 	%rs3418, %r1042;
	bfe.u32 	%r1043, %r1040, 8, 8;
	cvt.u16.u32 	%rs3419, %r1043;
	bfe.u32 	%r1044, %r1040, 0, 8;
	cvt.u16.u32 	%rs3420, %r1044;
	ld.shared.u32 	%r1045, [%r929+164];
	bfe.u32 	%r1046, %r1045, 24, 8;
	cvt.u16.u32 	%rs3421, %r1046;
	bfe.u32 	%r1047, %r1045, 16, 8;
	cvt.u16.u32 	%rs3422, %r1047;
	bfe.u32 	%r1048, %r1045, 8, 8;
	cvt.u16.u32 	%rs3423, %r1048;
	bfe.u32 	%r1049, %r1045, 0, 8;
	cvt.u16.u32 	%rs3424, %r1049;
	ld.shared.u32 	%r1050, [%r929+160];
	bfe.u32 	%r1051, %r1050, 24, 8;
	cvt.u16.u32 	%rs3425, %r1051;
	bfe.u32 	%r1052, %r1050, 16, 8;
	cvt.u16.u32 	%rs3426, %r1052;
	bfe.u32 	%r1053, %r1050, 8, 8;
	cvt.u16.u32 	%rs3427, %r1053;
	bfe.u32 	%r1054, %r1050, 0, 8;
	cvt.u16.u32 	%rs3428, %r1054;
	ld.shared.u32 	%r1055, [%r929+156];
	bfe.u32 	%r1056, %r1055, 24, 8;
	cvt.u16.u32 	%rs3429, %r1056;
	bfe.u32 	%r1057, %r1055, 16, 8;
	cvt.u16.u32 	%rs3430, %r1057;
	bfe.u32 	%r1058, %r1055, 8, 8;
	cvt.u16.u32 	%rs3431, %r1058;
	bfe.u32 	%r1059, %r1055, 0, 8;
	cvt.u16.u32 	%rs3432, %r1059;
	ld.shared.u32 	%r1060, [%r929+152];
	bfe.u32 	%r1061, %r1060, 24, 8;
	cvt.u16.u32 	%rs3433, %r1061;
	bfe.u32 	%r1062, %r1060, 16, 8;
	cvt.u16.u32 	%rs3434, %r1062;
	bfe.u32 	%r1063, %r1060, 8, 8;
	cvt.u16.u32 	%rs3435, %r1063;
	bfe.u32 	%r1064, %r1060, 0, 8;
	cvt.u16.u32 	%rs3436, %r1064;
	ld.shared.u32 	%r1065, [%r929+148];
	bfe.u32 	%r1066, %r1065, 24, 8;
	cvt.u16.u32 	%rs3437, %r1066;
	bfe.u32 	%r1067, %r1065, 16, 8;
	cvt.u16.u32 	%rs3438, %r1067;
	bfe.u32 	%r1068, %r1065, 8, 8;
	cvt.u16.u32 	%rs3439, %r1068;
	bfe.u32 	%r1069, %r1065, 0, 8;
	cvt.u16.u32 	%rs3440, %r1069;
	ld.shared.u32 	%r1070, [%r929+144];
	bfe.u32 	%r1071, %r1070, 24, 8;
	cvt.u16.u32 	%rs3441, %r1071;
	bfe.u32 	%r1072, %r1070, 16, 8;
	cvt.u16.u32 	%rs3442, %r1072;
	bfe.u32 	%r1073, %r1070, 8, 8;
	cvt.u16.u32 	%rs3443, %r1073;
	bfe.u32 	%r1074, %r1070, 0, 8;
	cvt.u16.u32 	%rs3444, %r1074;
	ld.shared.u32 	%r1075, [%r929+140];
	bfe.u32 	%r1076, %r1075, 24, 8;
	cvt.u16.u32 	%rs3445, %r1076;
	bfe.u32 	%r1077, %r1075, 16, 8;
	cvt.u16.u32 	%rs3446, %r1077;
	bfe.u32 	%r1078, %r1075, 8, 8;
	cvt.u16.u32 	%rs3447, %r1078;
	bfe.u32 	%r1079, %r1075, 0, 8;
	cvt.u16.u32 	%rs3448, %r1079;
	ld.shared.u32 	%r1080, [%r929+136];
	bfe.u32 	%r1081, %r1080, 24, 8;
	cvt.u16.u32 	%rs3449, %r1081;
	bfe.u32 	%r1082, %r1080, 16, 8;
	cvt.u16.u32 	%rs3450, %r1082;
	bfe.u32 	%r1083, %r1080, 8, 8;
	cvt.u16.u32 	%rs3451, %r1083;
	bfe.u32 	%r1084, %r1080, 0, 8;
	cvt.u16.u32 	%rs3452, %r1084;
	ld.shared.u32 	%r1085, [%r929+132];
	bfe.u32 	%r1086, %r1085, 24, 8;
	cvt.u16.u32 	%rs3453, %r1086;
	bfe.u32 	%r1087, %r1085, 16, 8;
	cvt.u16.u32 	%rs3454, %r1087;
	bfe.u32 	%r1088, %r1085, 8, 8;
	cvt.u16.u32 	%rs3455, %r1088;
	bfe.u32 	%r1089, %r1085, 0, 8;
	cvt.u16.u32 	%rs3456, %r1089;
	ld.shared.u32 	%r1090, [%r929+128];
	bfe.u32 	%r1091, %r1090, 24, 8;
	cvt.u16.u32 	%rs3457, %r1091;
	bfe.u32 	%r1092, %r1090, 16, 8;
	cvt.u16.u32 	%rs3458, %r1092;
	bfe.u32 	%r1093, %r1090, 8, 8;
	cvt.u16.u32 	%rs3459, %r1093;
	bfe.u32 	%r1094, %r1090, 0, 8;
	cvt.u16.u32 	%rs3460, %r1094;
	ld.shared.u32 	%r1095, [%r929+124];
	bfe.u32 	%r1096, %r1095, 24, 8;
	cvt.u16.u32 	%rs3461, %r1096;
	bfe.u32 	%r1097, %r1095, 16, 8;
	cvt.u16.u32 	%rs3462, %r1097;
	bfe.u32 	%r1098, %r1095, 8, 8;
	cvt.u16.u32 	%rs3463, %r1098;
	bfe.u32 	%r1099, %r1095, 0, 8;
	cvt.u16.u32 	%rs3464, %r1099;
	ld.shared.u32 	%r1100, [%r929+120];
	bfe.u32 	%r1101, %r1100, 24, 8;
	cvt.u16.u32 	%rs3465, %r1101;
	bfe.u32 	%r1102, %r1100, 16, 8;
	cvt.u16.u32 	%rs3466, %r1102;
	bfe.u32 	%r1103, %r1100, 8, 8;
	cvt.u16.u32 	%rs3467, %r1103;
	bfe.u32 	%r1104, %r1100, 0, 8;
	cvt.u16.u32 	%rs3468, %r1104;
	ld.shared.u32 	%r1105, [%r929+116];
	bfe.u32 	%r1106, %r1105, 24, 8;
	cvt.u16.u32 	%rs3469, %r1106;
	bfe.u32 	%r1107, %r1105, 16, 8;
	cvt.u16.u32 	%rs3470, %r1107;
	bfe.u32 	%r1108, %r1105, 8, 8;
	cvt.u16.u32 	%rs3471, %r1108;
	bfe.u32 	%r1109, %r1105, 0, 8;
	cvt.u16.u32 	%rs3472, %r1109;
	ld.shared.u32 	%r1110, [%r929+112];
	bfe.u32 	%r1111, %r1110, 24, 8;
	cvt.u16.u32 	%rs3473, %r1111;
	bfe.u32 	%r1112, %r1110, 16, 8;
	cvt.u16.u32 	%rs3474, %r1112;
	bfe.u32 	%r1113, %r1110, 8, 8;
	cvt.u16.u32 	%rs3475, %r1113;
	bfe.u32 	%r1114, %r1110, 0, 8;
	cvt.u16.u32 	%rs3476, %r1114;
	ld.shared.u32 	%r1115, [%r929+108];
	bfe.u32 	%r1116, %r1115, 24, 8;
	cvt.u16.u32 	%rs3477, %r1116;
	bfe.u32 	%r1117, %r1115, 16, 8;
	cvt.u16.u32 	%rs3478, %r1117;
	bfe.u32 	%r1118, %r1115, 8, 8;
	cvt.u16.u32 	%rs3479, %r1118;
	bfe.u32 	%r1119, %r1115, 0, 8;
	cvt.u16.u32 	%rs3480, %r1119;
	ld.shared.u32 	%r1120, [%r929+104];
	bfe.u32 	%r1121, %r1120, 24, 8;
	cvt.u16.u32 	%rs3481, %r1121;
	bfe.u32 	%r1122, %r1120, 16, 8;
	cvt.u16.u32 	%rs3482, %r1122;
	bfe.u32 	%r1123, %r1120, 8, 8;
	cvt.u16.u32 	%rs3483, %r1123;
	bfe.u32 	%r1124, %r1120, 0, 8;
	cvt.u16.u32 	%rs3484, %r1124;
	ld.shared.u32 	%r1125, [%r929+100];
	bfe.u32 	%r1126, %r1125, 24, 8;
	cvt.u16.u32 	%rs3485, %r1126;
	bfe.u32 	%r1127, %r1125, 16, 8;
	cvt.u16.u32 	%rs3486, %r1127;
	bfe.u32 	%r1128, %r1125, 8, 8;
	cvt.u16.u32 	%rs3487, %r1128;
	bfe.u32 	%r1129, %r1125, 0, 8;
	cvt.u16.u32 	%rs3488, %r1129;
	ld.shared.u32 	%r1130, [%r929+96];
	bfe.u32 	%r1131, %r1130, 24, 8;
	cvt.u16.u32 	%rs3489, %r1131;
	bfe.u32 	%r1132, %r1130, 16, 8;
	cvt.u16.u32 	%rs3490, %r1132;
	bfe.u32 	%r1133, %r1130, 8, 8;
	cvt.u16.u32 	%rs3491, %r1133;
	bfe.u32 	%r1134, %r1130, 0, 8;
	cvt.u16.u32 	%rs3492, %r1134;
	ld.shared.u32 	%r1135, [%r929+92];
	bfe.u32 	%r1136, %r1135, 24, 8;
	cvt.u16.u32 	%rs3493, %r1136;
	bfe.u32 	%r1137, %r1135, 16, 8;
	cvt.u16.u32 	%rs3494, %r1137;
	bfe.u32 	%r1138, %r1135, 8, 8;
	cvt.u16.u32 	%rs3495, %r1138;
	bfe.u32 	%r1139, %r1135, 0, 8;
	cvt.u16.u32 	%rs3496, %r1139;
	ld.shared.u32 	%r1140, [%r929+88];
	bfe.u32 	%r1141, %r1140, 24, 8;
	cvt.u16.u32 	%rs3497, %r1141;
	bfe.u32 	%r1142, %r1140, 16, 8;
	cvt.u16.u32 	%rs3498, %r1142;
	bfe.u32 	%r1143, %r1140, 8, 8;
	cvt.u16.u32 	%rs3499, %r1143;
	bfe.u32 	%r1144, %r1140, 0, 8;
	cvt.u16.u32 	%rs3500, %r1144;
	ld.shared.u32 	%r1145, [%r929+84];
	bfe.u32 	%r1146, %r1145, 24, 8;
	cvt.u16.u32 	%rs3501, %r1146;
	bfe.u32 	%r1147, %r1145, 16, 8;
	cvt.u16.u32 	%rs3502, %r1147;
	bfe.u32 	%r1148, %r1145, 8, 8;
	cvt.u16.u32 	%rs3503, %r1148;
	bfe.u32 	%r1149, %r1145, 0, 8;
	cvt.u16.u32 	%rs3504, %r1149;
	ld.shared.u32 	%r1150, [%r929+80];
	bfe.u32 	%r1151, %r1150, 24, 8;
	cvt.u16.u32 	%rs3505, %r1151;
	bfe.u32 	%r1152, %r1150, 16, 8;
	cvt.u16.u32 	%rs3506, %r1152;
	bfe.u32 	%r1153, %r1150, 8, 8;
	cvt.u16.u32 	%rs3507, %r1153;
	bfe.u32 	%r1154, %r1150, 0, 8;
	cvt.u16.u32 	%rs3508, %r1154;
	ld.shared.u32 	%r1155, [%r929+76];
	bfe.u32 	%r1156, %r1155, 24, 8;
	cvt.u16.u32 	%rs3509, %r1156;
	bfe.u32 	%r1157, %r1155, 16, 8;
	cvt.u16.u32 	%rs3510, %r1157;
	bfe.u32 	%r1158, %r1155, 8, 8;
	cvt.u16.u32 	%rs3511, %r1158;
	bfe.u32 	%r1159, %r1155, 0, 8;
	cvt.u16.u32 	%rs3512, %r1159;
	ld.shared.u32 	%r1160, [%r929+72];
	bfe.u32 	%r1161, %r1160, 24, 8;
	cvt.u16.u32 	%rs3513, %r1161;
	bfe.u32 	%r1162, %r1160, 16, 8;
	cvt.u16.u32 	%rs3514, %r1162;
	bfe.u32 	%r1163, %r1160, 8, 8;
	cvt.u16.u32 	%rs3515, %r1163;
	bfe.u32 	%r1164, %r1160, 0, 8;
	cvt.u16.u32 	%rs3516, %r1164;
	ld.shared.u32 	%r1165, [%r929+68];
	bfe.u32 	%r1166, %r1165, 24, 8;
	cvt.u16.u32 	%rs3517, %r1166;
	bfe.u32 	%r1167, %r1165, 16, 8;
	cvt.u16.u32 	%rs3518, %r1167;
	bfe.u32 	%r1168, %r1165, 8, 8;
	cvt.u16.u32 	%rs3519, %r1168;
	bfe.u32 	%r1169, %r1165, 0, 8;
	cvt.u16.u32 	%rs3520, %r1169;
	ld.shared.u32 	%r1170, [%r929+64];
	bfe.u32 	%r1171, %r1170, 24, 8;
	cvt.u16.u32 	%rs3521, %r1171;
	bfe.u32 	%r1172, %r1170, 16, 8;
	cvt.u16.u32 	%rs3522, %r1172;
	bfe.u32 	%r1173, %r1170, 8, 8;
	cvt.u16.u32 	%rs3523, %r1173;
	bfe.u32 	%r1174, %r1170, 0, 8;
	cvt.u16.u32 	%rs3524, %r1174;
	ld.shared.u32 	%r1175, [%r929+60];
	bfe.u32 	%r1176, %r1175, 24, 8;
	cvt.u16.u32 	%rs3525, %r1176;
	bfe.u32 	%r1177, %r1175, 16, 8;
	cvt.u16.u32 	%rs3526, %r1177;
	bfe.u32 	%r1178, %r1175, 8, 8;
	cvt.u16.u32 	%rs3527, %r1178;
	bfe.u32 	%r1179, %r1175, 0, 8;
	cvt.u16.u32 	%rs3528, %r1179;
	ld.shared.u32 	%r1180, [%r929+56];
	bfe.u32 	%r1181, %r1180, 24, 8;
	cvt.u16.u32 	%rs3529, %r1181;
	bfe.u32 	%r1182, %r1180, 16, 8;
	cvt.u16.u32 	%rs3530, %r1182;
	bfe.u32 	%r1183, %r1180, 8, 8;
	cvt.u16.u32 	%rs3531, %r1183;
	bfe.u32 	%r1184, %r1180, 0, 8;
	cvt.u16.u32 	%rs3532, %r1184;
	ld.shared.u32 	%r1185, [%r929+52];
	bfe.u32 	%r1186, %r1185, 24, 8;
	cvt.u16.u32 	%rs3533, %r1186;
	bfe.u32 	%r1187, %r1185, 16, 8;
	cvt.u16.u32 	%rs3534, %r1187;
	bfe.u32 	%r1188, %r1185, 8, 8;
	cvt.u16.u32 	%rs3535, %r1188;
	bfe.u32 	%r1189, %r1185, 0, 8;
	cvt.u16.u32 	%rs3536, %r1189;
	ld.shared.u32 	%r1190, [%r929+48];
	bfe.u32 	%r1191, %r1190, 24, 8;
	cvt.u16.u32 	%rs3537, %r1191;
	bfe.u32 	%r1192, %r1190, 16, 8;
	cvt.u16.u32 	%rs3538, %r1192;
	bfe.u32 	%r1193, %r1190, 8, 8;
	cvt.u16.u32 	%rs3539, %r1193;
	bfe.u32 	%r1194, %r1190, 0, 8;
	cvt.u16.u32 	%rs3540, %r1194;
	ld.shared.u32 	%r1195, [%r929+44];
	bfe.u32 	%r1196, %r1195, 24, 8;
	cvt.u16.u32 	%rs3541, %r1196;
	bfe.u32 	%r1197, %r1195, 16, 8;
	cvt.u16.u32 	%rs3542, %r1197;
	bfe.u32 	%r1198, %r1195, 8, 8;
	cvt.u16.u32 	%rs3543, %r1198;
	bfe.u32 	%r1199, %r1195, 0, 8;
	cvt.u16.u32 	%rs3544, %r1199;
	ld.shared.u32 	%r1200, [%r929+40];
	bfe.u32 	%r1201, %r1200, 24, 8;
	cvt.u16.u32 	%rs3545, %r1201;
	bfe.u32 	%r1202, %r1200, 16, 8;
	cvt.u16.u32 	%rs3546, %r1202;
	bfe.u32 	%r1203, %r1200, 8, 8;
	cvt.u16.u32 	%rs3547, %r1203;
	bfe.u32 	%r1204, %r1200, 0, 8;
	cvt.u16.u32 	%rs3548, %r1204;
	ld.shared.u32 	%r1205, [%r929+36];
	bfe.u32 	%r1206, %r1205, 24, 8;
	cvt.u16.u32 	%rs3549, %r1206;
	bfe.u32 	%r1207, %r1205, 16, 8;
	cvt.u16.u32 	%rs3550, %r1207;
	bfe.u32 	%r1208, %r1205, 8, 8;
	cvt.u16.u32 	%rs3551, %r1208;
	bfe.u32 	%r1209, %r1205, 0, 8;
	cvt.u16.u32 	%rs3552, %r1209;
	ld.shared.u32 	%r1210, [%r929+32];
	bfe.u32 	%r1211, %r1210, 24, 8;
	cvt.u16.u32 	%rs3553, %r1211;
	bfe.u32 	%r1212, %r1210, 16, 8;
	cvt.u16.u32 	%rs3554, %r1212;
	bfe.u32 	%r1213, %r1210, 8, 8;
	cvt.u16.u32 	%rs3555, %r1213;
	bfe.u32 	%r1214, %r1210, 0, 8;
	cvt.u16.u32 	%rs3556, %r1214;
	ld.shared.u32 	%r1215, [%r929+28];
	bfe.u32 	%r1216, %r1215, 24, 8;
	cvt.u16.u32 	%rs3557, %r1216;
	bfe.u32 	%r1217, %r1215, 16, 8;
	cvt.u16.u32 	%rs3558, %r1217;
	bfe.u32 	%r1218, %r1215, 8, 8;
	cvt.u16.u32 	%rs3559, %r1218;
	bfe.u32 	%r1219, %r1215, 0, 8;
	cvt.u16.u32 	%rs3560, %r1219;
	ld.shared.u32 	%r1220, [%r929+24];
	bfe.u32 	%r1221, %r1220, 24, 8;
	cvt.u16.u32 	%rs3561, %r1221;
	bfe.u32 	%r1222, %r1220, 16, 8;
	cvt.u16.u32 	%rs3562, %r1222;
	bfe.u32 	%r1223, %r1220, 8, 8;
	cvt.u16.u32 	%rs3563, %r1223;
	bfe.u32 	%r1224, %r1220, 0, 8;
	cvt.u16.u32 	%rs3564, %r1224;
	ld.shared.u32 	%r1225, [%r929+20];
	bfe.u32 	%r1226, %r1225, 24, 8;
	cvt.u16.u32 	%rs3565, %r1226;
	bfe.u32 	%r1227, %r1225, 16, 8;
	cvt.u16.u32 	%rs3566, %r1227;
	bfe.u32 	%r1228, %r1225, 8, 8;
	cvt.u16.u32 	%rs3567, %r1228;
	bfe.u32 	%r1229, %r1225, 0, 8;
	cvt.u16.u32 	%rs3568, %r1229;
	ld.shared.u32 	%r1230, [%r929+16];
	bfe.u32 	%r1231, %r1230, 24, 8;
	cvt.u16.u32 	%rs3569, %r1231;
	bfe.u32 	%r1232, %r1230, 16, 8;
	cvt.u16.u32 	%rs3570, %r1232;
	bfe.u32 	%r1233, %r1230, 8, 8;
	cvt.u16.u32 	%rs3571, %r1233;
	bfe.u32 	%r1234, %r1230, 0, 8;
	cvt.u16.u32 	%rs3572, %r1234;
	ld.shared.u32 	%r1235, [%r929+12];
	bfe.u32 	%r1236, %r1235, 24, 8;
	cvt.u16.u32 	%rs3573, %r1236;
	bfe.u32 	%r1237, %r1235, 16, 8;
	cvt.u16.u32 	%rs3574, %r1237;
	bfe.u32 	%r1238, %r1235, 8, 8;
	cvt.u16.u32 	%rs3575, %r1238;
	bfe.u32 	%r1239, %r1235, 0, 8;
	cvt.u16.u32 	%rs3576, %r1239;
	ld.shared.u32 	%r1240, [%r929+8];
	bfe.u32 	%r1241, %r1240, 24, 8;
	cvt.u16.u32 	%rs3577, %r1241;
	bfe.u32 	%r1242, %r1240, 16, 8;
	cvt.u16.u32 	%rs3578, %r1242;
	bfe.u32 	%r1243, %r1240, 8, 8;
	cvt.u16.u32 	%rs3579, %r1243;
	bfe.u32 	%r1244, %r1240, 0, 8;
	cvt.u16.u32 	%rs3580, %r1244;
	ld.shared.u32 	%r1245, [%r929+4];
	bfe.u32 	%r1246, %r1245, 24, 8;
	cvt.u16.u32 	%rs3581, %r1246;
	bfe.u32 	%r1247, %r1245, 16, 8;
	cvt.u16.u32 	%rs3582, %r1247;
	bfe.u32 	%r1248, %r1245, 8, 8;
	cvt.u16.u32 	%rs3583, %r1248;
	bfe.u32 	%r1249, %r1245, 0, 8;
	cvt.u16.u32 	%rs3584, %r1249;
	ld.shared.f32 	%f14, [%r929];
	mad.lo.s32 	%r1250, %r927, 260, %r928;
	ld.shared.u32 	%r1251, [%r1250+256];
	bfe.u32 	%r1252, %r1251, 24, 8;
	cvt.u16.u32 	%rs3585, %r1252;
	bfe.u32 	%r1253, %r1251, 16, 8;
	cvt.u16.u32 	%rs3586, %r1253;
	bfe.u32 	%r1254, %r1251, 8, 8;
	cvt.u16.u32 	%rs3587, %r1254;
	bfe.u32 	%r1255, %r1251, 0, 8;
	cvt.u16.u32 	%rs3588, %r1255;
	ld.shared.u32 	%r1256, [%r1250+252];
	bfe.u32 	%r1257, %r1256, 24, 8;
	cvt.u16.u32 	%rs3589, %r1257;
	bfe.u32 	%r1258, %r1256, 16, 8;
	cvt.u16.u32 	%rs3590, %r1258;
	bfe.u32 	%r1259, %r1256, 8, 8;
	cvt.u16.u32 	%rs3591, %r1259;
	bfe.u32 	%r1260, %r1256, 0, 8;
	cvt.u16.u32 	%rs3592, %r1260;
	ld.shared.u32 	%r1261, [%r1250+248];
	bfe.u32 	%r1262, %r1261, 24, 8;
	cvt.u16.u32 	%rs3593, %r1262;
	bfe.u32 	%r1263, %r1261, 16, 8;
	cvt.u16.u32 	%rs3594, %r1263;
	bfe.u32 	%r1264, %r1261, 8, 8;
	cvt.u16.u32 	%rs3595, %r1264;
	bfe.u32 	%r1265, %r1261, 0, 8;
	cvt.u16.u32 	%rs3596, %r1265;
	ld.shared.u32 	%r1266, [%r1250+244];
	bfe.u32 	%r1267, %r1266, 24, 8;
	cvt.u16.u32 	%rs3597, %r1267;
	bfe.u32 	%r1268, %r1266, 16, 8;
	cvt.u16.u32 	%rs3598, %r1268;
	bfe.u32 	%r1269, %r1266, 8, 8;
	cvt.u16.u32 	%rs3599, %r1269;
	bfe.u32 	%r1270, %r1266, 0, 8;
	cvt.u16.u32 	%rs3600, %r1270;
	ld.shared.u32 	%r1271, [%r1250+240];
	bfe.u32 	%r1272, %r1271, 24, 8;
	cvt.u16.u32 	%rs3601, %r1272;
	bfe.u32 	%r1273, %r1271, 16, 8;
	cvt.u16.u32 	%rs3602, %r1273;
	bfe.u32 	%r1274, %r1271, 8, 8;
	cvt.u16.u32 	%rs3603, %r1274;
	bfe.u32 	%r1275, %r1271, 0, 8;
	cvt.u16.u32 	%rs3604, %r1275;
	ld.shared.u32 	%r1276, [%r1250+236];
	bfe.u32 	%r1277, %r1276, 24, 8;
	cvt.u16.u32 	%rs3605, %r1277;
	bfe.u32 	%r1278, %r1276, 16, 8;
	cvt.u16.u32 	%rs3606, %r1278;
	bfe.u32 	%r1279, %r1276, 8, 8;
	cvt.u16.u32 	%rs3607, %r1279;
	bfe.u32 	%r1280, %r1276, 0, 8;
	cvt.u16.u32 	%rs3608, %r1280;
	ld.shared.u32 	%r1281, [%r1250+232];
	bfe.u32 	%r1282, %r1281, 24, 8;
	cvt.u16.u32 	%rs3609, %r1282;
	bfe.u32 	%r1283, %r1281, 16, 8;
	cvt.u16.u32 	%rs3610, %r1283;
	bfe.u32 	%r1284, %r1281, 8, 8;
	cvt.u16.u32 	%rs3611, %r1284;
	bfe.u32 	%r1285, %r1281, 0, 8;
	cvt.u16.u32 	%rs3612, %r1285;
	ld.shared.u32 	%r1286, [%r1250+228];
	bfe.u32 	%r1287, %r1286, 24, 8;
	cvt.u16.u32 	%rs3613, %r1287;
	bfe.u32 	%r1288, %r1286, 16, 8;
	cvt.u16.u32 	%rs3614, %r1288;
	bfe.u32 	%r1289, %r1286, 8, 8;
	cvt.u16.u32 	%rs3615, %r1289;
	bfe.u32 	%r1290, %r1286, 0, 8;
	cvt.u16.u32 	%rs3616, %r1290;
	ld.shared.u32 	%r1291, [%r1250+224];
	bfe.u32 	%r1292, %r1291, 24, 8;
	cvt.u16.u32 	%rs3617, %r1292;
	bfe.u32 	%r1293, %r1291, 16, 8;
	cvt.u16.u32 	%rs3618, %r1293;
	bfe.u32 	%r1294, %r1291, 8, 8;
	cvt.u16.u32 	%rs3619, %r1294;
	bfe.u32 	%r1295, %r1291, 0, 8;
	cvt.u16.u32 	%rs3620, %r1295;
	ld.shared.u32 	%r1296, [%r1250+220];
	bfe.u32 	%r1297, %r1296, 24, 8;
	cvt.u16.u32 	%rs3621, %r1297;
	bfe.u32 	%r1298, %r1296, 16, 8;
	cvt.u16.u32 	%rs3622, %r1298;
	bfe.u32 	%r1299, %r1296, 8, 8;
	cvt.u16.u32 	%rs3623, %r1299;
	bfe.u32 	%r1300, %r1296, 0, 8;
	cvt.u16.u32 	%rs3624, %r1300;
	ld.shared.u32 	%r1301, [%r1250+216];
	bfe.u32 	%r1302, %r1301, 24, 8;
	cvt.u16.u32 	%rs3625, %r1302;
	bfe.u32 	%r1303, %r1301, 16, 8;
	cvt.u16.u32 	%rs3626, %r1303;
	bfe.u32 	%r1304, %r1301, 8, 8;
	cvt.u16.u32 	%rs3627, %r1304;
	bfe.u32 	%r1305, %r1301, 0, 8;
	cvt.u16.u32 	%rs3628, %r1305;
	ld.shared.u32 	%r1306, [%r1250+212];
	bfe.u32 	%r1307, %r1306, 24, 8;
	cvt.u16.u32 	%rs3629, %r1307;
	bfe.u32 	%r1308, %r1306, 16, 8;
	cvt.u16.u32 	%rs3630, %r1308;
	bfe.u32 	%r1309, %r1306, 8, 8;
	cvt.u16.u32 	%rs3631, %r1309;
	bfe.u32 	%r1310, %r1306, 0, 8;
	cvt.u16.u32 	%rs3632, %r1310;
	ld.shared.u32 	%r1311, [%r1250+208];
	bfe.u32 	%r1312, %r1311, 24, 8;
	cvt.u16.u32 	%rs3633, %r1312;
	bfe.u32 	%r1313, %r1311, 16, 8;
	cvt.u16.u32 	%rs3634, %r1313;
	bfe.u32 	%r1314, %r1311, 8, 8;
	cvt.u16.u32 	%rs3635, %r1314;
	bfe.u32 	%r1315, %r1311, 0, 8;
	cvt.u16.u32 	%rs3636, %r1315;
	ld.shared.u32 	%r1316, [%r1250+204];
	bfe.u32 	%r1317, %r1316, 24, 8;
	cvt.u16.u32 	%rs3637, %r1317;
	bfe.u32 	%r1318, %r1316, 16, 8;
	cvt.u16.u32 	%rs3638, %r1318;
	bfe.u32 	%r1319, %r1316, 8, 8;
	cvt.u16.u32 	%rs3639, %r1319;
	bfe.u32 	%r1320, %r1316, 0, 8;
	cvt.u16.u32 	%rs3640, %r1320;
	ld.shared.u32 	%r1321, [%r1250+200];
	bfe.u32 	%r1322, %r1321, 24, 8;
	cvt.u16.u32 	%rs3641, %r1322;
	bfe.u32 	%r1323, %r1321, 16, 8;
	cvt.u16.u32 	%rs3642, %r1323;
	bfe.u32 	%r1324, %r1321, 8, 8;
	cvt.u16.u32 	%rs3643, %r1324;
	bfe.u32 	%r1325, %r1321, 0, 8;
	cvt.u16.u32 	%rs3644, %r1325;
	ld.shared.u32 	%r1326, [%r1250+196];
	bfe.u32 	%r1327, %r1326, 24, 8;
	cvt.u16.u32 	%rs3645, %r1327;
	bfe.u32 	%r1328, %r1326, 16, 8;
	cvt.u16.u32 	%rs3646, %r1328;
	bfe.u32 	%r1329, %r1326, 8, 8;
	cvt.u16.u32 	%rs3647, %r1329;
	bfe.u32 	%r1330, %r1326, 0, 8;
	cvt.u16.u32 	%rs3648, %r1330;
	ld.shared.u32 	%r1331, [%r1250+192];
	bfe.u32 	%r1332, %r1331, 24, 8;
	cvt.u16.u32 	%rs3649, %r1332;
	bfe.u32 	%r1333, %r1331, 16, 8;
	cvt.u16.u32 	%rs3650, %r1333;
	bfe.u32 	%r1334, %r1331, 8, 8;
	cvt.u16.u32 	%rs3651, %r1334;
	bfe.u32 	%r1335, %r1331, 0, 8;
	cvt.u16.u32 	%rs3652, %r1335;
	ld.shared.u32 	%r1336, [%r1250+188];
	bfe.u32 	%r1337, %r1336, 24, 8;
	cvt.u16.u32 	%rs3653, %r1337;
	bfe.u32 	%r1338, %r1336, 16, 8;
	cvt.u16.u32 	%rs3654, %r1338;
	bfe.u32 	%r1339, %r1336, 8, 8;
	cvt.u16.u32 	%rs3655, %r1339;
	bfe.u32 	%r1340, %r1336, 0, 8;
	cvt.u16.u32 	%rs3656, %r1340;
	ld.shared.u32 	%r1341, [%r1250+184];
	bfe.u32 	%r1342, %r1341, 24, 8;
	cvt.u16.u32 	%rs3657, %r1342;
	bfe.u32 	%r1343, %r1341, 16, 8;
	cvt.u16.u32 	%rs3658, %r1343;
	bfe.u32 	%r1344, %r1341, 8, 8;
	cvt.u16.u32 	%rs3659, %r1344;
	bfe.u32 	%r1345, %r1341, 0, 8;
	cvt.u16.u32 	%rs3660, %r1345;
	ld.shared.u32 	%r1346, [%r1250+180];
	bfe.u32 	%r1347, %r1346, 24, 8;
	cvt.u16.u32 	%rs3661, %r1347;
	bfe.u32 	%r1348, %r1346, 16, 8;
	cvt.u16.u32 	%rs3662, %r1348;
	bfe.u32 	%r1349, %r1346, 8, 8;
	cvt.u16.u32 	%rs3663, %r1349;
	bfe.u32 	%r1350, %r1346, 0, 8;
	cvt.u16.u32 	%rs3664, %r1350;
	ld.shared.u32 	%r1351, [%r1250+176];
	bfe.u32 	%r1352, %r1351, 24, 8;
	cvt.u16.u32 	%rs3665, %r1352;
	bfe.u32 	%r1353, %r1351, 16, 8;
	cvt.u16.u32 	%rs3666, %r1353;
	bfe.u32 	%r1354, %r1351, 8, 8;
	cvt.u16.u32 	%rs3667, %r1354;
	bfe.u32 	%r1355, %r1351, 0, 8;
	cvt.u16.u32 	%rs3668, %r1355;
	ld.shared.u32 	%r1356, [%r1250+172];
	bfe.u32 	%r1357, %r1356, 24, 8;
	cvt.u16.u32 	%rs3669, %r1357;
	bfe.u32 	%r1358, %r1356, 16, 8;
	cvt.u16.u32 	%rs3670, %r1358;
	bfe.u32 	%r1359, %r1356, 8, 8;
	cvt.u16.u32 	%rs3671, %r1359;
	bfe.u32 	%r1360, %r1356, 0, 8;
	cvt.u16.u32 	%rs3672, %r1360;
	ld.shared.u32 	%r1361, [%r1250+168];
	bfe.u32 	%r1362, %r1361, 24, 8;
	cvt.u16.u32 	%rs3673, %r1362;
	bfe.u32 	%r1363, %r1361, 16, 8;
	cvt.u16.u32 	%rs3674, %r1363;
	bfe.u32 	%r1364, %r1361, 8, 8;
	cvt.u16.u32 	%rs3675, %r1364;
	bfe.u32 	%r1365, %r1361, 0, 8;
	cvt.u16.u32 	%rs3676, %r1365;
	ld.shared.u32 	%r1366, [%r1250+164];
	bfe.u32 	%r1367, %r1366, 24, 8;
	cvt.u16.u32 	%rs3677, %r1367;
	bfe.u32 	%r1368, %r1366, 16, 8;
	cvt.u16.u32 	%rs3678, %r1368;
	bfe.u32 	%r1369, %r1366, 8, 8;
	cvt.u16.u32 	%rs3679, %r1369;
	bfe.u32 	%r1370, %r1366, 0, 8;
	cvt.u16.u32 	%rs3680, %r1370;
	ld.shared.u32 	%r1371, [%r1250+160];
	bfe.u32 	%r1372, %r1371, 24, 8;
	cvt.u16.u32 	%rs3681, %r1372;
	bfe.u32 	%r1373, %r1371, 16, 8;
	cvt.u16.u32 	%rs3682, %r1373;
	bfe.u32 	%r1374, %r1371, 8, 8;
	cvt.u16.u32 	%rs3683, %r1374;
	bfe.u32 	%r1375, %r1371, 0, 8;
	cvt.u16.u32 	%rs3684, %r1375;
	ld.shared.u32 	%r1376, [%r1250+156];
	bfe.u32 	%r1377, %r1376, 24, 8;
	cvt.u16.u32 	%rs3685, %r1377;
	bfe.u32 	%r1378, %r1376, 16, 8;
	cvt.u16.u32 	%rs3686, %r1378;
	bfe.u32 	%r1379, %r1376, 8, 8;
	cvt.u16.u32 	%rs3687, %r1379;
	bfe.u32 	%r1380, %r1376, 0, 8;
	cvt.u16.u32 	%rs3688, %r1380;
	ld.shared.u32 	%r1381, [%r1250+152];
	bfe.u32 	%r1382, %r1381, 24, 8;
	cvt.u16.u32 	%rs3689, %r1382;
	bfe.u32 	%r1383, %r1381, 16, 8;
	cvt.u16.u32 	%rs3690, %r1383;
	bfe.u32 	%r1384, %r1381, 8, 8;
	cvt.u16.u32 	%rs3691, %r1384;
	bfe.u32 	%r1385, %r1381, 0, 8;
	cvt.u16.u32 	%rs3692, %r1385;
	ld.shared.u32 	%r1386, [%r1250+148];
	bfe.u32 	%r1387, %r1386, 24, 8;
	cvt.u16.u32 	%rs3693, %r1387;
	bfe.u32 	%r1388, %r1386, 16, 8;
	cvt.u16.u32 	%rs3694, %r1388;
	bfe.u32 	%r1389, %r1386, 8, 8;
	cvt.u16.u32 	%rs3695, %r1389;
	bfe.u32 	%r1390, %r1386, 0, 8;
	cvt.u16.u32 	%rs3696, %r1390;
	ld.shared.u32 	%r1391, [%r1250+144];
	bfe.u32 	%r1392, %r1391, 24, 8;
	cvt.u16.u32 	%rs3697, %r1392;
	bfe.u32 	%r1393, %r1391, 16, 8;
	cvt.u16.u32 	%rs3698, %r1393;
	bfe.u32 	%r1394, %r1391, 8, 8;
	cvt.u16.u32 	%rs3699, %r1394;
	bfe.u32 	%r1395, %r1391, 0, 8;
	cvt.u16.u32 	%rs3700, %r1395;
	ld.shared.u32 	%r1396, [%r1250+140];
	bfe.u32 	%r1397, %r1396, 24, 8;
	cvt.u16.u32 	%rs3701, %r1397;
	bfe.u32 	%r1398, %r1396, 16, 8;
	cvt.u16.u32 	%rs3702, %r1398;
	bfe.u32 	%r1399, %r1396, 8, 8;
	cvt.u16.u32 	%rs3703, %r1399;
	bfe.u32 	%r1400, %r1396, 0, 8;
	cvt.u16.u32 	%rs3704, %r1400;
	ld.shared.u32 	%r1401, [%r1250+136];
	bfe.u32 	%r1402, %r1401, 24, 8;
	cvt.u16.u32 	%rs3705, %r1402;
	bfe.u32 	%r1403, %r1401, 16, 8;
	cvt.u16.u32 	%rs3706, %r1403;
	bfe.u32 	%r1404, %r1401, 8, 8;
	cvt.u16.u32 	%rs3707, %r1404;
	bfe.u32 	%r1405, %r1401, 0, 8;
	cvt.u16.u32 	%rs3708, %r1405;
	ld.shared.u32 	%r1406, [%r1250+132];
	bfe.u32 	%r1407, %r1406, 24, 8;
	cvt.u16.u32 	%rs3709, %r1407;
	bfe.u32 	%r1408, %r1406, 16, 8;
	cvt.u16.u32 	%rs3710, %r1408;
	bfe.u32 	%r1409, %r1406, 8, 8;
	cvt.u16.u32 	%rs3711, %r1409;
	bfe.u32 	%r1410, %r1406, 0, 8;
	cvt.u16.u32 	%rs3712, %r1410;
	ld.shared.u32 	%r1411, [%r1250+128];
	bfe.u32 	%r1412, %r1411, 24, 8;
	cvt.u16.u32 	%rs3713, %r1412;
	bfe.u32 	%r1413, %r1411, 16, 8;
	cvt.u16.u32 	%rs3714, %r1413;
	bfe.u32 	%r1414, %r1411, 8, 8;
	cvt.u16.u32 	%rs3715, %r1414;
	bfe.u32 	%r1415, %r1411, 0, 8;
	cvt.u16.u32 	%rs3716, %r1415;
	ld.shared.u32 	%r1416, [%r1250+124];
	bfe.u32 	%r1417, %r1416, 24, 8;
	cvt.u16.u32 	%rs3717, %r1417;
	bfe.u32 	%r1418, %r1416, 16, 8;
	cvt.u16.u32 	%rs3718, %r1418;
	bfe.u32 	%r1419, %r1416, 8, 8;
	cvt.u16.u32 	%rs3719, %r1419;
	bfe.u32 	%r1420, %r1416, 0, 8;
	cvt.u16.u32 	%rs3720, %r1420;
	ld.shared.u32 	%r1421, [%r1250+120];
	bfe.u32 	%r1422, %r1421, 24, 8;
	cvt.u16.u32 	%rs3721, %r1422;
	bfe.u32 	%r1423, %r1421, 16, 8;
	cvt.u16.u32 	%rs3722, %r1423;
	bfe.u32 	%r1424, %r1421, 8, 8;
	cvt.u16.u32 	%rs3723, %r1424;
	bfe.u32 	%r1425, %r1421, 0, 8;
	cvt.u16.u32 	%rs3724, %r1425;
	ld.shared.u32 	%r1426, [%r1250+116];
	bfe.u32 	%r1427, %r1426, 24, 8;
	cvt.u16.u32 	%rs3725, %r1427;
	bfe.u32 	%r1428, %r1426, 16, 8;
	cvt.u16.u32 	%rs3726, %r1428;
	bfe.u32 	%r1429, %r1426, 8, 8;
	cvt.u16.u32 	%rs3727, %r1429;
	bfe.u32 	%r1430, %r1426, 0, 8;
	cvt.u16.u32 	%rs3728, %r1430;
	ld.shared.u32 	%r1431, [%r1250+112];
	bfe.u32 	%r1432, %r1431, 24, 8;
	cvt.u16.u32 	%rs3729, %r1432;
	bfe.u32 	%r1433, %r1431, 16, 8;
	cvt.u16.u32 	%rs3730, %r1433;
	bfe.u32 	%r1434, %r1431, 8, 8;
	cvt.u16.u32 	%rs3731, %r1434;
	bfe.u32 	%r1435, %r1431, 0, 8;
	cvt.u16.u32 	%rs3732, %r1435;
	ld.shared.u32 	%r1436, [%r1250+108];
	bfe.u32 	%r1437, %r1436, 24, 8;
	cvt.u16.u32 	%rs3733, %r1437;
	bfe.u32 	%r1438, %r1436, 16, 8;
	cvt.u16.u32 	%rs3734, %r1438;
	bfe.u32 	%r1439, %r1436, 8, 8;
	cvt.u16.u32 	%rs3735, %r1439;
	bfe.u32 	%r1440, %r1436, 0, 8;
	cvt.u16.u32 	%rs3736, %r1440;
	ld.shared.u32 	%r1441, [%r1250+104];
	bfe.u32 	%r1442, %r1441, 24, 8;
	cvt.u16.u32 	%rs3737, %r1442;
	bfe.u32 	%r1443, %r1441, 16, 8;
	cvt.u16.u32 	%rs3738, %r1443;
	bfe.u32 	%r1444, %r1441, 8, 8;
	cvt.u16.u32 	%rs3739, %r1444;
	bfe.u32 	%r1445, %r1441, 0, 8;
	cvt.u16.u32 	%rs3740, %r1445;
	ld.shared.u32 	%r1446, [%r1250+100];
	bfe.u32 	%r1447, %r1446, 24, 8;
	cvt.u16.u32 	%rs3741, %r1447;
	bfe.u32 	%r1448, %r1446, 16, 8;
	cvt.u16.u32 	%rs3742, %r1448;
	bfe.u32 	%r1449, %r1446, 8, 8;
	cvt.u16.u32 	%rs3743, %r1449;
	bfe.u32 	%r1450, %r1446, 0, 8;
	cvt.u16.u32 	%rs3744, %r1450;
	ld.shared.u32 	%r1451, [%r1250+96];
	bfe.u32 	%r1452, %r1451, 24, 8;
	cvt.u16.u32 	%rs3745, %r1452;
	bfe.u32 	%r1453, %r1451, 16, 8;
	cvt.u16.u32 	%rs3746, %r1453;
	bfe.u32 	%r1454, %r1451, 8, 8;
	cvt.u16.u32 	%rs3747, %r1454;
	bfe.u32 	%r1455, %r1451, 0, 8;
	cvt.u16.u32 	%rs3748, %r1455;
	ld.shared.u32 	%r1456, [%r1250+92];
	bfe.u32 	%r1457, %r1456, 24, 8;
	cvt.u16.u32 	%rs3749, %r1457;
	bfe.u32 	%r1458, %r1456, 16, 8;
	cvt.u16.u32 	%rs3750, %r1458;
	bfe.u32 	%r1459, %r1456, 8, 8;
	cvt.u16.u32 	%rs3751, %r1459;
	bfe.u32 	%r1460, %r1456, 0, 8;
	cvt.u16.u32 	%rs3752, %r1460;
	ld.shared.u32 	%r1461, [%r1250+88];
	bfe.u32 	%r1462, %r1461, 24, 8;
	cvt.u16.u32 	%rs3753, %r1462;
	bfe.u32 	%r1463, %r1461, 16, 8;
	cvt.u16.u32 	%rs3754, %r1463;
	bfe.u32 	%r1464, %r1461, 8, 8;
	cvt.u16.u32 	%rs3755, %r1464;
	bfe.u32 	%r1465, %r1461, 0, 8;
	cvt.u16.u32 	%rs3756, %r1465;
	ld.shared.u32 	%r1466, [%r1250+84];
	bfe.u32 	%r1467, %r1466, 24, 8;
	cvt.u16.u32 	%rs3757, %r1467;
	bfe.u32 	%r1468, %r1466, 16, 8;
	cvt.u16.u32 	%rs3758, %r1468;
	bfe.u32 	%r1469, %r1466, 8, 8;
	cvt.u16.u32 	%rs3759, %r1469;
	bfe.u32 	%r1470, %r1466, 0, 8;
	cvt.u16.u32 	%rs3760, %r1470;
	ld.shared.u32 	%r1471, [%r1250+80];
	bfe.u32 	%r1472, %r1471, 24, 8;
	cvt.u16.u32 	%rs3761, %r1472;
	bfe.u32 	%r1473, %r1471, 16, 8;
	cvt.u16.u32 	%rs3762, %r1473;
	bfe.u32 	%r1474, %r1471, 8, 8;
	cvt.u16.u32 	%rs3763, %r1474;
	bfe.u32 	%r1475, %r1471, 0, 8;
	cvt.u16.u32 	%rs3764, %r1475;
	ld.shared.u32 	%r1476, [%r1250+76];
	bfe.u32 	%r1477, %r1476, 24, 8;
	cvt.u16.u32 	%rs3765, %r1477;
	bfe.u32 	%r1478, %r1476, 16, 8;
	cvt.u16.u32 	%rs3766, %r1478;
	bfe.u32 	%r1479, %r1476, 8, 8;
	cvt.u16.u32 	%rs3767, %r1479;
	bfe.u32 	%r1480, %r1476, 0, 8;
	cvt.u16.u32 	%rs3768, %r1480;
	ld.shared.u32 	%r1481, [%r1250+72];
	bfe.u32 	%r1482, %r1481, 24, 8;
	cvt.u16.u32 	%rs3769, %r1482;
	bfe.u32 	%r1483, %r1481, 16, 8;
	cvt.u16.u32 	%rs3770, %r1483;
	bfe.u32 	%r1484, %r1481, 8, 8;
	cvt.u16.u32 	%rs3771, %r1484;
	bfe.u32 	%r1485, %r1481, 0, 8;
	cvt.u16.u32 	%rs3772, %r1485;
	ld.shared.u32 	%r1486, [%r1250+68];
	bfe.u32 	%r1487, %r1486, 24, 8;
	cvt.u16.u32 	%rs3773, %r1487;
	bfe.u32 	%r1488, %r1486, 16, 8;
	cvt.u16.u32 	%rs3774, %r1488;
	bfe.u32 	%r1489, %r1486, 8, 8;
	cvt.u16.u32 	%rs3775, %r1489;
	bfe.u32 	%r1490, %r1486, 0, 8;
	cvt.u16.u32 	%rs3776, %r1490;
	ld.shared.u32 	%r1491, [%r1250+64];
	bfe.u32 	%r1492, %r1491, 24, 8;
	cvt.u16.u32 	%rs3777, %r1492;
	bfe.u32 	%r1493, %r1491, 16, 8;
	cvt.u16.u32 	%rs3778, %r1493;
	bfe.u32 	%r1494, %r1491, 8, 8;
	cvt.u16.u32 	%rs3779, %r1494;
	bfe.u32 	%r1495, %r1491, 0, 8;
	cvt.u16.u32 	%rs3780, %r1495;
	ld.shared.u32 	%r1496, [%r1250+60];
	bfe.u32 	%r1497, %r1496, 24, 8;
	cvt.u16.u32 	%rs3781, %r1497;
	bfe.u32 	%r1498, %r1496, 16, 8;
	cvt.u16.u32 	%rs3782, %r1498;
	bfe.u32 	%r1499, %r1496, 8, 8;
	cvt.u16.u32 	%rs3783, %r1499;
	bfe.u32 	%r1500, %r1496, 0, 8;
	cvt.u16.u32 	%rs3784, %r1500;
	ld.shared.u32 	%r1501, [%r1250+56];
	bfe.u32 	%r1502, %r1501, 24, 8;
	cvt.u16.u32 	%rs3785, %r1502;
	bfe.u32 	%r1503, %r1501, 16, 8;
	cvt.u16.u32 	%rs3786, %r1503;
	bfe.u32 	%r1504, %r1501, 8, 8;
	cvt.u16.u32 	%rs3787, %r1504;
	bfe.u32 	%r1505, %r1501, 0, 8;
	cvt.u16.u32 	%rs3788, %r1505;
	ld.shared.u32 	%r1506, [%r1250+52];
	bfe.u32 	%r1507, %r1506, 24, 8;
	cvt.u16.u32 	%rs3789, %r1507;
	bfe.u32 	%r1508, %r1506, 16, 8;
	cvt.u16.u32 	%rs3790, %r1508;
	bfe.u32 	%r1509, %r1506, 8, 8;
	cvt.u16.u32 	%rs3791, %r1509;
	bfe.u32 	%r1510, %r1506, 0, 8;
	cvt.u16.u32 	%rs3792, %r1510;
	ld.shared.u32 	%r1511, [%r1250+48];
	bfe.u32 	%r1512, %r1511, 24, 8;
	cvt.u16.u32 	%rs3793, %r1512;
	bfe.u32 	%r1513, %r1511, 16, 8;
	cvt.u16.u32 	%rs3794, %r1513;
	bfe.u32 	%r1514, %r1511, 8, 8;
	cvt.u16.u32 	%rs3795, %r1514;
	bfe.u32 	%r1515, %r1511, 0, 8;
	cvt.u16.u32 	%rs3796, %r1515;
	ld.shared.u32 	%r1516, [%r1250+44];
	bfe.u32 	%r1517, %r1516, 24, 8;
	cvt.u16.u32 	%rs3797, %r1517;
	bfe.u32 	%r1518, %r1516, 16, 8;
	cvt.u16.u32 	%rs3798, %r1518;
	bfe.u32 	%r1519, %r1516, 8, 8;
	cvt.u16.u32 	%rs3799, %r1519;
	bfe.u32 	%r1520, %r1516, 0, 8;
	cvt.u16.u32 	%rs3800, %r1520;
	ld.shared.u32 	%r1521, [%r1250+40];
	bfe.u32 	%r1522, %r1521, 24, 8;
	cvt.u16.u32 	%rs3801, %r1522;
	bfe.u32 	%r1523, %r1521, 16, 8;
	cvt.u16.u32 	%rs3802, %r1523;
	bfe.u32 	%r1524, %r1521, 8, 8;
	cvt.u16.u32 	%rs3803, %r1524;
	bfe.u32 	%r1525, %r1521, 0, 8;
	cvt.u16.u32 	%rs3804, %r1525;
	ld.shared.u32 	%r1526, [%r1250+36];
	bfe.u32 	%r1527, %r1526, 24, 8;
	cvt.u16.u32 	%rs3805, %r1527;
	bfe.u32 	%r1528, %r1526, 16, 8;
	cvt.u16.u32 	%rs3806, %r1528;
	bfe.u32 	%r1529, %r1526, 8, 8;
	cvt.u16.u32 	%rs3807, %r1529;
	bfe.u32 	%r1530, %r1526, 0, 8;
	cvt.u16.u32 	%rs3808, %r1530;
	ld.shared.u32 	%r1531, [%r1250+32];
	bfe.u32 	%r1532, %r1531, 24, 8;
	cvt.u16.u32 	%rs3809, %r1532;
	bfe.u32 	%r1533, %r1531, 16, 8;
	cvt.u16.u32 	%rs3810, %r1533;
	bfe.u32 	%r1534, %r1531, 8, 8;
	cvt.u16.u32 	%rs3811, %r1534;
	bfe.u32 	%r1535, %r1531, 0, 8;
	cvt.u16.u32 	%rs3812, %r1535;
	ld.shared.u32 	%r1536, [%r1250+28];
	bfe.u32 	%r1537, %r1536, 24, 8;
	cvt.u16.u32 	%rs3813, %r1537;
	bfe.u32 	%r1538, %r1536, 16, 8;
	cvt.u16.u32 	%rs3814, %r1538;
	bfe.u32 	%r1539, %r1536, 8, 8;
	cvt.u16.u32 	%rs3815, %r1539;
	bfe.u32 	%r1540, %r1536, 0, 8;
	cvt.u16.u32 	%rs3816, %r1540;
	ld.shared.u32 	%r1541, [%r1250+24];
	bfe.u32 	%r1542, %r1541, 24, 8;
	cvt.u16.u32 	%rs3817, %r1542;
	bfe.u32 	%r1543, %r1541, 16, 8;
	cvt.u16.u32 	%rs3818, %r1543;
	bfe.u32 	%r1544, %r1541, 8, 8;
	cvt.u16.u32 	%rs3819, %r1544;
	bfe.u32 	%r1545, %r1541, 0, 8;
	cvt.u16.u32 	%rs3820, %r1545;
	ld.shared.u32 	%r1546, [%r1250+20];
	bfe.u32 	%r1547, %r1546, 24, 8;
	cvt.u16.u32 	%rs3821, %r1547;
	bfe.u32 	%r1548, %r1546, 16, 8;
	cvt.u16.u32 	%rs3822, %r1548;
	bfe.u32 	%r1549, %r1546, 8, 8;
	cvt.u16.u32 	%rs3823, %r1549;
	bfe.u32 	%r1550, %r1546, 0, 8;
	cvt.u16.u32 	%rs3824, %r1550;
	ld.shared.u32 	%r1551, [%r1250+16];
	bfe.u32 	%r1552, %r1551, 24, 8;
	cvt.u16.u32 	%rs3825, %r1552;
	bfe.u32 	%r1553, %r1551, 16, 8;
	cvt.u16.u32 	%rs3826, %r1553;
	bfe.u32 	%r1554, %r1551, 8, 8;
	cvt.u16.u32 	%rs3827, %r1554;
	bfe.u32 	%r1555, %r1551, 0, 8;
	cvt.u16.u32 	%rs3828, %r1555;
	ld.shared.u32 	%r1556, [%r1250+12];
	bfe.u32 	%r1557, %r1556, 24, 8;
	cvt.u16.u32 	%rs3829, %r1557;
	bfe.u32 	%r1558, %r1556, 16, 8;
	cvt.u16.u32 	%rs3830, %r1558;
	bfe.u32 	%r1559, %r1556, 8, 8;
	cvt.u16.u32 	%rs3831, %r1559;
	bfe.u32 	%r1560, %r1556, 0, 8;
	cvt.u16.u32 	%rs3832, %r1560;
	ld.shared.u32 	%r1561, [%r1250+8];
	bfe.u32 	%r1562, %r1561, 24, 8;
	cvt.u16.u32 	%rs3833, %r1562;
	bfe.u32 	%r1563, %r1561, 16, 8;
	cvt.u16.u32 	%rs3834, %r1563;
	bfe.u32 	%r1564, %r1561, 8, 8;
	cvt.u16.u32 	%rs3835, %r1564;
	bfe.u32 	%r1565, %r1561, 0, 8;
	cvt.u16.u32 	%rs3836, %r1565;
	ld.shared.u32 	%r1566, [%r1250+4];
	bfe.u32 	%r1567, %r1566, 24, 8;
	cvt.u16.u32 	%rs3837, %r1567;
	bfe.u32 	%r1568, %r1566, 16, 8;
	cvt.u16.u32 	%rs3838, %r1568;
	bfe.u32 	%r1569, %r1566, 8, 8;
	cvt.u16.u32 	%rs3839, %r1569;
	bfe.u32 	%r1570, %r1566, 0, 8;
	cvt.u16.u32 	%rs3840, %r1570;
	ld.shared.f32 	%f15, [%r1250];
	setp.ge.s32 	%p18, %r927, %r30;
	mov.pred 	%p42, 0;
	@%p18 bra 	$L__BB6_27;
	setp.ge.s32 	%p19, %r2811, %r28;
	setp.gt.f32 	%p20, %f15, %f14;
	or.pred  	%p42, %p19, %p20;
$L__BB6_27:
	ld.param.s8 	%rs4357, [_ZN3cub18CUB_300001_SM_10006detail10merge_sort26DeviceMergeSortMergeKernelINS2_10policy_hubIN6thrust24THRUST_300001_SM_1000_NS10device_ptrI10IndividualEEE9Policy600ES9_PNS0_8NullTypeES9_SD_jN4cuda3std3__44lessIS8_EES8_SC_EEvbT2_T3_T4_PT6_PT7_T5_PSL_SL_NS1_7vsmem_tE_param_0];
	setp.eq.s16 	%p21, %rs4357, 0;
	selp.f32 	%f16, %f15, %f14, %p42;
	selp.b16 	%rs3841, %rs3840, %rs3584, %p42;
	selp.b16 	%rs3842, %rs3839, %rs3583, %p42;
	selp.b16 	%rs3843, %rs3838, %rs3582, %p42;
	selp.b16 	%rs3844, %rs3837, %rs3581, %p42;
	selp.b16 	%rs3845, %rs3836, %rs3580, %p42;
	selp.b16 	%rs3846, %rs3835, %rs3579, %p42;
	selp.b16 	%rs3847, %rs3834, %rs3578, %p42;
	selp.b16 	%rs3848, %rs3833, %rs3577, %p42;
	selp.b16 	%rs3849, %rs3832, %rs3576, %p42;
	selp.b16 	%rs3850, %rs3831, %rs3575, %p42;
	selp.b16 	%rs3851, %rs3830, %rs3574, %p42;
	selp.b16 	%rs3852, %rs3829, %rs3573, %p42;
	selp.b16 	%rs3853, %rs3828, %rs3572, %p42;
	selp.b16 	%rs3854, %rs3827, %rs3571, %p42;
	selp.b16 	%rs3855, %rs3826, %rs3570, %p42;
	selp.b16 	%rs3856, %rs3825, %rs3569, %p42;
	selp.b16 	%rs3857, %rs3824, %rs3568, %p42;
	selp.b16 	%rs3858, %rs3823, %rs3567, %p42;
	selp.b16 	%rs3859, %rs3822, %rs3566, %p42;
	selp.b16 	%rs3860, %rs3821, %rs3565, %p42;
	selp.b16 	%rs3861, %rs3820, %rs3564, %p42;
	selp.b16 	%rs3862, %rs3819, %rs3563, %p42;
	selp.b16 	%rs3863, %rs3818, %rs3562, %p42;
	selp.b16 	%rs3864, %rs3817, %rs3561, %p42;
	selp.b16 	%rs3865, %rs3816, %rs3560, %p42;
	selp.b16 	%rs3866, %rs3815, %rs3559, %p42;
	selp.b16 	%rs3867, %rs3814, %rs3558, %p42;
	selp.b16 	%rs3868, %rs3813, %rs3557, %p42;
	selp.b16 	%rs3869, %rs3812, %rs3556, %p42;
	selp.b16 	%rs3870, %rs3811, %rs3555, %p42;
	selp.b16 	%rs3871, %rs3810, %rs3554, %p42;
	selp.b16 	%rs3872, %rs3809, %rs3553, %p42;
	selp.b16 	%rs3873, %rs3808, %rs3552, %p42;
	selp.b16 	%rs3874, %rs3807, %rs3551, %p42;
	selp.b16 	%rs3875, %rs3806, %rs3550, %p42;
	selp.b16 	%rs3876, %rs3805, %rs3549, %p42;
	selp.b16 	%rs3877, %rs3804, %rs3548, %p42;
	selp.b16 	%rs3878, %rs3803, %rs3547, %p42;
	selp.b16 	%rs3879, %rs3802, %rs3546, %p42;
	selp.b16 	%rs3880, %rs3801, %rs3545, %p42;
	selp.b16 	%rs3881, %rs3800, %rs3544, %p42;
	selp.b16 	%rs3882, %rs3799, %rs3543, %p42;
	selp.b16 	%rs3883, %rs3798, %rs3542, %p42;
	selp.b16 	%rs3884, %rs3797, %rs3541, %p42;
	selp.b16 	%rs3885, %rs3796, %rs3540, %p42;
	selp.b16 	%rs3886, %rs3795, %rs3539, %p42;
	selp.b16 	%rs3887, %rs3794, %rs3538, %p42;
	selp.b16 	%rs3888, %rs3793, %rs3537, %p42;
	selp.b16 	%rs3889, %rs3792, %rs3536, %p42;
	selp.b16 	%rs3890, %rs3791, %rs3535, %p42;
	selp.b16 	%rs3891, %rs3790, %rs3534, %p42;
	selp.b16 	%rs3892, %rs3789, %rs3533, %p42;
	selp.b16 	%rs3893, %rs3788, %rs3532, %p42;
	selp.b16 	%rs3894, %rs3787, %rs3531, %p42;
	selp.b16 	%rs3895, %rs3786, %rs3530, %p42;
	selp.b16 	%rs3896, %rs3785, %rs3529, %p42;
	selp.b16 	%rs3897, %rs3784, %rs3528, %p42;
	selp.b16 	%rs3898, %rs3783, %rs3527, %p42;
	selp.b16 	%rs3899, %rs3782, %rs3526, %p42;
	selp.b16 	%rs3900, %rs3781, %rs3525, %p42;
	selp.b16 	%rs3901, %rs3780, %rs3524, %p42;
	selp.b16 	%rs3902, %rs3779, %rs3523, %p42;
	selp.b16 	%rs3903, %rs3778, %rs3522, %p42;
	selp.b16 	%rs3904, %rs3777, %rs3521, %p42;
	selp.b16 	%rs3905, %rs3776, %rs3520, %p42;
	selp.b16 	%rs3906, %rs3775, %rs3519, %p42;
	selp.b16 	%rs3907, %rs3774, %rs3518, %p42;
	selp.b16 	%rs3908, %rs3773, %rs3517, %p42;
	selp.b16 	%rs3909, %rs3772, %rs3516, %p42;
	selp.b16 	%rs3910, %rs3771, %rs3515, %p42;
	selp.b16 	%rs3911, %rs3770, %rs3514, %p42;
	selp.b16 	%rs3912, %rs3769, %rs3513, %p42;
	selp.b16 	%rs3913, %rs3768, %rs3512, %p42;
	selp.b16 	%rs3914, %rs3767, %rs3511, %p42;
	selp.b16 	%rs3915, %rs3766, %rs3510, %p42;
	selp.b16 	%rs3916, %rs3765, %rs3509, %p42;
	selp.b16 	%rs3917, %rs3764, %rs3508, %p42;
	selp.b16 	%rs3918, %rs3763, %rs3507, %p42;
	selp.b16 	%rs3919, %rs3762, %rs3506, %p42;
	selp.b16 	%rs3920, %rs3761, %rs3505, %p42;
	selp.b16 	%rs3921, %rs3760, %rs3504, %p42;
	selp.b16 	%rs3922, %rs3759, %rs3503, %p42;
	selp.b16 	%rs3923, %rs3758, %rs3502, %p42;
	selp.b16 	%rs3924, %rs3757, %rs3501, %p42;
	selp.b16 	%rs3925, %rs3756, %rs3500, %p42;
	selp.b16 	%rs3926, %rs3755, %rs3499, %p42;
	selp.b16 	%rs3927, %rs3754, %rs3498, %p42;
	selp.b16 	%rs3928, %rs3753, %rs3497, %p42;
	selp.b16 	%rs3929, %rs3752, %rs3496, %p42;
	selp.b16 	%rs3930, %rs3751, %rs3495, %p42;
	selp.b16 	%rs3931, %rs3750, %rs3494, %p42;
	selp.b16 	%rs3932, %rs3749, %rs3493, %p42;
	selp.b16 	%rs3933, %rs3748, %rs3492, %p42;
	selp.b16 	%rs3934, %rs3747, %rs3491, %p42;
	selp.b16 	%rs3935, %rs3746, %rs3490, %p42;
	selp.b16 	%rs3936, %rs3745, %rs3489, %p42;
	selp.b16 	%rs3937, %rs3744, %rs3488, %p42;
	selp.b16 	%rs3938, %rs3743, %rs3487, %p42;
	selp.b16 	%rs3939, %rs3742, %rs3486, %p42;
	selp.b16 	%rs3940, %rs3741, %rs3485, %p42;
	selp.b16 	%rs3941, %rs3740, %rs3484, %p42;
	selp.b16 	%rs3942, %rs3739, %rs3483, %p42;
	selp.b16 	%rs3943, %rs3738, %rs3482, %p42;
	selp.b16 	%rs3944, %rs3737, %rs3481, %p42;
	selp.b16 	%rs3945, %rs3736, %rs3480, %p42;
	selp.b16 	%rs3946, %rs3735, %rs3479, %p42;
	selp.b16 	%rs3947, %rs3734, %rs3478, %p42;
	selp.b16 	%rs3948, %rs3733, %rs3477, %p42;
	selp.b16 	%rs3949, %rs3732, %rs3476, %p42;
	selp.b16 	%rs3950, %rs3731, %rs3475, %p42;
	selp.b16 	%rs3951, %rs3730, %rs3474, %p42;
	selp.b16 	%rs3952, %rs3729, %rs3473, %p42;
	selp.b16 	%rs3953, %rs3728, %rs3472, %p42;
	selp.b16 	%rs3954, %rs3727, %rs3471, %p42;
	selp.b16 	%rs3955, %rs3726, %rs3470, %p42;
	selp.b16 	%rs3956, %rs3725, %rs3469, %p42;
	selp.b16 	%rs3957, %rs3724, %rs3468, %p42;
	selp.b16 	%rs3958, %rs3723, %rs3467, %p42;
	selp.b16 	%rs3959, %rs3722, %rs3466, %p42;
	selp.b16 	%rs3960, %rs3721, %rs3465, %p42;
	selp.b16 	%rs3961, %rs3720, %rs3464, %p42;
	selp.b16 	%rs3962, %rs3719, %rs3463, %p42;
	selp.b16 	%rs3963, %rs3718, %rs3462, %p42;
	selp.b16 	%rs3964, %rs3717, %rs3461, %p42;
	selp.b16 	%rs3965, %rs3716, %rs3460, %p42;
	selp.b16 	%rs3966, %rs3715, %rs3459, %p42;
	selp.b16 	%rs3967, %rs3714, %rs3458, %p42;
	selp.b16 	%rs3968, %rs3713, %rs3457, %p42;
	selp.b16 	%rs3969, %rs3712, %rs3456, %p42;
	selp.b16 	%rs3970, %rs3711, %rs3455, %p42;
	selp.b16 	%rs3971, %rs3710, %rs3454, %p42;
	selp.b16 	%rs3972, %rs3709, %rs3453, %p42;
	selp.b16 	%rs3973, %rs3708, %rs3452, %p42;
	selp.b16 	%rs3974, %rs3707, %rs3451, %p42;
	selp.b16 	%rs3975, %rs3706, %rs3450, %p42;
	selp.b16 	%rs3976, %rs3705, %rs3449, %p42;
	selp.b16 	%rs3977, %rs3704, %rs3448, %p42;
	selp.b16 	%rs3978, %rs3703, %rs3447, %p42;
	selp.b16 	%rs3979, %rs3702, %rs3446, %p42;
	selp.b16 	%rs3980, %rs3701, %rs3445, %p42;
	selp.b16 	%rs3981, %rs3700, %rs3444, %p42;
	selp.b16 	%rs3982, %rs3699, %rs3443, %p42;
	selp.b16 	%rs3983, %rs3698, %rs3442, %p42;
	selp.b16 	%rs3984, %rs3697, %rs3441, %p42;
	selp.b16 	%rs3985, %rs3696, %rs3440, %p42;
	selp.b16 	%rs3986, %rs3695, %rs3439, %p42;
	selp.b16 	%rs3987, %rs3694, %rs3438, %p42;
	selp.b16 	%rs3988, %rs3693, %rs3437, %p42;
	selp.b16 	%rs3989, %rs3692, %rs3436, %p42;
	selp.b16 	%rs3990, %rs3691, %rs3435, %p42;
	selp.b16 	%rs3991, %rs3690, %rs3434, %p42;
	selp.b16 	%rs3992, %rs3689, %rs3433, %p42;
	selp.b16 	%rs3993, %rs3688, %rs3432, %p42;
	selp.b16 	%rs3994, %rs3687, %rs3431, %p42;
	selp.b16 	%rs3995, %rs3686, %rs3430, %p42;
	selp.b16 	%rs3996, %rs3685, %rs3429, %p42;
	selp.b16 	%rs3997, %rs3684, %rs3428, %p42;
	selp.b16 	%rs3998, %rs3683, %rs3427, %p42;
	selp.b16 	%rs3999, %rs3682, %rs3426, %p42;
	selp.b16 	%rs4000, %rs3681, %rs3425, %p42;
	selp.b16 	%rs4001, %rs3680, %rs3424, %p42;
	selp.b16 	%rs4002, %rs3679, %rs3423, %p42;
	selp.b16 	%rs4003, %rs3678, %rs3422, %p42;
	selp.b16 	%rs4004, %rs3677, %rs3421, %p42;
	selp.b16 	%rs4005, %rs3676, %rs3420, %p42;
	selp.b16 	%rs4006, %rs3675, %rs3419, %p42;
	selp.b16 	%rs4007, %rs3674, %rs3418, %p42;
	selp.b16 	%rs4008, %rs3673, %rs3417, %p42;
	selp.b16 	%rs4009, %rs3672, %rs3416, %p42;
	selp.b16 	%rs4010, %rs3671, %rs3415, %p42;
	selp.b16 	%rs4011, %rs3670, %rs3414, %p42;
	selp.b16 	%rs4012, %rs3669, %rs3413, %p42;
	selp.b16 	%rs4013, %rs3668, %rs3412, %p42;
	selp.b16 	%rs4014, %rs3667, %rs3411, %p42;
	selp.b16 	%rs4015, %rs3666, %rs3410, %p42;
	selp.b16 	%rs4016, %rs3665, %rs3409, %p42;
	selp.b16 	%rs4017, %rs3664, %rs3408, %p42;
	selp.b16 	%rs4018, %rs3663, %rs3407, %p42;
	selp.b16 	%rs4019, %rs3662, %rs3406, %p42;
	selp.b16 	%rs4020, %rs3661, %rs3405, %p42;
	selp.b16 	%rs4021, %rs3660, %rs3404, %p42;
	selp.b16 	%rs4022, %rs3659, %rs3403, %p42;
	selp.b16 	%rs4023, %rs3658, %rs3402, %p42;
	selp.b16 	%rs4024, %rs3657, %rs3401, %p42;
	selp.b16 	%rs4025, %rs3656, %rs3400, %p42;
	selp.b16 	%rs4026, %rs3655, %rs3399, %p42;
	selp.b16 	%rs4027, %rs3654, %rs3398, %p42;
	selp.b16 	%rs4028, %rs3653, %rs3397, %p42;
	selp.b16 	%rs4029, %rs3652, %rs3396, %p42;
	selp.b16 	%rs4030, %rs3651, %rs3395, %p42;
	selp.b16 	%rs4031, %rs3650, %rs3394, %p42;
	selp.b16 	%rs4032, %rs3649, %rs3393, %p42;
	selp.b16 	%rs4033, %rs3648, %rs3392, %p42;
	selp.b16 	%rs4034, %rs3647, %rs3391, %p42;
	selp.b16 	%rs4035, %rs3646, %rs3390, %p42;
	selp.b16 	%rs4036, %rs3645, %rs3389, %p42;
	selp.b16 	%rs4037, %rs3644, %rs3388, %p42;
	selp.b16 	%rs4038, %rs3643, %rs3387, %p42;
	selp.b16 	%rs4039, %rs3642, %rs3386, %p42;
	selp.b16 	%rs4040, %rs3641, %rs3385, %p42;
	selp.b16 	%rs4041, %rs3640, %rs3384, %p42;
	selp.b16 	%rs4042, %rs3639, %rs3383, %p42;
	selp.b16 	%rs4043, %rs3638, %rs3382, %p42;
	selp.b16 	%rs4044, %rs3637, %rs3381, %p42;
	selp.b16 	%rs4045, %rs3636, %rs3380, %p42;
	selp.b16 	%rs4046, %rs3635, %rs3379, %p42;
	selp.b16 	%rs4047, %rs3634, %rs3378, %p42;
	selp.b16 	%rs4048, %rs3633, %rs3377, %p42;
	selp.b16 	%rs4049, %rs3632, %rs3376, %p42;
	selp.b16 	%rs4050, %rs3631, %rs3375, %p42;
	selp.b16 	%rs4051, %rs3630, %rs3374, %p42;
	selp.b16 	%rs4052, %rs3629, %rs3373, %p42;
	selp.b16 	%rs4053, %rs3628, %rs3372, %p42;
	selp.b16 	%rs4054, %rs3627, %rs3371, %p42;
	selp.b16 	%rs4055, %rs3626, %rs3370, %p42;
	selp.b16 	%rs4056, %rs3625, %rs3369, %p42;
	selp.b16 	%rs4057, %rs3624, %rs3368, %p42;
	selp.b16 	%rs4058, %rs3623, %rs3367, %p42;
	selp.b16 	%rs4059, %rs3622, %rs3366, %p42;
	selp.b16 	%rs4060, %rs3621, %rs3365, %p42;
	selp.b16 	%rs4061, %rs3620, %rs3364, %p42;
	selp.b16 	%rs4062, %rs3619, %rs3363, %p42;
	selp.b16 	%rs4063, %rs3618, %rs3362, %p42;
	selp.b16 	%rs4064, %rs3617, %rs3361, %p42;
	selp.b16 	%rs4065, %rs3616, %rs3360, %p42;
	selp.b16 	%rs4066, %rs3615, %rs3359, %p42;
	selp.b16 	%rs4067, %rs3614, %rs3358, %p42;
	selp.b16 	%rs4068, %rs3613, %rs3357, %p42;
	selp.b16 	%rs4069, %rs3612, %rs3356, %p42;
	selp.b16 	%rs4070, %rs3611, %rs3355, %p42;
	selp.b16 	%rs4071, %rs3610, %rs3354, %p42;
	selp.b16 	%rs4072, %rs3609, %rs3353, %p42;
	selp.b16 	%rs4073, %rs3608, %rs3352, %p42;
	selp.b16 	%rs4074, %rs3607, %rs3351, %p42;
	selp.b16 	%rs4075, %rs3606, %rs3350, %p42;
	selp.b16 	%rs4076, %rs3605, %rs3349, %p42;
	selp.b16 	%rs4077, %rs3604, %rs3348, %p42;
	selp.b16 	%rs4078, %rs3603, %rs3347, %p42;
	selp.b16 	%rs4079, %rs3602, %rs3346, %p42;
	selp.b16 	%rs4080, %rs3601, %rs3345, %p42;
	selp.b16 	%rs4081, %rs3600, %rs3344, %p42;
	selp.b16 	%rs4082, %rs3599, %rs3343, %p42;
	selp.b16 	%rs4083, %rs3598, %rs3342, %p42;
	selp.b16 	%rs4084, %rs3597, %rs3341, %p42;
	selp.b16 	%rs4085, %rs3596, %rs3340, %p42;
	selp.b16 	%rs4086, %rs3595, %rs3339, %p42;
	selp.b16 	%rs4087, %rs3594, %rs3338, %p42;
	selp.b16 	%rs4088, %rs3593, %rs3337, %p42;
	selp.b16 	%rs4089, %rs3592, %rs3336, %p42;
	selp.b16 	%rs4090, %rs3591, %rs3335, %p42;
	selp.b16 	%rs4091, %rs3590, %rs3334, %p42;
	selp.b16 	%rs4092, %rs3589, %rs3333, %p42;
	selp.b16 	%rs4093, %rs3588, %rs3332, %p42;
	selp.b16 	%rs4094, %rs3587, %rs3331, %p42;
	selp.b16 	%rs4095, %rs3586, %rs3330, %p42;
	selp.b16 	%rs4096, %rs3585, %rs3329, %p42;
	bar.sync 	0;
	@%p21 bra 	$L__BB6_32;
	// begin inline asm
	mov.u32 %r1571, %laneid;
	// end inline asm
	mov.u32 	%r40, %tid.x;
	and.b32  	%r41, %r40, 992;
	add.s32 	%r1572, %r1571, %r41;
	mov.u32 	%r1573, _ZZN3cub18CUB_300001_SM_10006detail10merge_sort26DeviceMergeSortMergeKernelINS2_10policy_hubIN6thrust24THRUST_300001_SM_1000_NS10device_ptrI10IndividualEEE9Policy600ES9_PNS0_8NullTypeES9_SD_jN4cuda3std3__44lessIS8_EES8_SC_EEvbT2_T3_T4_PT6_PT7_T5_PSL_SL_NS1_7vsmem_tEE19static_temp_storage;
	mad.lo.s32 	%r1574, %r1572, 260, %r1573;
	st.shared.u8 	[%r1574+66], %rs3903;
	st.shared.u8 	[%r1574+65], %rs3902;
	st.shared.u8 	[%r1574+64], %rs3901;
	st.shared.u8 	[%r1574+63], %rs3900;
	st.shared.u8 	[%r1574+62], %rs3899;
	st.shared.u8 	[%r1574+61], %rs3898;
	st.shared.u8 	[%r1574+60], %rs3897;
	st.shared.u8 	[%r1574+59], %rs3896;
	st.shared.u8 	[%r1574+58], %rs3895;
	st.shared.u8 	[%r1574+57], %rs3894;
	st.shared.u8 	[%r1574+56], %rs3893;
	st.shared.u8 	[%r1574+55], %rs3892;
	st.shared.u8 	[%r1574+54], %rs3891;
	st.shared.u8 	[%r1574+53], %rs3890;
	st.shared.u8 	[%r1574+52], %rs3889;
	st.shared.u8 	[%r1574+51], %rs3888;
	st.shared.u8 	[%r1574+50], %rs3887;
	st.shared.u8 	[%r1574+49], %rs3886;
	st.shared.u8 	[%r1574+48], %rs3885;
	st.shared.u8 	[%r1574+47], %rs3884;
	st.shared.u8 	[%r1574+46], %rs3883;
	st.shared.u8 	[%r1574+45], %rs3882;
	st.shared.u8 	[%r1574+44], %rs3881;
	st.shared.u8 	[%r1574+43], %rs3880;
	st.shared.u8 	[%r1574+42], %rs3879;
	st.shared.u8 	[%r1574+41], %rs3878;
	st.shared.u8 	[%r1574+40], %rs3877;
	st.shared.u8 	[%r1574+39], %rs3876;
	st.shared.u8 	[%r1574+38], %rs3875;
	st.shared.u8 	[%r1574+37], %rs3874;
	st.shared.u8 	[%r1574+36], %rs3873;
	st.shared.u8 	[%r1574+35], %rs3872;
	st.shared.u8 	[%r1574+34], %rs3871;
	st.shared.u8 	[%r1574+33], %rs3870;
	st.shared.u8 	[%r1574+32], %rs3869;
	st.shared.u8 	[%r1574+31], %rs3868;
	st.shared.u8 	[%r1574+30], %rs3867;
	st.shared.u8 	[%r1574+29], %rs3866;
	st.shared.u8 	[%r1574+28], %rs3865;
	st.shared.u8 	[%r1574+27], %rs3864;
	st.shared.u8 	[%r1574+26], %rs3863;
	st.shared.u8 	[%r1574+25], %rs3862;
	st.shared.u8 	[%r1574+24], %rs3861;
	st.shared.u8 	[%r1574+23], %rs3860;
	st.shared.u8 	[%r1574+22], %rs3859;
	st.shared.u8 	[%r1574+21], %rs3858;
	st.shared.u8 	[%r1574+20], %rs3857;
	st.shared.u8 	[%r1574+19], %rs3856;
	st.shared.u8 	[%r1574+18], %rs3855;
	st.shared.u8 	[%r1574+17], %rs3854;
	st.shared.u8 	[%r1574+16], %rs3853;
	st.shared.u8 	[%r1574+15], %rs3852;
	st.shared.u8 	[%r1574+14], %rs3851;
	st.shared.u8 	[%r1574+13], %rs3850;
	st.shared.u8 	[%r1574+12], %rs3849;
	st.shared.u8 	[%r1574+11], %rs3848;
	st.shared.u8 	[%r1574+10], %rs3847;
	st.shared.u8 	[%r1574+9], %rs3846;
	st.shared.u8 	[%r1574+8], %rs3845;
	st.shared.u8 	[%r1574+7], %rs3844;
	st.shared.u8 	[%r1574+6], %rs3843;
	st.shared.u8 	[%r1574+5], %rs3842;
	st.shared.u8 	[%r1574+4], %rs3841;
	st.shared.f32 	[%r1574], %f16;
	st.shared.u8 	[%r1574+130], %rs3967;
	st.shared.u8 	[%r1574+129], %rs3966;
	st.shared.u8 	[%r1574+128], %rs3965;
	st.shared.u8 	[%r1574+127], %rs3964;
	st.shared.u8 	[%r1574+126], %rs3963;
	st.shared.u8 	[%r1574+125], %rs3962;
	st.shared.u8 	[%r1574+124], %rs3961;
	st.shared.u8 	[%r1574+123], %rs3960;
	st.shared.u8 	[%r1574+122], %rs3959;
	st.shared.u8 	[%r1574+121], %rs3958;
	st.shared.u8 	[%r1574+120], %rs3957;
	st.shared.u8 	[%r1574+119], %rs3956;
	st.shared.u8 	[%r1574+118], %rs3955;
	st.shared.u8 	[%r1574+117], %rs3954;
	st.shared.u8 	[%r1574+116], %rs3953;
	st.shared.u8 	[%r1574+115], %rs3952;
	st.shared.u8 	[%r1574+114], %rs3951;
	st.shared.u8 	[%r1574+113], %rs3950;
	st.shared.u8 	[%r1574+112], %rs3949;
	st.shared.u8 	[%r1574+111], %rs3948;
	st.shared.u8 	[%r1574+110], %rs3947;
	st.shared.u8 	[%r1574+109], %rs3946;
	st.shared.u8 	[%r1574+108], %rs3945;
	st.shared.u8 	[%r1574+107], %rs3944;
	st.shared.u8 	[%r1574+106], %rs3943;
	st.shared.u8 	[%r1574+105], %rs3942;
	st.shared.u8 	[%r1574+104], %rs3941;
	st.shared.u8 	[%r1574+103], %rs3940;
	st.shared.u8 	[%r1574+102], %rs3939;
	st.shared.u8 	[%r1574+101], %rs3938;
	st.shared.u8 	[%r1574+100], %rs3937;
	st.shared.u8 	[%r1574+99], %rs3936;
	st.shared.u8 	[%r1574+98], %rs3935;
	st.shared.u8 	[%r1574+97], %rs3934;
	st.shared.u8 	[%r1574+96], %rs3933;
	st.shared.u8 	[%r1574+95], %rs3932;
	st.shared.u8 	[%r1574+94], %rs3931;
	st.shared.u8 	[%r1574+93], %rs3930;
	st.shared.u8 	[%r1574+92], %rs3929;
	st.shared.u8 	[%r1574+91], %rs3928;
	st.shared.u8 	[%r1574+90], %rs3927;
	st.shared.u8 	[%r1574+89], %rs3926;
	st.shared.u8 	[%r1574+88], %rs3925;
	st.shared.u8 	[%r1574+87], %rs3924;
	st.shared.u8 	[%r1574+86], %rs3923;
	st.shared.u8 	[%r1574+85], %rs3922;
	st.shared.u8 	[%r1574+84], %rs3921;
	st.shared.u8 	[%r1574+83], %rs3920;
	st.shared.u8 	[%r1574+82], %rs3919;
	st.shared.u8 	[%r1574+81], %rs3918;
	st.shared.u8 	[%r1574+80], %rs3917;
	st.shared.u8 	[%r1574+79], %rs3916;
	st.shared.u8 	[%r1574+78], %rs3915;
	st.shared.u8 	[%r1574+77], %rs3914;
	st.shared.u8 	[%r1574+76], %rs3913;
	st.shared.u8 	[%r1574+75], %rs3912;
	st.shared.u8 	[%r1574+74], %rs3911;
	st.shared.u8 	[%r1574+73], %rs3910;
	st.shared.u8 	[%r1574+72], %rs3909;
	st.shared.u8 	[%r1574+71], %rs3908;
	st.shared.u8 	[%r1574+70], %rs3907;
	st.shared.u8 	[%r1574+69], %rs3906;
	st.shared.u8 	[%r1574+68], %rs3905;
	st.shared.u8 	[%r1574+67], %rs3904;
	st.shared.u8 	[%r1574+194], %rs4031;
	st.shared.u8 	[%r1574+193], %rs4030;
	st.shared.u8 	[%r1574+192], %rs4029;
	st.shared.u8 	[%r1574+191], %rs4028;
	st.shared.u8 	[%r1574+190], %rs4027;
	st.shared.u8 	[%r1574+189], %rs4026;
	st.shared.u8 	[%r1574+188], %rs4025;
	st.shared.u8 	[%r1574+187], %rs4024;
	st.shared.u8 	[%r1574+186], %rs4023;
	st.shared.u8 	[%r1574+185], %rs4022;
	st.shared.u8 	[%r1574+184], %rs4021;
	st.shared.u8 	[%r1574+183], %rs4020;
	st.shared.u8 	[%r1574+182], %rs4019;
	st.shared.u8 	[%r1574+181], %rs4018;
	st.shared.u8 	[%r1574+180], %rs4017;
	st.shared.u8 	[%r1574+179], %rs4016;
	st.shared.u8 	[%r1574+178], %rs4015;
	st.shared.u8 	[%r1574+177], %rs4014;
	st.shared.u8 	[%r1574+176], %rs4013;
	st.shared.u8 	[%r1574+175], %rs4012;
	st.shared.u8 	[%r1574+174], %rs4011;
	st.shared.u8 	[%r1574+173], %rs4010;
	st.shared.u8 	[%r1574+172], %rs4009;
	st.shared.u8 	[%r1574+171], %rs4008;
	st.shared.u8 	[%r1574+170], %rs4007;
	st.shared.u8 	[%r1574+169], %rs4006;
	st.shared.u8 	[%r1574+168], %rs4005;
	st.shared.u8 	[%r1574+167], %rs4004;
	st.shared.u8 	[%r1574+166], %rs4003;
	st.shared.u8 	[%r1574+165], %rs4002;
	st.shared.u8 	[%r1574+164], %rs4001;
	st.shared.u8 	[%r1574+163], %rs4000;
	st.shared.u8 	[%r1574+162], %rs3999;
	st.shared.u8 	[%r1574+161], %rs3998;
	st.shared.u8 	[%r1574+160], %rs3997;
	st.shared.u8 	[%r1574+159], %rs3996;
	st.shared.u8 	[%r1574+158], %rs3995;
	st.shared.u8 	[%r1574+157], %rs3994;
	st.shared.u8 	[%r1574+156], %rs3993;
	st.shared.u8 	[%r1574+155], %rs3992;
	st.shared.u8 	[%r1574+154], %rs3991;
	st.shared.u8 	[%r1574+153], %rs3990;
	st.shared.u8 	[%r1574+152], %rs3989;
	st.shared.u8 	[%r1574+151], %rs3988;
	st.shared.u8 	[%r1574+150], %rs3987;
	st.shared.u8 	[%r1574+149], %rs3986;
	st.shared.u8 	[%r1574+148], %rs3985;
	st.shared.u8 	[%r1574+147], %rs3984;
	st.shared.u8 	[%r1574+146], %rs3983;
	st.shared.u8 	[%r1574+145], %rs3982;
	st.shared.u8 	[%r1574+144], %rs3981;
	st.shared.u8 	[%r1574+143], %rs3980;
	st.shared.u8 	[%r1574+142], %rs3979;
	st.shared.u8 	[%r1574+141], %rs3978;
	st.shared.u8 	[%r1574+140], %rs3977;
	st.shared.u8 	[%r1574+139], %rs3976;
	st.shared.u8 	[%r1574+138], %rs3975;
	st.shared.u8 	[%r1574+137], %rs3974;
	st.shared.u8 	[%r1574+136], %rs3973;
	st.shared.u8 	[%r1574+135], %rs3972;
	st.shared.u8 	[%r1574+134], %rs3971;
	st.shared.u8 	[%r1574+133], %rs3970;
	st.shared.u8 	[%r1574+132], %rs3969;
	st.shared.u8 	[%r1574+131], %rs3968;
	st.shared.u8 	[%r1574+258], %rs4095;
	st.shared.u8 	[%r1574+257], %rs4094;
	st.shared.u8 	[%r1574+256], %rs4093;
	st.shared.u8 	[%r1574+255], %rs4092;
	st.shared.u8 	[%r1574+254], %rs4091;
	st.shared.u8 	[%r1574+253], %rs4090;
	st.shared.u8 	[%r1574+252], %rs4089;
	st.shared.u8 	[%r1574+251], %rs4088;
	st.shared.u8 	[%r1574+250], %rs4087;
	st.shared.u8 	[%r1574+249], %rs4086;
	st.shared.u8 	[%r1574+248], %rs4085;
	st.shared.u8 	[%r1574+247], %rs4084;
	st.shared.u8 	[%r1574+246], %rs4083;
	st.shared.u8 	[%r1574+245], %rs4082;
	st.shared.u8 	[%r1574+244], %rs4081;
	st.shared.u8 	[%r1574+243], %rs4080;
	st.shared.u8 	[%r1574+242], %rs4079;
	st.shared.u8 	[%r1574+241], %rs4078;
	st.shared.u8 	[%r1574+240], %rs4077;
	st.shared.u8 	[%r1574+239], %rs4076;
	st.shared.u8 	[%r1574+238], %rs4075;
	st.shared.u8 	[%r1574+237], %rs4074;
	st.shared.u8 	[%r1574+236], %rs4073;
	st.shared.u8 	[%r1574+235], %rs4072;
	st.shared.u8 	[%r1574+234], %rs4071;
	st.shared.u8 	[%r1574+233], %rs4070;
	st.shared.u8 	[%r1574+232], %rs4069;
	st.shared.u8 	[%r1574+231], %rs4068;
	st.shared.u8 	[%r1574+230], %rs4067;
	st.shared.u8 	[%r1574+229], %rs4066;
	st.shared.u8 	[%r1574+228], %rs4065;
	st.shared.u8 	[%r1574+227], %rs4064;
	st.shared.u8 	[%r1574+226], %rs4063;
	st.shared.u8 	[%r1574+225], %rs4062;
	st.shared.u8 	[%r1574+224], %rs4061;
	st.shared.u8 	[%r1574+223], %rs4060;
	st.shared.u8 	[%r1574+222], %rs4059;
	st.shared.u8 	[%r1574+221], %rs4058;
	st.shared.u8 	[%r1574+220], %rs4057;
	st.shared.u8 	[%r1574+219], %rs4056;
	st.shared.u8 	[%r1574+218], %rs4055;
	st.shared.u8 	[%r1574+217], %rs4054;
	st.shared.u8 	[%r1574+216], %rs4053;
	st.shared.u8 	[%r1574+215], %rs4052;
	st.shared.u8 	[%r1574+214], %rs4051;
	st.shared.u8 	[%r1574+213], %rs4050;
	st.shared.u8 	[%r1574+212], %rs4049;
	st.shared.u8 	[%r1574+211], %rs4048;
	st.shared.u8 	[%r1574+210], %rs4047;
	st.shared.u8 	[%r1574+209], %rs4046;
	st.shared.u8 	[%r1574+208], %rs4045;
	st.shared.u8 	[%r1574+207], %rs4044;
	st.shared.u8 	[%r1574+206], %rs4043;
	st.shared.u8 	[%r1574+205], %rs4042;
	st.shared.u8 	[%r1574+204], %rs4041;
	st.shared.u8 	[%r1574+203], %rs4040;
	st.shared.u8 	[%r1574+202], %rs4039;
	st.shared.u8 	[%r1574+201], %rs4038;
	st.shared.u8 	[%r1574+200], %rs4037;
	st.shared.u8 	[%r1574+199], %rs4036;
	st.shared.u8 	[%r1574+198], %rs4035;
	st.shared.u8 	[%r1574+197], %rs4034;
	st.shared.u8 	[%r1574+196], %rs4033;
	st.shared.u8 	[%r1574+195], %rs4032;
	st.shared.u8 	[%r1574+259], %rs4096;
	bar.warp.sync 	-1;
	ld.shared.u32 	%r42, [%r1574+256];
	ld.shared.u32 	%r43, [%r1574+252];
	ld.shared.u32 	%r44, [%r1574+248];
	ld.shared.u32 	%r45, [%r1574+244];
	ld.shared.u32 	%r46, [%r1574+240];
	ld.shared.u32 	%r47, [%r1574+236];
	ld.shared.u32 	%r48, [%r1574+232];
	ld.shared.u32 	%r49, [%r1574+228];
	ld.shared.u32 	%r50, [%r1574+224];
	ld.shared.u32 	%r51, [%r1574+220];
	ld.shared.u32 	%r52, [%r1574+216];
	ld.shared.u32 	%r53, [%r1574+212];
	ld.shared.u32 	%r54, [%r1574+208];
	ld.shared.u32 	%r55, [%r1574+204];
	ld.shared.u32 	%r56, [%r1574+200];
	ld.shared.u32 	%r57, [%r1574+196];
	ld.shared.u32 	%r58, [%r1574+192];
	ld.shared.u32 	%r59, [%r1574+188];
	ld.shared.u32 	%r60, [%r1574+184];
	ld.shared.u32 	%r61, [%r1574+180];
	ld.shared.u32 	%r62, [%r1574+176];
	ld.shared.u32 	%r63, [%r1574+172];
	ld.shared.u32 	%r64, [%r1574+168];
	ld.shared.u32 	%r65, [%r1574+164];
	ld.shared.u32 	%r66, [%r1574+160];
	ld.shared.u32 	%r67, [%r1574+156];
	ld.shared.u32 	%r68, [%r1574+152];
	ld.shared.u32 	%r69, [%r1574+148];
	ld.shared.u32 	%r70, [%r1574+144];
	ld.shared.u32 	%r71, [%r1574+140];
	ld.shared.u32 	%r72, [%r1574+136];
	ld.shared.u32 	%r73, [%r1574+132];
	ld.shared.u32 	%r74, [%r1574+128];
	ld.shared.u32 	%r75, [%r1574+124];
	ld.shared.u32 	%r76, [%r1574+120];
	ld.shared.u32 	%r77, [%r1574+116];
	ld.shared.u32 	%r78, [%r1574+112];
	ld.shared.u32 	%r79, [%r1574+108];
	ld.shared.u32 	%r80, [%r1574+104];
	ld.shared.u32 	%r81, [%r1574+100];
	ld.shared.u32 	%r82, [%r1574+96];
	ld.shared.u32 	%r83, [%r1574+92];
	ld.shared.u32 	%r84, [%r1574+88];
	ld.shared.u32 	%r85, [%r1574+84];
	ld.shared.u32 	%r86, [%r1574+80];
	ld.shared.u32 	%r87, [%r1574+76];
	ld.shared.u32 	%r88, [%r1574+72];
	ld.shared.u32 	%r89, [%r1574+68];
	ld.shared.u32 	%r90, [%r1574+64];
	ld.shared.u32 	%r91, [%r1574+60];
	ld.shared.u32 	%r92, [%r1574+56];
	ld.shared.u32 	%r93, [%r1574+52];
	ld.shared.u32 	%r94, [%r1574+48];
	ld.shared.u32 	%r95, [%r1574+44];
	ld.shared.u32 	%r96, [%r1574+40];
	ld.shared.u32 	%r97, [%r1574+36];
	ld.shared.u32 	%r98, [%r1574+32];
	ld.shared.u32 	%r99, [%r1574+28];
	ld.shared.u32 	%r100, [%r1574+24];
	ld.shared.u32 	%r101, [%r1574+20];
	ld.shared.u32 	%r102, [%r1574+16];
	ld.shared.u32 	%r103, [%r1574+12];
	ld.shared.u32 	%r104, [%r1574+8];
	ld.shared.u32 	%r105, [%r1574+4];
	ld.shared.f32 	%f17, [%r1574];
	setp.ne.s32 	%p22, %r40, 0;
	@%p22 bra 	$L__BB6_30;
	st.volatile.shared.u32 	[_ZZN3cub18CUB_300001_SM_10006detail10merge_sort26DeviceMergeSortMergeKernelINS2_10policy_hubIN6thrust24THRUST_300001_SM_1000_NS10device_ptrI10IndividualEEE9Policy600ES9_PNS0_8NullTypeES9_SD_jN4cuda3std3__44lessIS8_EES8_SC_EEvbT2_T3_T4_PT6_PT7_T5_PSL_SL_NS1_7vsmem_tEE19static_temp_storage+16640], %r30;
$L__BB6_30:
	ld.param.u64 	%rd89, [_ZN3cub18CUB_300001_SM_10006detail10merge_sort26DeviceMergeSortMergeKernelINS2_10policy_hubIN6thrust24THRUST_300001_SM_1000_NS10device_ptrI10IndividualEEE9Policy600ES9_PNS0_8NullTypeES9_SD_jN4cuda3std3__44lessIS8_EES8_SC_EEvbT2_T3_T4_PT6_PT7_T5_PSL_SL_NS1_7vsmem_tE_param_4];
	bar.sync 	0;
	ld.volatile.shared.u32 	%r1575, [_ZZN3cub18CUB_300001_SM_10006detail10merge_sort26DeviceMergeSortMergeKernelINS2_10policy_hubIN6thrust24THRUST_300001_SM_1000_NS10device_ptrI10IndividualEEE9Policy600ES9_PNS0_8NullTypeES9_SD_jN4cuda3std3__44lessIS8_EES8_SC_EEvbT2_T3_T4_PT6_PT7_T5_PSL_SL_NS1_7vsmem_tEE19static_temp_storage+16640];
	and.b32  	%r1576, %r40, 31;
	add.s32 	%r1577, %r41, %r1576;
	cvt.u64.u32 	%rd42, %r1577;
	mov.u32 	%r1578, %ctaid.x;
	shl.b32 	%r1579, %r1578, 6;
	cvt.u64.u32 	%rd43, %r1579;
	add.s64 	%rd44, %rd42, %rd43;
	cvta.to.global.u64 	%rd45, %rd89;
	mad.lo.s64 	%rd9, %rd44, 260, %rd45;
	setp.ge.s32 	%p23, %r1577, %r1575;
	@%p23 bra 	$L__BB6_36;
	st.global.f32 	[%rd9], %f17;
	st.global.u32 	[%rd9+4], %r105;
	st.global.u32 	[%rd9+8], %r104;
	st.global.u32 	[%rd9+12], %r103;
	st.global.u32 	[%rd9+16], %r102;
	st.global.u32 	[%rd9+20], %r101;
	st.global.u32 	[%rd9+24], %r100;
	st.global.u32 	[%rd9+28], %r99;
	st.global.u32 	[%rd9+32], %r98;
	st.global.u32 	[%rd9+36], %r97;
	st.global.u32 	[%rd9+40], %r96;
	st.global.u32 	[%rd9+44], %r95;
	st.global.u32 	[%rd9+48], %r94;
	st.global.u32 	[%rd9+52], %r93;
	st.global.u32 	[%rd9+56], %r92;
	st.global.u32 	[%rd9+60], %r91;
	st.global.u32 	[%rd9+64], %r90;
	st.global.u32 	[%rd9+68], %r89;
	st.global.u32 	[%rd9+72], %r88;
	st.global.u32 	[%rd9+76], %r87;
	st.global.u32 	[%rd9+80], %r86;
	st.global.u32 	[%rd9+84], %r85;
	st.global.u32 	[%rd9+88], %r84;
	st.global.u32 	[%rd9+92], %r83;
	st.global.u32 	[%rd9+96], %r82;
	st.global.u32 	[%rd9+100], %r81;
	st.global.u32 	[%rd9+104], %r80;
	st.global.u32 	[%rd9+108], %r79;
	st.global.u32 	[%rd9+112], %r78;
	st.global.u32 	[%rd9+116], %r77;
	st.global.u32 	[%rd9+120], %r76;
	st.global.u32 	[%rd9+124], %r75;
	st.global.u32 	[%rd9+128], %r74;
	st.global.u32 	[%rd9+132], %r73;
	st.global.u32 	[%rd9+136], %r72;
	st.global.u32 	[%rd9+140], %r71;
	st.global.u32 	[%rd9+144], %r70;
	st.global.u32 	[%rd9+148], %r69;
	st.global.u32 	[%rd9+152], %r68;
	st.global.u32 	[%rd9+156], %r67;
	st.global.u32 	[%rd9+160], %r66;
	st.global.u32 	[%rd9+164], %r65;
	st.global.u32 	[%rd9+168], %r64;
	st.global.u32 	[%rd9+172], %r63;
	st.global.u32 	[%rd9+176], %r62;
	st.global.u32 	[%rd9+180], %r61;
	st.global.u32 	[%rd9+184], %r60;
	st.global.u32 	[%rd9+188], %r59;
	st.global.u32 	[%rd9+192], %r58;
	st.global.u32 	[%rd9+196], %r57;
	st.global.u32 	[%rd9+200], %r56;
	st.global.u32 	[%rd9+204], %r55;
	st.global.u32 	[%rd9+208], %r54;
	st.global.u32 	[%rd9+212], %r53;
	st.global.u32 	[%rd9+216], %r52;
	st.global.u32 	[%rd9+220], %r51;
	st.global.u32 	[%rd9+224], %r50;
	st.global.u32 	[%rd9+228], %r49;
	st.global.u32 	[%rd9+232], %r48;
	st.global.u32 	[%rd9+236], %r47;
	st.global.u32 	[%rd9+240], %r46;
	st.global.u32 	[%rd9+244], %r45;
	st.global.u32 	[%rd9+248], %r44;
	st.global.u32 	[%rd9+252], %r43;
	st.global.u32 	[%rd9+256], %r42;
	bra.uni 	$L__BB6_36;
$L__BB6_32:
	// begin inline asm
	mov.u32 %r1580, %laneid;
	// end inline asm
	mov.u32 	%r106, %tid.x;
	and.b32  	%r107, %r106, 992;
	add.s32 	%r1581, %r1580, %r107;
	mov.u32 	%r1582, _ZZN3cub18CUB_300001_SM_10006detail10merge_sort26DeviceMergeSortMergeKernelINS2_10policy_hubIN6thrust24THRUST_300001_SM_1000_NS10device_ptrI10IndividualEEE9Policy600ES9_PNS0_8NullTypeES9_SD_jN4cuda3std3__44lessIS8_EES8_SC_EEvbT2_T3_T4_PT6_PT7_T5_PSL_SL_NS1_7vsmem_tEE19static_temp_storage;
	mad.lo.s32 	%r1583, %r1581, 260, %r1582;
	st.shared.u8 	[%r1583+66], %rs3903;
	st.shared.u8 	[%r1583+65], %rs3902;
	st.shared.u8 	[%r1583+64], %rs3901;
	st.shared.u8 	[%r1583+63], %rs3900;
	st.shared.u8 	[%r1583+62], %rs3899;
	st.shared.u8 	[%r1583+61], %rs3898;
	st.shared.u8 	[%r1583+60], %rs3897;
	st.shared.u8 	[%r1583+59], %rs3896;
	st.shared.u8 	[%r1583+58], %rs3895;
	st.shared.u8 	[%r1583+57], %rs3894;
	st.shared.u8 	[%r1583+56], %rs3893;
	st.shared.u8 	[%r1583+55], %rs3892;
	st.shared.u8 	[%r1583+54], %rs3891;
	st.shared.u8 	[%r1583+53], %rs3890;
	st.shared.u8 	[%r1583+52], %rs3889;
	st.shared.u8 	[%r1583+51], %rs3888;
	st.shared.u8 	[%r1583+50], %rs3887;
	st.shared.u8 	[%r1583+49], %rs3886;
	st.shared.u8 	[%r1583+48], %rs3885;
	st.shared.u8 	[%r1583+47], %rs3884;
	st.shared.u8 	[%r1583+46], %rs3883;
	st.shared.u8 	[%r1583+45], %rs3882;
	st.shared.u8 	[%r1583+44], %rs3881;
	st.shared.u8 	[%r1583+43], %rs3880;
	st.shared.u8 	[%r1583+42], %rs3879;
	st.shared.u8 	[%r1583+41], %rs3878;
	st.shared.u8 	[%r1583+40], %rs3877;
	st.shared.u8 	[%r1583+39], %rs3876;
	st.shared.u8 	[%r1583+38], %rs3875;
	st.shared.u8 	[%r1583+37], %rs3874;
	st.shared.u8 	[%r1583+36], %rs3873;
	st.shared.u8 	[%r1583+35], %rs3872;
	st.shared.u8 	[%r1583+34], %rs3871;
	st.shared.u8 	[%r1583+33], %rs3870;
	st.shared.u8 	[%r1583+32], %rs3869;
	st.shared.u8 	[%r1583+31], %rs3868;
	st.shared.u8 	[%r1583+30], %rs3867;
	st.shared.u8 	[%r1583+29], %rs3866;
	st.shared.u8 	[%r1583+28], %rs3865;
	st.shared.u8 	[%r1583+27], %rs3864;
	st.shared.u8 	[%r1583+26], %rs3863;
	st.shared.u8 	[%r1583+25], %rs3862;
	st.shared.u8 	[%r1583+24], %rs3861;
	st.shared.u8 	[%r1583+23], %rs3860;
	st.shared.u8 	[%r1583+22], %rs3859;
	st.shared.u8 	[%r1583+21], %rs3858;
	st.shared.u8 	[%r1583+20], %rs3857;
	st.shared.u8 	[%r1583+19], %rs3856;
	st.shared.u8 	[%r1583+18], %rs3855;
	st.shared.u8 	[%r1583+17], %rs3854;
	st.shared.u8 	[%r1583+16], %rs3853;
	st.shared.u8 	[%r1583+15], %rs3852;
	st.shared.u8 	[%r1583+14], %rs3851;
	st.shared.u8 	[%r1583+13], %rs3850;
	st.shared.u8 	[%r1583+12], %rs3849;
	st.shared.u8 	[%r1583+11], %rs3848;
	st.shared.u8 	[%r1583+10], %rs3847;
	st.shared.u8 	[%r1583+9], %rs3846;
	st.shared.u8 	[%r1583+8], %rs3845;
	st.shared.u8 	[%r1583+7], %rs3844;
	st.shared.u8 	[%r1583+6], %rs3843;
	st.shared.u8 	[%r1583+5], %rs3842;
	st.shared.u8 	[%r1583+4], %rs3841;
	st.shared.f32 	[%r1583], %f16;
	st.shared.u8 	[%r1583+130], %rs3967;
	st.shared.u8 	[%r1583+129], %rs3966;
	st.shared.u8 	[%r1583+128], %rs3965;
	st.shared.u8 	[%r1583+127], %rs3964;
	st.shared.u8 	[%r1583+126], %rs3963;
	st.shared.u8 	[%r1583+125], %rs3962;
	st.shared.u8 	[%r1583+124], %rs3961;
	st.shared.u8 	[%r1583+123], %rs3960;
	st.shared.u8 	[%r1583+122], %rs3959;
	st.shared.u8 	[%r1583+121], %rs3958;
	st.shared.u8 	[%r1583+120], %rs3957;
	st.shared.u8 	[%r1583+119], %rs3956;
	st.shared.u8 	[%r1583+118], %rs3955;
	st.shared.u8 	[%r1583+117], %rs3954;
	st.shared.u8 	[%r1583+116], %rs3953;
	st.shared.u8 	[%r1583+115], %rs3952;
	st.shared.u8 	[%r1583+114], %rs3951;
	st.shared.u8 	[%r1583+113], %rs3950;
	st.shared.u8 	[%r1583+112], %rs3949;
	st.shared.u8 	[%r1583+111], %rs3948;
	st.shared.u8 	[%r1583+110], %rs3947;
	st.shared.u8 	[%r1583+109], %rs3946;
	st.shared.u8 	[%r1583+108], %rs3945;
	st.shared.u8 	[%r1583+107], %rs3944;
	st.shared.u8 	[%r1583+106], %rs3943;
	st.shared.u8 	[%r1583+105], %rs3942;
	st.shared.u8 	[%r1583+104], %rs3941;
	st.shared.u8 	[%r1583+103], %rs3940;
	st.shared.u8 	[%r1583+102], %rs3939;
	st.shared.u8 	[%r1583+101], %rs3938;
	st.shared.u8 	[%r1583+100], %rs3937;
	st.shared.u8 	[%r1583+99], %rs3936;
	st.shared.u8 	[%r1583+98], %rs3935;
	st.shared.u8 	[%r1583+97], %rs3934;
	st.shared.u8 	[%r1583+96], %rs3933;
	st.shared.u8 	[%r1583+95], %rs3932;
	st.shared.u8 	[%r1583+94], %rs3931;
	st.shared.u8 	[%r1583+93], %rs3930;
	st.shared.u8 	[%r1583+92], %rs3929;
	st.shared.u8 	[%r1583+91], %rs3928;
	st.shared.u8 	[%r1583+90], %rs3927;
	st.shared.u8 	[%r1583+89], %rs3926;
	st.shared.u8 	[%r1583+88], %rs3925;
	st.shared.u8 	[%r1583+87], %rs3924;
	st.shared.u8 	[%r1583+86], %rs3923;
	st.shared.u8 	[%r1583+85], %rs3922;
	st.shared.u8 	[%r1583+84], %rs3921;
	st.shared.u8 	[%r1583+83], %rs3920;
	st.shared.u8 	[%r1583+82], %rs3919;
	st.shared.u8 	[%r1583+81], %rs3918;
	st.shared.u8 	[%r1583+80], %rs3917;
	st.shared.u8 	[%r1583+79], %rs3916;
	st.shared.u8 	[%r1583+78], %rs3915;
	st.shared.u8 	[%r1583+77], %rs3914;
	st.shared.u8 	[%r1583+76], %rs3913;
	st.shared.u8 	[%r1583+75], %rs3912;
	st.shared.u8 	[%r1583+74], %rs3911;
	st.shared.u8 	[%r1583+73], %rs3910;
	st.shared.u8 	[%r1583+72], %rs3909;
	st.shared.u8 	[%r1583+71], %rs3908;
	st.shared.u8 	[%r1583+70], %rs3907;
	st.shared.u8 	[%r1583+69], %rs3906;
	st.shared.u8 	[%r1583+68], %rs3905;
	st.shared.u8 	[%r1583+67], %rs3904;
	st.shared.u8 	[%r1583+194], %rs4031;
	st.shared.u8 	[%r1583+193], %rs4030;
	st.shared.u8 	[%r1583+192], %rs4029;
	st.shared.u8 	[%r1583+191], %rs4028;
	st.shared.u8 	[%r1583+190], %rs4027;
	st.shared.u8 	[%r1583+189], %rs4026;
	st.shared.u8 	[%r1583+188], %rs4025;
	st.shared.u8 	[%r1583+187], %rs4024;
	st.shared.u8 	[%r1583+186], %rs4023;
	st.shared.u8 	[%r1583+185], %rs4022;
	st.shared.u8 	[%r1583+184], %rs4021;
	st.shared.u8 	[%r1583+183], %rs4020;
	st.shared.u8 	[%r1583+182], %rs4019;
	st.shared.u8 	[%r1583+181], %rs4018;
	st.shared.u8 	[%r1583+180], %rs4017;
	st.shared.u8 	[%r1583+179], %rs4016;
	st.shared.u8 	[%r1583+178], %rs4015;
	st.shared.u8 	[%r1583+177], %rs4014;
	st.shared.u8 	[%r1583+176], %rs4013;
	st.shared.u8 	[%r1583+175], %rs4012;
	st.shared.u8 	[%r1583+174], %rs4011;
	st.shared.u8 	[%r1583+173], %rs4010;
	st.shared.u8 	[%r1583+172], %rs4009;
	st.shared.u8 	[%r1583+171], %rs4008;
	st.shared.u8 	[%r1583+170], %rs4007;
	st.shared.u8 	[%r1583+169], %rs4006;
	st.shared.u8 	[%r1583+168], %rs4005;
	st.shared.u8 	[%r1583+167], %rs4004;
	st.shared.u8 	[%r1583+166], %rs4003;
	st.shared.u8 	[%r1583+165], %rs4002;
	st.shared.u8 	[%r1583+164], %rs4001;
	st.shared.u8 	[%r1583+163], %rs4000;
	st.shared.u8 	[%r1583+162], %rs3999;
	st.shared.u8 	[%r1583+161], %rs3998;
	st.shared.u8 	[%r1583+160], %rs3997;
	st.shared.u8 	[%r1583+159], %rs3996;
	st.shared.u8 	[%r1583+158], %rs3995;
	st.shared.u8 	[%r1583+157], %rs3994;
	st.shared.u8 	[%r1583+156], %rs3993;
	st.shared.u8 	[%r1583+155], %rs3992;
	st.shared.u8 	[%r1583+154], %rs3991;
	st.shared.u8 	[%r1583+153], %rs3990;
	st.shared.u8 	[%r1583+152], %rs3989;
	st.shared.u8 	[%r1583+151], %rs3988;
	st.shared.u8 	[%r1583+150], %rs3987;
	st.shared.u8 	[%r1583+149], %rs3986;
	st.shared.u8 	[%r1583+148], %rs3985;
	st.shared.u8 	[%r1583+147], %rs3984;
	st.shared.u8 	[%r1583+146], %rs3983;
	st.shared.u8 	[%r1583+145], %rs3982;
	st.shared.u8 	[%r1583+144], %rs3981;
	st.shared.u8 	[%r1583+143], %rs3980;
	st.shared.u8 	[%r1583+142], %rs3979;
	st.shared.u8 	[%r1583+141], %rs3978;
	st.shared.u8 	[%r1583+140], %rs3977;
	st.shared.u8 	[%r1583+139], %rs3976;
	st.shared.u8 	[%r1583+138], %rs3975;
	st.shared.u8 	[%r1583+137], %rs3974;
	st.shared.u8 	[%r1583+136], %rs3973;
	st.shared.u8 	[%r1583+135], %rs3972;
	st.shared.u8 	[%r1583+134], %rs3971;
	st.shared.u8 	[%r1583+133], %rs3970;
	st.shared.u8 	[%r1583+132], %rs3969;
	st.shared.u8 	[%r1583+131], %rs3968;
	st.shared.u8 	[%r1583+258], %rs4095;
	st.shared.u8 	[%r1583+257], %rs4094;
	st.shared.u8 	[%r1583+256], %rs4093;
	st.shared.u8 	[%r1583+255], %rs4092;
	st.shared.u8 	[%r1583+254], %rs4091;
	st.shared.u8 	[%r1583+253], %rs4090;
	st.shared.u8 	[%r1583+252], %rs4089;
	st.shared.u8 	[%r1583+251], %rs4088;
	st.shared.u8 	[%r1583+250], %rs4087;
	st.shared.u8 	[%r1583+249], %rs4086;
	st.shared.u8 	[%r1583+248], %rs4085;
	st.shared.u8 	[%r1583+247], %rs4084;
	st.shared.u8 	[%r1583+246], %rs4083;
	st.shared.u8 	[%r1583+245], %rs4082;
	st.shared.u8 	[%r1583+244], %rs4081;
	st.shared.u8 	[%r1583+243], %rs4080;
	st.shared.u8 	[%r1583+242], %rs4079;
	st.shared.u8 	[%r1583+241], %rs4078;
	st.shared.u8 	[%r1583+240], %rs4077;
	st.shared.u8 	[%r1583+239], %rs4076;
	st.shared.u8 	[%r1583+238], %rs4075;
	st.shared.u8 	[%r1583+237], %rs4074;
	st.shared.u8 	[%r1583+236], %rs4073;
	st.shared.u8 	[%r1583+235], %rs4072;
	st.shared.u8 	[%r1583+234], %rs4071;
	st.shared.u8 	[%r1583+233], %rs4070;
	st.shared.u8 	[%r1583+232], %rs4069;
	st.shared.u8 	[%r1583+231], %rs4068;
	st.shared.u8 	[%r1583+230], %rs4067;
	st.shared.u8 	[%r1583+229], %rs4066;
	st.shared.u8 	[%r1583+228], %rs4065;
	st.shared.u8 	[%r1583+227], %rs4064;
	st.shared.u8 	[%r1583+226], %rs4063;
	st.shared.u8 	[%r1583+225], %rs4062;
	st.shared.u8 	[%r1583+224], %rs4061;
	st.shared.u8 	[%r1583+223], %rs4060;
	st.shared.u8 	[%r1583+222], %rs4059;
	st.shared.u8 	[%r1583+221], %rs4058;
	st.shared.u8 	[%r1583+220], %rs4057;
	st.shared.u8 	[%r1583+219], %rs4056;
	st.shared.u8 	[%r1583+218], %rs4055;
	st.shared.u8 	[%r1583+217], %rs4054;
	st.shared.u8 	[%r1583+216], %rs4053;
	st.shared.u8 	[%r1583+215], %rs4052;
	st.shared.u8 	[%r1583+214], %rs4051;
	st.shared.u8 	[%r1583+213], %rs4050;
	st.shared.u8 	[%r1583+212], %rs4049;
	st.shared.u8 	[%r1583+211], %rs4048;
	st.shared.u8 	[%r1583+210], %rs4047;
	st.shared.u8 	[%r1583+209], %rs4046;
	st.shared.u8 	[%r1583+208], %rs4045;
	st.shared.u8 	[%r1583+207], %rs4044;
	st.shared.u8 	[%r1583+206], %rs4043;
	st.shared.u8 	[%r1583+205], %rs4042;
	st.shared.u8 	[%r1583+204], %rs4041;
	st.shared.u8 	[%r1583+203], %rs4040;
	st.shared.u8 	[%r1583+202], %rs4039;
	st.shared.u8 	[%r1583+201], %rs4038;
	st.shared.u8 	[%r1583+200], %rs4037;
	st.shared.u8 	[%r1583+199], %rs4036;
	st.shared.u8 	[%r1583+198], %rs4035;
	st.shared.u8 	[%r1583+197], %rs4034;
	st.shared.u8 	[%r1583+196], %rs4033;
	st.shared.u8 	[%r1583+195], %rs4032;
	st.shared.u8 	[%r1583+259], %rs4096;
	bar.warp.sync 	-1;
	ld.shared.u8 	%rs4159, [%r1583+66];
	ld.shared.u8 	%rs4158, [%r1583+65];
	ld.shared.u8 	%rs4157, [%r1583+64];
	ld.shared.u8 	%rs4156, [%r1583+63];
	ld.shared.u8 	%rs4155, [%r1583+62];
	ld.shared.u8 	%rs4154, [%r1583+61];
	ld.shared.u8 	%rs4153, [%r1583+60];
	ld.shared.u8 	%rs4152, [%r1583+59];
	ld.shared.u8 	%rs4151, [%r1583+58];
	ld.shared.u8 	%rs4150, [%r1583+57];
	ld.shared.u8 	%rs4149, [%r1583+56];
	ld.shared.u8 	%rs4148, [%r1583+55];
	ld.shared.u8 	%rs4147, [%r1583+54];
	ld.shared.u8 	%rs4146, [%r1583+53];
	ld.shared.u8 	%rs4145, [%r1583+52];
	ld.shared.u8 	%rs4144, [%r1583+51];
	ld.shared.u8 	%rs4143, [%r1583+50];
	ld.shared.u8 	%rs4142, [%r1583+49];
	ld.shared.u8 	%rs4141, [%r1583+48];
	ld.shared.u8 	%rs4140, [%r1583+47];
	ld.shared.u8 	%rs4139, [%r1583+46];
	ld.shared.u8 	%rs4138, [%r1583+45];
	ld.shared.u8 	%rs4137, [%r1583+44];
	ld.shared.u8 	%rs4136, [%r1583+43];
	ld.shared.u8 	%rs4135, [%r1583+42];
	ld.shared.u8 	%rs4134, [%r1583+41];
	ld.shared.u8 	%rs4133, [%r1583+40];
	ld.shared.u8 	%rs4132, [%r1583+39];
	ld.shared.u8 	%rs4131, [%r1583+38];
	ld.shared.u8 	%rs4130, [%r1583+37];
	ld.shared.u8 	%rs4129, [%r1583+36];
	ld.shared.u8 	%rs4128, [%r1583+35];
	ld.shared.u8 	%rs4127, [%r1583+34];
	ld.shared.u8 	%rs4126, [%r1583+33];
	ld.shared.u8 	%rs4125, [%r1583+32];
	ld.shared.u8 	%rs4124, [%r1583+31];
	ld.shared.u8 	%rs4123, [%r1583+30];
	ld.shared.u8 	%rs4122, [%r1583+29];
	ld.shared.u8 	%rs4121, [%r1583+28];
	ld.shared.u8 	%rs4120, [%r1583+27];
	ld.shared.u8 	%rs4119, [%r1583+26];
	ld.shared.u8 	%rs4118, [%r1583+25];
	ld.shared.u8 	%rs4117, [%r1583+24];
	ld.shared.u8 	%rs4116, [%r1583+23];
	ld.shared.u8 	%rs4115, [%r1583+22];
	ld.shared.u8 	%rs4114, [%r1583+21];
	ld.shared.u8 	%rs4113, [%r1583+20];
	ld.shared.u8 	%rs4112, [%r1583+19];
	ld.shared.u8 	%rs4111, [%r1583+18];
	ld.shared.u8 	%rs4110, [%r1583+17];
	ld.shared.u8 	%rs4109, [%r1583+16];
	ld.shared.u8 	%rs4108, [%r1583+15];
	ld.shared.u8 	%rs4107, [%r1583+14];
	ld.shared.u8 	%rs4106, [%r1583+13];
	ld.shared.u8 	%rs4105, [%r1583+12];
	ld.shared.u8 	%rs4104, [%r1583+11];
	ld.shared.u8 	%rs4103, [%r1583+10];
	ld.shared.u8 	%rs4102, [%r1583+9];
	ld.shared.u8 	%rs4101, [%r1583+8];
	ld.shared.u8 	%rs4100, [%r1583+7];
	ld.shared.u8 	%rs4099, [%r1583+6];
	ld.shared.u8 	%rs4098, [%r1583+5];
	ld.shared.u8 	%rs4097, [%r1583+4];
	ld.shared.f32 	%f18, [%r1583];
	ld.shared.u8 	%rs4223, [%r1583+130];
	ld.shared.u8 	%rs4222, [%r1583+129];
	ld.shared.u8 	%rs4221, [%r1583+128];
	ld.shared.u8 	%rs4220, [%r1583+127];
	ld.shared.u8 	%rs4219, [%r1583+126];
	ld.shared.u8 	%rs4218, [%r1583+125];
	ld.shared.u8 	%rs4217, [%r1583+124];
	ld.shared.u8 	%rs4216, [%r1583+123];
	ld.shared.u8 	%rs4215, [%r1583+122];
	ld.shared.u8 	%rs4214, [%r1583+121];
	ld.shared.u8 	%rs4213, [%r1583+120];
	ld.shared.u8 	%rs4212, [%r1583+119];
	ld.shared.u8 	%rs4211, [%r1583+118];
	ld.shared.u8 	%rs4210, [%r1583+117];
	ld.shared.u8 	%rs4209, [%r1583+116];
	ld.shared.u8 	%rs4208, [%r1583+115];
	ld.shared.u8 	%rs4207, [%r1583+114];
	ld.shared.u8 	%rs4206, [%r1583+113];
	ld.shared.u8 	%rs4205, [%r1583+112];
	ld.shared.u8 	%rs4204, [%r1583+111];
	ld.shared.u8 	%rs4203, [%r1583+110];
	ld.shared.u8 	%rs4202, [%r1583+109];
	ld.shared.u8 	%rs4201, [%r1583+108];
	ld.shared.u8 	%rs4200, [%r1583+107];
	ld.shared.u8 	%rs4199, [%r1583+106];
	ld.shared.u8 	%rs4198, [%r1583+105];
	ld.shared.u8 	%rs4197, [%r1583+104];
	ld.shared.u8 	%rs4196, [%r1583+103];
	ld.shared.u8 	%rs4195, [%r1583+102];
	ld.shared.u8 	%rs4194, [%r1583+101];
	ld.shared.u8 	%rs4193, [%r1583+100];
	ld.shared.u8 	%rs4192, [%r1583+99];
	ld.shared.u8 	%rs4191, [%r1583+98];
	ld.shared.u8 	%rs4190, [%r1583+97];
	ld.shared.u8 	%rs4189, [%r1583+96];
	ld.shared.u8 	%rs4188, [%r1583+95];
	ld.shared.u8 	%rs4187, [%r1583+94];
	ld.shared.u8 	%rs4186, [%r1583+93];
	ld.shared.u8 	%rs4185, [%r1583+92];
	ld.shared.u8 	%rs4184, [%r1583+91];
	ld.shared.u8 	%rs4183, [%r1583+90];
	ld.shared.u8 	%rs4182, [%r1583+89];
	ld.shared.u8 	%rs4181, [%r1583+88];
	ld.shared.u8 	%rs4180, [%r1583+87];
	ld.shared.u8 	%rs4179, [%r1583+86];
	ld.shared.u8 	%rs4178, [%r1583+85];
	ld.shared.u8 	%rs4177, [%r1583+84];
	ld.shared.u8 	%rs4176, [%r1583+83];
	ld.shared.u8 	%rs4175, [%r1583+82];
	ld.shared.u8 	%rs4174, [%r1583+81];
	ld.shared.u8 	%rs4173, [%r1583+80];
	ld.shared.u8 	%rs4172, [%r1583+79];
	ld.shared.u8 	%rs4171, [%r1583+78];
	ld.shared.u8 	%rs4170, [%r1583+77];
	ld.shared.u8 	%rs4169, [%r1583+76];
	ld.shared.u8 	%rs4168, [%r1583+75];
	ld.shared.u8 	%rs4167, [%r1583+74];
	ld.shared.u8 	%rs4166, [%r1583+73];
	ld.shared.u8 	%rs4165, [%r1583+72];
	ld.shared.u8 	%rs4164, [%r1583+71];
	ld.shared.u8 	%rs4163, [%r1583+70];
	ld.shared.u8 	%rs4162, [%r1583+69];
	ld.shared.u8 	%rs4161, [%r1583+68];
	ld.shared.u8 	%rs4160, [%r1583+67];
	ld.shared.u8 	%rs4287, [%r1583+194];
	ld.shared.u8 	%rs4286, [%r1583+193];
	ld.shared.u8 	%rs4285, [%r1583+192];
	ld.shared.u8 	%rs4284, [%r1583+191];
	ld.shared.u8 	%rs4283, [%r1583+190];
	ld.shared.u8 	%rs4282, [%r1583+189];
	ld.shared.u8 	%rs4281, [%r1583+188];
	ld.shared.u8 	%rs4280, [%r1583+187];
	ld.shared.u8 	%rs4279, [%r1583+186];
	ld.shared.u8 	%rs4278, [%r1583+185];
	ld.shared.u8 	%rs4277, [%r1583+184];
	ld.shared.u8 	%rs4276, [%r1583+183];
	ld.shared.u8 	%rs4275, [%r1583+182];
	ld.shared.u8 	%rs4274, [%r1583+181];
	ld.shared.u8 	%rs4273, [%r1583+180];
	ld.shared.u8 	%rs4272, [%r1583+179];
	ld.shared.u8 	%rs4271, [%r1583+178];
	ld.shared.u8 	%rs4270, [%r1583+177];
	ld.shared.u8 	%rs4269, [%r1583+176];
	ld.shared.u8 	%rs4268, [%r1583+175];
	ld.shared.u8 	%rs4267, [%r1583+174];
	ld.shared.u8 	%rs4266, [%r1583+173];
	ld.shared.u8 	%rs4265, [%r1583+172];
	ld.shared.u8 	%rs4264, [%r1583+171];
	ld.shared.u8 	%rs4263, [%r1583+170];
	ld.shared.u8 	%rs4262, [%r1583+169];
	ld.shared.u8 	%rs4261, [%r1583+168];
	ld.shared.u8 	%rs4260, [%r1583+167];
	ld.shared.u8 	%rs4259, [%r1583+166];
	ld.shared.u8 	%rs4258, [%r1583+165];
	ld.shared.u8 	%rs4257, [%r1583+164];
	ld.shared.u8 	%rs4256, [%r1583+163];
	ld.shared.u8 	%rs4255, [%r1583+162];
	ld.shared.u8 	%rs4254, [%r1583+161];
	ld.shared.u8 	%rs4253, [%r1583+160];
	ld.shared.u8 	%rs4252, [%r1583+159];
	ld.shared.u8 	%rs4251, [%r1583+158];
	ld.shared.u8 	%rs4250, [%r1583+157];
	ld.shared.u8 	%rs4249, [%r1583+156];
	ld.shared.u8 	%rs4248, [%r1583+155];
	ld.shared.u8 	%rs4247, [%r1583+154];
	ld.shared.u8 	%rs4246, [%r1583+153];
	ld.shared.u8 	%rs4245, [%r1583+152];
	ld.shared.u8 	%rs4244, [%r1583+151];
	ld.shared.u8 	%rs4243, [%r1583+150];
	ld.shared.u8 	%rs4242, [%r1583+149];
	ld.shared.u8 	%rs4241, [%r1583+148];
	ld.shared.u8 	%rs4240, [%r1583+147];
	ld.shared.u8 	%rs4239, [%r1583+146];
	ld.shared.u8 	%rs4238, [%r1583+145];
	ld.shared.u8 	%rs4237, [%r1583+144];
	ld.shared.u8 	%rs4236, [%r1583+143];
	ld.shared.u8 	%rs4235, [%r1583+142];
	ld.shared.u8 	%rs4234, [%r1583+141];
	ld.shared.u8 	%rs4233, [%r1583+140];
	ld.shared.u8 	%rs4232, [%r1583+139];
	ld.shared.u8 	%rs4231, [%r1583+138];
	ld.shared.u8 	%rs4230, [%r1583+137];
	ld.shared.u8 	%rs4229, [%r1583+136];
	ld.shared.u8 	%rs4228, [%r1583+135];
	ld.shared.u8 	%rs4227, [%r1583+134];
	ld.shared.u8 	%rs4226, [%r1583+133];
	ld.shared.u8 	%rs4225, [%r1583+132];
	ld.shared.u8 	%rs4224, [%r1583+131];
	ld.shared.u8 	%rs4351, [%r1583+258];
	ld.shared.u8 	%rs4350, [%r1583+257];
	ld.shared.u8 	%rs4349, [%r1583+256];
	ld.shared.u8 	%rs4348, [%r1583+255];
	ld.shared.u8 	%rs4347, [%r1583+254];
	ld.shared.u8 	%rs4346, [%r1583+253];
	ld.shared.u8 	%rs4345, [%r1583+252];
	ld.shared.u8 	%rs4344, [%r1583+251];
	ld.shared.u8 	%rs4343, [%r1583+250];
	ld.shared.u8 	%rs4342, [%r1583+249];
	ld.shared.u8 	%rs4341, [%r1583+248];
	ld.shared.u8 	%rs4340, [%r1583+247];
	ld.shared.u8 	%rs4339, [%r1583+246];
	ld.shared.u8 	%rs4338, [%r1583+245];
	ld.shared.u8 	%rs4337, [%r1583+244];
	ld.shared.u8 	%rs4336, [%r1583+243];
	ld.shared.u8 	%rs4335, [%r1583+242];
	ld.shared.u8 	%rs4334, [%r1583+241];
	ld.shared.u8 	%rs4333, [%r1583+240];
	ld.shared.u8 	%rs4332, [%r1583+239];
	ld.shared.u8 	%rs4331, [%r1583+238];
	ld.shared.u8 	%rs4330, [%r1583+237];
	ld.shared.u8 	%rs4329, [%r1583+236];
	ld.shared.u8 	%rs4328, [%r1583+235];
	ld.shared.u8 	%rs4327, [%r1583+234];
	ld.shared.u8 	%rs4326, [%r1583+233];
	ld.shared.u8 	%rs4325, [%r1583+232];
	ld.shared.u8 	%rs4324, [%r1583+231];
	ld.shared.u8 	%rs4323, [%r1583+230];
	ld.shared.u8 	%rs4322, [%r1583+229];
	ld.shared.u8 	%rs4321, [%r1583+228];
	ld.shared.u8 	%rs4320, [%r1583+227];
	ld.shared.u8 	%rs4319, [%r1583+226];
	ld.shared.u8 	%rs4318, [%r1583+225];
	ld.shared.u8 	%rs4317, [%r1583+224];
	ld.shared.u8 	%rs4316, [%r1583+223];
	ld.shared.u8 	%rs4315, [%r1583+222];
	ld.shared.u8 	%rs4314, [%r1583+221];
	ld.shared.u8 	%rs4313, [%r1583+220];
	ld.shared.u8 	%rs4312, [%r1583+219];
	ld.shared.u8 	%rs4311, [%r1583+218];
	ld.shared.u8 	%rs4310, [%r1583+217];
	ld.shared.u8 	%rs4309, [%r1583+216];
	ld.shared.u8 	%rs4308, [%r1583+215];
	ld.shared.u8 	%rs4307, [%r1583+214];
	ld.shared.u8 	%rs4306, [%r1583+213];
	ld.shared.u8 	%rs4305, [%r1583+212];
	ld.shared.u8 	%rs4304, [%r1583+211];
	ld.shared.u8 	%rs4303, [%r1583+210];
	ld.shared.u8 	%rs4302, [%r1583+209];
	ld.shared.u8 	%rs4301, [%r1583+208];
	ld.shared.u8 	%rs4300, [%r1583+207];
	ld.shared.u8 	%rs4299, [%r1583+206];
	ld.shared.u8 	%rs4298, [%r1583+205];
	ld.shared.u8 	%rs4297, [%r1583+204];
	ld.shared.u8 	%rs4296, [%r1583+203];
	ld.shared.u8 	%rs4295, [%r1583+202];
	ld.shared.u8 	%rs4294, [%r1583+201];
	ld.shared.u8 	%rs4293, [%r1583+200];
	ld.shared.u8 	%rs4292, [%r1583+199];
	ld.shared.u8 	%rs4291, [%r1583+198];
	ld.shared.u8 	%rs4290, [%r1583+197];
	ld.shared.u8 	%rs4289, [%r1583+196];
	ld.shared.u8 	%rs4288, [%r1583+195];
	ld.shared.u8 	%rs4352, [%r1583+259];
	setp.ne.s32 	%p24, %r106, 0;
	@%p24 bra 	$L__BB6_34;
	st.volatile.shared.u32 	[_ZZN3cub18CUB_300001_SM_10006detail10merge_sort26DeviceMergeSortMergeKernelINS2_10policy_hubIN6thrust24THRUST_300001_SM_1000_NS10device_ptrI10IndividualEEE9Policy600ES9_PNS0_8NullTypeES9_SD_jN4cuda3std3__44lessIS8_EES8_SC_EEvbT2_T3_T4_PT6_PT7_T5_PSL_SL_NS1_7vsmem_tEE19static_temp_storage+16640], %r30;
$L__BB6_34:
	bar.sync 	0;
	ld.volatile.shared.u32 	%r1584, [_ZZN3cub18CUB_300001_SM_10006detail10merge_sort26DeviceMergeSortMergeKernelINS2_10policy_hubIN6thrust24THRUST_300001_SM_1000_NS10device_ptrI10IndividualEEE9Policy600ES9_PNS0_8NullTypeES9_SD_jN4cuda3std3__44lessIS8_EES8_SC_EEvbT2_T3_T4_PT6_PT7_T5_PSL_SL_NS1_7vsmem_tEE19static_temp_storage+16640];
	and.b32  	%r1585, %r106, 31;
	cvt.u64.u32 	%rd46, %r107;
	mov.u32 	%r1586, %ctaid.x;
	shl.b32 	%r1587, %r1586, 6;
	cvt.u64.u32 	%rd47, %r1587;
	add.s64 	%rd48, %rd47, %rd46;
	cvt.u64.u32 	%rd49, %r1585;
	add.s64 	%rd50, %rd48, %rd49;
	mad.lo.s64 	%rd10, %rd50, 260, %rd3;
	add.s32 	%r1588, %r107, %r1585;
	setp.ge.s32 	%p25, %r1588, %r1584;
	@%p25 bra 	$L__BB6_36;
	st.global.f32 	[%rd10], %f18;
	st.global.u8 	[%rd10+4], %rs4097;
	st.global.u8 	[%rd10+5], %rs4098;
	st.global.u8 	[%rd10+6], %rs4099;
	st.global.u8 	[%rd10+7], %rs4100;
	st.global.u8 	[%rd10+8], %rs4101;
	st.global.u8 	[%rd10+9], %rs4102;
	st.global.u8 	[%rd10+10], %rs4103;
	st.global.u8 	[%rd10+11], %rs4104;
	st.global.u8 	[%rd10+12], %rs4105;
	st.global.u8 	[%rd10+13], %rs4106;
	st.global.u8 	[%rd10+14], %rs4107;
	st.global.u8 	[%rd10+15], %rs4108;
	st.global.u8 	[%rd10+16], %rs4109;
	st.global.u8 	[%rd10+17], %rs4110;
	st.global.u8 	[%rd10+18], %rs4111;
	st.global.u8 	[%rd10+19], %rs4112;
	st.global.u8 	[%rd10+20], %rs4113;
	st.global.u8 	[%rd10+21], %rs4114;
	st.global.u8 	[%rd10+22], %rs4115;
	st.global.u8 	[%rd10+23], %rs4116;
	st.global.u8 	[%rd10+24], %rs4117;
	st.global.u8 	[%rd10+25], %rs4118;
	st.global.u8 	[%rd10+26], %rs4119;
	st.global.u8 	[%rd10+27], %rs4120;
	st.global.u8 	[%rd10+28], %rs4121;
	st.global.u8 	[%rd10+29], %rs4122;
	st.global.u8 	[%rd10+30], %rs4123;
	st.global.u8 	[%rd10+31], %rs4124;
	st.global.u8 	[%rd10+32], %rs4125;
	st.global.u8 	[%rd10+33], %rs4126;
	st.global.u8 	[%rd10+34], %rs4127;
	st.global.u8 	[%rd10+35], %rs4128;
	st.global.u8 	[%rd10+36], %rs4129;
	st.global.u8 	[%rd10+37], %rs4130;
	st.global.u8 	[%rd10+38], %rs4131;
	st.global.u8 	[%rd10+39], %rs4132;
	st.global.u8 	[%rd10+40], %rs4133;
	st.global.u8 	[%rd10+41], %rs4134;
	st.global.u8 	[%rd10+42], %rs4135;
	st.global.u8 	[%rd10+43], %rs4136;
	st.global.u8 	[%rd10+44], %rs4137;
	st.global.u8 	[%rd10+45], %rs4138;
	st.global.u8 	[%rd10+46], %rs4139;
	st.global.u8 	[%rd10+47], %rs4140;
	st.global.u8 	[%rd10+48], %rs4141;
	st.global.u8 	[%rd10+49], %rs4142;
	st.global.u8 	[%rd10+50], %rs4143;
	st.global.u8 	[%rd10+51], %rs4144;
	st.global.u8 	[%rd10+52], %rs4145;
	st.global.u8 	[%rd10+53], %rs4146;
	st.global.u8 	[%rd10+54], %rs4147;
	st.global.u8 	[%rd10+55], %rs4148;
	st.global.u8 	[%rd10+56], %rs4149;
	st.global.u8 	[%rd10+57], %rs4150;
	st.global.u8 	[%rd10+58], %rs4151;
	st.global.u8 	[%rd10+59], %rs4152;
	st.global.u8 	[%rd10+60], %rs4153;
	st.global.u8 	[%rd10+61], %rs4154;
	st.global.u8 	[%rd10+62], %rs4155;
	st.global.u8 	[%rd10+63], %rs4156;
	st.global.u8 	[%rd10+64], %rs4157;
	st.global.u8 	[%rd10+65], %rs4158;
	st.global.u8 	[%rd10+66], %rs4159;
	st.global.u8 	[%rd10+67], %rs4160;
	st.global.u8 	[%rd10+68], %rs4161;
	st.global.u8 	[%rd10+69], %rs4162;
	st.global.u8 	[%rd10+70], %rs4163;
	st.global.u8 	[%rd10+71], %rs4164;
	st.global.u8 	[%rd10+72], %rs4165;
	st.global.u8 	[%rd10+73], %rs4166;
	st.global.u8 	[%rd10+74], %rs4167;
	st.global.u8 	[%rd10+75], %rs4168;
	st.global.u8 	[%rd10+76], %rs4169;
	st.global.u8 	[%rd10+77], %rs4170;
	st.global.u8 	[%rd10+78], %rs4171;
	st.global.u8 	[%rd10+79], %rs4172;
	st.global.u8 	[%rd10+80], %rs4173;
	st.global.u8 	[%rd10+81], %rs4174;
	st.global.u8 	[%rd10+82], %rs4175;
	st.global.u8 	[%rd10+83], %rs4176;
	st.global.u8 	[%rd10+84], %rs4177;
	st.global.u8 	[%rd10+85], %rs4178;
	st.global.u8 	[%rd10+86], %rs4179;
	st.global.u8 	[%rd10+87], %rs4180;
	st.global.u8 	[%rd10+88], %rs4181;
	st.global.u8 	[%rd10+89], %rs4182;
	st.global.u8 	[%rd10+90], %rs4183;
	st.global.u8 	[%rd10+91], %rs4184;
	st.global.u8 	[%rd10+92], %rs4185;
	st.global.u8 	[%rd10+93], %rs4186;
	st.global.u8 	[%rd10+94], %rs4187;
	st.global.u8 	[%rd10+95], %rs4188;
	st.global.u8 	[%rd10+96], %rs4189;
	st.global.u8 	[%rd10+97], %rs4190;
	st.global.u8 	[%rd10+98], %rs4191;
	st.global.u8 	[%rd10+99], %rs4192;
	st.global.u8 	[%rd10+100], %rs4193;
	st.global.u8 	[%rd10+101], %rs4194;
	st.global.u8 	[%rd10+102], %rs4195;
	st.global.u8 	[%rd10+103], %rs4196;
	st.global.u8 	[%rd10+104], %rs4197;
	st.global.u8 	[%rd10+105], %rs4198;
	st.global.u8 	[%rd10+106], %rs4199;
	st.global.u8 	[%rd10+107], %rs4200;
	st.global.u8 	[%rd10+108], %rs4201;
	st.global.u8 	[%rd10+109], %rs4202;
	st.global.u8 	[%rd10+110], %rs4203;
	st.global.u8 	[%rd10+111], %rs4204;
	st.global.u8 	[%rd10+112], %rs4205;
	st.global.u8 	[%rd10+113], %rs4206;
	st.global.u8 	[%rd10+114], %rs4207;
	st.global.u8 	[%rd10+115], %rs4208;
	st.global.u8 	[%rd10+116], %rs4209;
	st.global.u8 	[%rd10+117], %rs4210;
	st.global.u8 	[%rd10+118], %rs4211;
	st.global.u8 	[%rd10+119], %rs4212;
	st.global.u8 	[%rd10+120], %rs4213;
	st.global.u8 	[%rd10+121], %rs4214;
	st.global.u8 	[%rd10+122], %rs4215;
	st.global.u8 	[%rd10+123], %rs4216;
	st.global.u8 	[%rd10+124], %rs4217;
	st.global.u8 	[%rd10+125], %rs4218;
	st.global.u8 	[%rd10+126], %rs4219;
	st.global.u8 	[%rd10+127], %rs4220;
	st.global.u8 	[%rd10+128], %rs4221;
	st.global.u8 	[%rd10+129], %rs4222;
	st.global.u8 	[%rd10+130], %rs4223;
	st.global.u8 	[%rd10+131], %rs4224;
	st.global.u8 	[%rd10+132], %rs4225;
	st.global.u8 	[%rd10+133], %rs4226;
	st.global.u8 	[%rd10+134], %rs4227;
	st.global.u8 	[%rd10+135], %rs4228;
	st.global.u8 	[%rd10+136], %rs4229;
	st.global.u8 	[%rd10+137], %rs4230;
	st.global.u8 	[%rd10+138], %rs4231;
	st.global.u8 	[%rd10+139], %rs4232;
	st.global.u8 	[%rd10+140], %rs4233;
	st.global.u8 	[%rd10+141], %rs4234;
	st.global.u8 	[%rd10+142], %rs4235;
	st.global.u8 	[%rd10+143], %rs4236;
	st.global.u8 	[%rd10+144], %rs4237;
	st.global.u8 	[%rd10+145], %rs4238;
	st.global.u8 	[%rd10+146], %rs4239;
	st.global.u8 	[%rd10+147], %rs4240;
	st.global.u8 	[%rd10+148], %rs4241;
	st.global.u8 	[%rd10+149], %rs4242;
	st.global.u8 	[%rd10+150], %rs4243;
	st.global.u8 	[%rd10+151], %rs4244;
	st.global.u8 	[%rd10+152], %rs4245;
	st.global.u8 	[%rd10+153], %rs4246;
	st.global.u8 	[%rd10+154], %rs4247;
	st.global.u8 	[%rd10+155], %rs4248;
	st.global.u8 	[%rd10+156], %rs4249;
	st.global.u8 	[%rd10+157], %rs4250;
	st.global.u8 	[%rd10+158], %rs4251;
	st.global.u8 	[%rd10+159], %rs4252;
	st.global.u8 	[%rd10+160], %rs4253;
	st.global.u8 	[%rd10+161], %rs4254;
	st.global.u8 	[%rd10+162], %rs4255;
	st.global.u8 	[%rd10+163], %rs4256;
	st.global.u8 	[%rd10+164], %rs4257;
	st.global.u8 	[%rd10+165], %rs4258;
	st.global.u8 	[%rd10+166], %rs4259;
	st.global.u8 	[%rd10+167], %rs4260;
	st.global.u8 	[%rd10+168], %rs4261;
	st.global.u8 	[%rd10+169], %rs4262;
	st.global.u8 	[%rd10+170], %rs4263;
	st.global.u8 	[%rd10+171], %rs4264;
	st.global.u8 	[%rd10+172], %rs4265;
	st.global.u8 	[%rd10+173], %rs4266;
	st.global.u8 	[%rd10+174], %rs4267;
	st.global.u8 	[%rd10+175], %rs4268;
	st.global.u8 	[%rd10+176], %rs4269;
	st.global.u8 	[%rd10+177], %rs4270;
	st.global.u8 	[%rd10+178], %rs4271;
	st.global.u8 	[%rd10+179], %rs4272;
	st.global.u8 	[%rd10+180], %rs4273;
	st.global.u8 	[%rd10+181], %rs4274;
	st.global.u8 	[%rd10+182], %rs4275;
	st.global.u8 	[%rd10+183], %rs4276;
	st.global.u8 	[%rd10+184], %rs4277;
	st.global.u8 	[%rd10+185], %rs4278;
	st.global.u8 	[%rd10+186], %rs4279;
	st.global.u8 	[%rd10+187], %rs4280;
	st.global.u8 	[%rd10+188], %rs4281;
	st.global.u8 	[%rd10+189], %rs4282;
	st.global.u8 	[%rd10+190], %rs4283;
	st.global.u8 	[%rd10+191], %rs4284;
	st.global.u8 	[%rd10+192], %rs4285;
	st.global.u8 	[%rd10+193], %rs4286;
	st.global.u8 	[%rd10+194], %rs4287;
	st.global.u8 	[%rd10+195], %rs4288;
	st.global.u8 	[%rd10+196], %rs4289;
	st.global.u8 	[%rd10+197], %rs4290;
	st.global.u8 	[%rd10+198], %rs4291;
	st.global.u8 	[%rd10+199], %rs4292;
	st.global.u8 	[%rd10+200], %rs4293;
	st.global.u8 	[%rd10+201], %rs4294;
	st.global.u8 	[%rd10+202], %rs4295;
	st.global.u8 	[%rd10+203], %rs4296;
	st.global.u8 	[%rd10+204], %rs4297;
	st.global.u8 	[%rd10+205], %rs4298;
	st.global.u8 	[%rd10+206], %rs4299;
	st.global.u8 	[%rd10+207], %rs4300;
	st.global.u8 	[%rd10+208], %rs4301;
	st.global.u8 	[%rd10+209], %rs4302;
	st.global.u8 	[%rd10+210], %rs4303;
	st.global.u8 	[%rd10+211], %rs4304;
	st.global.u8 	[%rd10+212], %rs4305;
	st.global.u8 	[%rd10+213], %rs4306;
	st.global.u8 	[%rd10+214], %rs4307;
	st.global.u8 	[%rd10+215], %rs4308;
	st.global.u8 	[%rd10+216], %rs4309;
	st.global.u8 	[%rd10+217], %rs4310;
	st.global.u8 	[%rd10+218], %rs4311;
	st.global.u8 	[%rd10+219], %rs4312;
	st.global.u8 	[%rd10+220], %rs4313;
	st.global.u8 	[%rd10+221], %rs4314;
	st.global.u8 	[%rd10+222], %rs4315;
	st.global.u8 	[%rd10+223], %rs4316;
	st.global.u8 	[%rd10+224], %rs4317;
	st.global.u8 	[%rd10+225], %rs4318;
	st.global.u8 	[%rd10+226], %rs4319;
	st.global.u8 	[%rd10+227], %rs4320;
	st.global.u8 	[%rd10+228], %rs4321;
	st.global.u8 	[%rd10+229], %rs4322;
	st.global.u8 	[%rd10+230], %rs4323;
	st.global.u8 	[%rd10+231], %rs4324;
	st.global.u8 	[%rd10+232], %rs4325;
	st.global.u8 	[%rd10+233], %rs4326;
	st.global.u8 	[%rd10+234], %rs4327;
	st.global.u8 	[%rd10+235], %rs4328;
	st.global.u8 	[%rd10+236], %rs4329;
	st.global.u8 	[%rd10+237], %rs4330;
	st.global.u8 	[%rd10+238], %rs4331;
	st.global.u8 	[%rd10+239], %rs4332;
	st.global.u8 	[%rd10+240], %rs4333;
	st.global.u8 	[%rd10+241], %rs4334;
	st.global.u8 	[%rd10+242], %rs4335;
	st.global.u8 	[%rd10+243], %rs4336;
	st.global.u8 	[%rd10+244], %rs4337;
	st.global.u8 	[%rd10+245], %rs4338;
	st.global.u8 	[%rd10+246], %rs4339;
	st.global.u8 	[%rd10+247], %rs4340;
	st.global.u8 	[%rd10+248], %rs4341;
	st.global.u8 	[%rd10+249], %rs4342;
	st.global.u8 	[%rd10+250], %rs4343;
	st.global.u8 	[%rd10+251], %rs4344;
	st.global.u8 	[%rd10+252], %rs4345;
	st.global.u8 	[%rd10+253], %rs4346;
	st.global.u8 	[%rd10+254], %rs4347;
	st.global.u8 	[%rd10+255], %rs4348;
	st.global.u8 	[%rd10+256], %rs4349;
	st.global.u8 	[%rd10+257], %rs4350;
	st.global.u8 	[%rd10+258], %rs4351;
	st.global.u8 	[%rd10+259], %rs4352;
$L__BB6_36:
	ret;

}
	// .globl	_ZN3cub18CUB_300001_SM_10006detail10merge_sort30DeviceMergeSortBlockSortKernelINS2_10policy_hubIN6thrust24THRUST_300001_SM_1000_NS10device_ptrI10IndividualEEE9Policy600ES9_PNS0_8NullTypeES9_SD_mN4cuda3std3__44lessIS8_EES8_SC_EEvbT0_T1_T2_T3_T4_PT6_PT7_T5_NS1_7vsmem_tE
.visible .entry _ZN3cub18CUB_300001_SM_10006detail10merge_sort30DeviceMergeSortBlockSortKernelINS2_10policy_hubIN6thrust24THRUST_300001_SM_1000_NS10device_ptrI10IndividualEEE9Policy600ES9_PNS0_8NullTypeES9_SD_mN4cuda3std3__44lessIS8_EES8_SC_EEvbT0_T1_T2_T3_T4_PT6_PT7_T5_NS1_7vsmem_tE(
	.param .u8 _ZN3cub18CUB_300001_SM_10006detail10merge_sort30DeviceMergeSortBlockSortKernelINS2_10policy_hubIN6thrust24THRUST_300001_SM_1000_NS10device_ptrI10IndividualEEE9Policy600ES9_PNS0_8NullTypeES9_SD_mN4cuda3std3__44lessIS8_EES8_SC_EEvbT0_T1_T2_T3_T4_PT6_PT7_T5_NS1_7vsmem_tE_param_0,
	.param .align 8 .b8 _ZN3cub18CUB_300001_SM_10006detail10merge_sort30DeviceMergeSortBlockSortKernelINS2_10policy_hubIN6thrust24THRUST_300001_SM_1000_NS10device_ptrI10IndividualEEE9Policy600ES9_PNS0_8NullTypeES9_SD_mN4cuda3std3__44lessIS8_EES8_SC_EEvbT0_T1_T2_T3_T4_PT6_PT7_T5_NS1_7vsmem_tE_param_1[8],
	.param .u64 .ptr .align 1 _ZN3cub18CUB_300001_SM_10006detail10merge_sort30DeviceMergeSortBlockSortKernelINS2_10policy_hubIN6thrust24THRUST_300001_SM_1000_NS10device_ptrI10IndividualEEE9Policy600ES9_PNS0_8NullTypeES9_SD_mN4cuda3std3__44lessIS8_EES8_SC_EEvbT0_T1_T2_T3_T4_PT6_PT7_T5_NS1_7vsmem_tE_param_2,
	.param .align 8 .b8 _ZN3cub18CUB_300001_SM_10006detail10merge_sort30DeviceMergeSortBlockSortKernelINS2_10policy_hubIN6thrust24THRUST_300001_SM_1000_NS10device_ptrI10IndividualEEE9Policy600ES9_PNS0_8NullTypeES9_SD_mN4cuda3std3__44lessIS8_EES8_SC_EEvbT0_T1_T2_T3_T4_PT6_PT7_T5_NS1_7vsmem_tE_param_3[8],
	.param .u64 .ptr .align 1 _ZN3cub18CUB_300001_SM_10006detail10merge_sort30DeviceMergeSortBlockSortKernelINS2_10policy_hubIN6thrust24THRUST_300001_SM_1000_NS10device_ptrI10IndividualEEE9Policy600ES9_PNS0_8NullTypeES9_SD_mN4cuda3std3__44lessIS8_EES8_SC_EEvbT0_T1_T2_T3_T4_PT6_PT7_T5_NS1_7vsmem_tE_param_4,
	.param .u64 _ZN3cub18CUB_300001_SM_10006detail10merge_sort30DeviceMergeSortBlockSortKernelINS2_10policy_hubIN6thrust24THRUST_300001_SM_1000_NS10device_ptrI10IndividualEEE9Policy600ES9_PNS0_8NullTypeES9_SD_mN4cuda3std3__44lessIS8_EES8_SC_EEvbT0_T1_T2_T3_T4_PT6_PT7_T5_NS1_7vsmem_tE_param_5,
	.param .u64 .ptr .align 1 _ZN3cub18CUB_300001_SM_10006detail10merge_sort30DeviceMergeSortBlockSortKernelINS2_10policy_hubIN6thrust24THRUST_300001_SM_1000_NS10device_ptrI10IndividualEEE9Policy600ES9_PNS0_8NullTypeES9_SD_mN4cuda3std3__44lessIS8_EES8_SC_EEvbT0_T1_T2_T3_T4_PT6_PT7_T5_NS1_7vsmem_tE_param_6,
	.param .u64 .ptr .align 1 _ZN3cub18CUB_300001_SM_10006detail10merge_sort30DeviceMergeSortBlockSortKernelINS2_10policy_hubIN6thrust24THRUST_300001_SM_1000_NS10device_ptrI10IndividualEEE9Policy600ES9_PNS0_8NullTypeES9_SD_mN4cuda3std3__44lessIS8_EES8_SC_EEvbT0_T1_T2_T3_T4_PT6_PT7_T5_NS1_7vsmem_tE_param_7,
	.param .align 1 .b8 _ZN3cub18CUB_300001_SM_10006detail10merge_sort30DeviceMergeSortBlockSortKernelINS2_10policy_hubIN6thrust24THRUST_300001_SM_1000_NS10device_ptrI10IndividualEEE9Policy600ES9_PNS0_8NullTypeES9_SD_mN4cuda3std3__44lessIS8_EES8_SC_EEvbT0_T1_T2_T3_T4_PT6_PT7_T5_NS1_7vsmem_tE_param_8[1],
	.param .align 8 .b8 _ZN3cub18CUB_300001_SM_10006detail10merge_sort30DeviceMergeSortBlockSortKernelINS2_10policy_hubIN6thrust24THRUST_300001_SM_1000_NS10device_ptrI10IndividualEEE9Policy600ES9_PNS0_8NullTypeES9_SD_mN4cuda3std3__44lessIS8_EES8_SC_EEvbT0_T1_T2_T3_T4_PT6_PT7_T5_NS1_7vsmem_tE_param_9[8]
)
.maxntid 64
{
	.reg .pred 	%p<35>;
	.reg .b16 	%rs<4356>;
	.reg .b32 	%r<3098>;
	.reg .b32 	%f<24>;
	.reg .b64 	%rd<47>;
	// demoted variable
	.shared .align 16 .b8 _ZZN3cub18CUB_300001_SM_10006detail10merge_sort30DeviceMergeSortBlockSortKernelINS2_10policy_hubIN6thrust24THRUST_300001_SM_1000_NS10device_ptrI10IndividualEEE9Policy600ES9_PNS0_8NullTypeES9_SD_mN4cuda3std3__44lessIS8_EES8_SC_EEvbT0_T1_T2_T3_T4_PT6_PT7_T5_NS1_7vsmem_tEE19static_temp_storage[16912];
	ld.param.u64 	%rd15, [_ZN3cub18CUB_300001_SM_10006detail10merge_sort30DeviceMergeSortBlockSortKernelINS2_10policy_hubIN6thrust24THRUST_300001_SM_1000_NS10device_ptrI10IndividualEEE9Policy600ES9_PNS0_8NullTypeES9_SD_mN4cuda3std3__44lessIS8_EES8_SC_EEvbT0_T1_T2_T3_T4_PT6_PT7_T5_NS1_7vsmem_tE_param_3];
	ld.param.u64 	%rd16, [_ZN3cub18CUB_300001_SM_10006detail10merge_sort30DeviceMergeSortBlockSortKernelINS2_10policy_hubIN6thrust24THRUST_300001_SM_1000_NS10device_ptrI10IndividualEEE9Policy600ES9_PNS0_8NullTypeES9_SD_mN4cuda3std3__44lessIS8_EES8_SC_EEvbT0_T1_T2_T3_T4_PT6_PT7_T5_NS1_7vsmem_tE_param_1];
	ld.param.u64 	%rd13, [_ZN3cub18CUB_300001_SM_10006detail10merge_sort30DeviceMergeSortBlockSortKernelINS2_10policy_hubIN6thrust24THRUST_300001_SM_1000_NS10device_ptrI10IndividualEEE9Policy600ES9_PNS0_8NullTypeES9_SD_mN4cuda3std3__44lessIS8_EES8_SC_EEvbT0_T1_T2_T3_T4_PT6_PT7_T5_NS1_7vsmem_tE_param_5];
	cvta.to.global.u64 	%rd1, %rd16;
	cvta.to.global.u64 	%rd2, %rd15;
	mov.u32 	%r107, %ctaid.x;
	cvt.u64.u32 	%rd17, %r107;
	mov.u32 	%r108, %nctaid.x;
	cvt.u64.u32 	%rd18, %r108;
	mul.wide.u32 	%rd3, %r107, 64;
	add.s64 	%rd19, %rd18, -1;
	setp.le.u64 	%p5, %rd19, %rd17;
	@%p5 bra 	$L__BB7_14;
	// begin inline asm
	griddepcontrol.wait;
	// end inline asm
	mov.u32 	%r1570, %tid.x;
	and.b32  	%r1571, %r1570, 992;
	cvt.u64.u32 	%rd31, %r1570;
	add.s64 	%rd32, %rd3, %rd31;
	mad.lo.s64 	%rd45, %rd32, 260, %rd1;
	// begin inline asm
	mov.u32 %r1568, %laneid;
	// end inline asm
	add.s32 	%r1572, %r1568, %r1571;
	mov.u32 	%r1573, _ZZN3cub18CUB_300001_SM_10006detail10merge_sort30DeviceMergeSortBlockSortKernelINS2_10policy_hubIN6thrust24THRUST_300001_SM_1000_NS10device_ptrI10IndividualEEE9Policy600ES9_PNS0_8NullTypeES9_SD_mN4cuda3std3__44lessIS8_EES8_SC_EEvbT0_T1_T2_T3_T4_PT6_PT7_T5_NS1_7vsmem_tEE19static_temp_storage;
	mad.lo.s32 	%r3092, %r1572, 260, %r1573;
	mov.b32 	%r3087, 0;
	mov.u32 	%r3086, %r3092;
$L__BB7_2:
	ld.global.u32 	%r1574, [%rd45];
	st.shared.u32 	[%r3086], %r1574;
	add.s32 	%r4, %r3087, 1;
	add.s64 	%rd45, %rd45, 4;
	add.s32 	%r3086, %r3086, 4;
	setp.lt.u32 	%p21, %r3087, 64;
	mov.u32 	%r3087, %r4;
	@%p21 bra 	$L__BB7_2;
	bar.warp.sync 	-1;
	ld.shared.u32 	%r1576, [%r3092+256];
	bfe.u32 	%r1577, %r1576, 0, 8;
	cvt.u16.u32 	%rs3840, %r1577;
	bfe.u32 	%r1578, %r1576, 8, 8;
	cvt.u16.u32 	%rs3841, %r1578;
	bfe.u32 	%r1579, %r1576, 16, 8;
	cvt.u16.u32 	%rs3842, %r1579;
	bfe.u32 	%r1580, %r1576, 24, 8;
	cvt.u16.u32 	%rs3843, %r1580;
	ld.shared.u32 	%r1581, [%r3092+252];
	bfe.u32 	%r1582, %r1581, 0, 8;
	cvt.u16.u32 	%rs3836, %r1582;
	bfe.u32 	%r1583, %r1581, 8, 8;
	cvt.u16.u32 	%rs3837, %r1583;
	bfe.u32 	%r1584, %r1581, 16, 8;
	cvt.u16.u32 	%rs3838, %r1584;
	bfe.u32 	%r1585, %r1581, 24, 8;
	cvt.u16.u32 	%rs3839, %r1585;
	ld.shared.u32 	%r1586, [%r3092+248];
	bfe.u32 	%r1587, %r1586, 0, 8;
	cvt.u16.u32 	%rs3832, %r1587;
	bfe.u32 	%r1588, %r1586, 8, 8;
	cvt.u16.u32 	%rs3833, %r1588;
	bfe.u32 	%r1589, %r1586, 16, 8;
	cvt.u16.u32 	%rs3834, %r1589;
	bfe.u32 	%r1590, %r1586, 24, 8;
	cvt.u16.u32 	%rs3835, %r1590;
	ld.shared.u32 	%r1591, [%r3092+244];
	bfe.u32 	%r1592, %r1591, 0, 8;
	cvt.u16.u32 	%rs3828, %r1592;
	bfe.u32 	%r1593, %r1591, 8, 8;
	cvt.u16.u32 	%rs3829, %r1593;
	bfe.u32 	%r1594, %r1591, 16, 8;
	cvt.u16.u32 	%rs3830, %r1594;
	bfe.u32 	%r1595, %r1591, 24, 8;
	cvt.u16.u32 	%rs3831, %r1595;
	ld.shared.u32 	%r1596, [%r3092+240];
	bfe.u32 	%r1597, %r1596, 0, 8;
	cvt.u16.u32 	%rs3824, %r1597;
	bfe.u32 	%r1598, %r1596, 8, 8;
	cvt.u16.u32 	%rs3825, %r1598;
	bfe.u32 	%r1599, %r1596, 16, 8;
	cvt.u16.u32 	%rs3826, %r1599;
	bfe.u32 	%r1600, %r1596, 24, 8;
	cvt.u16.u32 	%rs3827, %r1600;
	ld.shared.u32 	%r1601, [%r3092+236];
	bfe.u32 	%r1602, %r1601, 0, 8;
	cvt.u16.u32 	%rs3820, %r1602;
	bfe.u32 	%r1603, %r1601, 8, 8;
	cvt.u16.u32 	%rs3821, %r1603;
	bfe.u32 	%r1604, %r1601, 16, 8;
	cvt.u16.u32 	%rs3822, %r1604;
	bfe.u32 	%r1605, %r1601, 24, 8;
	cvt.u16.u32 	%rs3823, %r1605;
	ld.shared.u32 	%r1606, [%r3092+232];
	bfe.u32 	%r1607, %r1606, 0, 8;
	cvt.u16.u32 	%rs3816, %r1607;
	bfe.u32 	%r1608, %r1606, 8, 8;
	cvt.u16.u32 	%rs3817, %r1608;
	bfe.u32 	%r1609, %r1606, 16, 8;
	cvt.u16.u32 	%rs3818, %r1609;
	bfe.u32 	%r1610, %r1606, 24, 8;
	cvt.u16.u32 	%rs3819, %r1610;
	ld.shared.u32 	%r1611, [%r3092+228];
	bfe.u32 	%r1612, %r1611, 0, 8;
	cvt.u16.u32 	%rs3812, %r1612;
	bfe.u32 	%r1613, %r1611, 8, 8;
	cvt.u16.u32 	%rs3813, %r1613;
	bfe.u32 	%r1614, %r1611, 16, 8;
	cvt.u16.u32 	%rs3814, %r1614;
	bfe.u32 	%r1615, %r1611, 24, 8;
	cvt.u16.u32 	%rs3815, %r1615;
	ld.shared.u32 	%r1616, [%r3092+224];
	bfe.u32 	%r1617, %r1616, 0, 8;
	cvt.u16.u32 	%rs3808, %r1617;
	bfe.u32 	%r1618, %r1616, 8, 8;
	cvt.u16.u32 	%rs3809, %r1618;
	bfe.u32 	%r1619, %r1616, 16, 8;
	cvt.u16.u32 	%rs3810, %r1619;
	bfe.u32 	%r1620, %r1616, 24, 8;
	cvt.u16.u32 	%rs3811, %r1620;
	ld.shared.u32 	%r1621, [%r3092+220];
	bfe.u32 	%r1622, %r1621, 0, 8;
	cvt.u16.u32 	%rs3804, %r1622;
	bfe.u32 	%r1623, %r1621, 8, 8;
	cvt.u16.u32 	%rs3805, %r1623;
	bfe.u32 	%r1624, %r1621, 16, 8;
	cvt.u16.u32 	%rs3806, %r1624;
	bfe.u32 	%r1625, %r1621, 24, 8;
	cvt.u16.u32 	%rs3807, %r1625;
	ld.shared.u32 	%r1626, [%r3092+216];
	bfe.u32 	%r1627, %r1626, 0, 8;
	cvt.u16.u32 	%rs3800, %r1627;
	bfe.u32 	%r1628, %r1626, 8, 8;
	cvt.u16.u32 	%rs3801, %r1628;
	bfe.u32 	%r1629, %r1626, 16, 8;
	cvt.u16.u32 	%rs3802, %r1629;
	bfe.u32 	%r1630, %r1626, 24, 8;
	cvt.u16.u32 	%rs3803, %r1630;
	ld.shared.u32 	%r1631, [%r3092+212];
	bfe.u32 	%r1632, %r1631, 0, 8;
	cvt.u16.u32 	%rs3796, %r1632;
	bfe.u32 	%r1633, %r1631, 8, 8;
	cvt.u16.u32 	%rs3797, %r1633;
	bfe.u32 	%r1634, %r1631, 16, 8;
	cvt.u16.u32 	%rs3798, %r1634;
	bfe.u32 	%r1635, %r1631, 24, 8;
	cvt.u16.u32 	%rs3799, %r1635;
	ld.shared.u32 	%r1636, [%r3092+208];
	bfe.u32 	%r1637, %r1636, 0, 8;
	cvt.u16.u32 	%rs3792, %r1637;
	bfe.u32 	%r1638, %r1636, 8, 8;
	cvt.u16.u32 	%rs3793, %r1638;
	bfe.u32 	%r1639, %r1636, 16, 8;
	cvt.u16.u32 	%rs3794, %r1639;
	bfe.u32 	%r1640, %r1636, 24, 8;
	cvt.u16.u32 	%rs3795, %r1640;
	ld.shared.u32 	%r1641, [%r3092+204];
	bfe.u32 	%r1642, %r1641, 0, 8;
	cvt.u16.u32 	%rs3788, %r1642;
	bfe.u32 	%r1643, %r1641, 8, 8;
	cvt.u16.u32 	%rs3789, %r1643;
	bfe.u32 	%r1644, %r1641, 16, 8;
	cvt.u16.u32 	%rs3790, %r1644;
	bfe.u32 	%r1645, %r1641, 24, 8;
	cvt.u16.u32 	%rs3791, %r1645;
	ld.shared.u32 	%r1646, [%r3092+200];
	bfe.u32 	%r1647, %r1646, 0, 8;
	cvt.u16.u32 	%rs3784, %r1647;
	bfe.u32 	%r1648, %r1646, 8, 8;
	cvt.u16.u32 	%rs3785, %r1648;
	bfe.u32 	%r1649, %r1646, 16, 8;
	cvt.u16.u32 	%rs3786, %r1649;
	bfe.u32 	%r1650, %r1646, 24, 8;
	cvt.u16.u32 	%rs3787, %r1650;
	ld.shared.u32 	%r1651, [%r3092+196];
	bfe.u32 	%r1652, %r1651, 0, 8;
	cvt.u16.u32 	%rs3780, %r1652;
	bfe.u32 	%r1653, %r1651, 8, 8;
	cvt.u16.u32 	%rs3781, %r1653;
	bfe.u32 	%r1654, %r1651, 16, 8;
	cvt.u16.u32 	%rs3782, %r1654;
	bfe.u32 	%r1655, %r1651, 24, 8;
	cvt.u16.u32 	%rs3783, %r1655;
	ld.shared.u32 	%r1656, [%r3092+192];
	bfe.u32 	%r1657, %r1656, 0, 8;
	cvt.u16.u32 	%rs3776, %r1657;
	bfe.u32 	%r1658, %r1656, 8, 8;
	cvt.u16.u32 	%rs3777, %r1658;
	bfe.u32 	%r1659, %r1656, 16, 8;
	cvt.u16.u32 	%rs3778, %r1659;
	bfe.u32 	%r1660, %r1656, 24, 8;
	cvt.u16.u32 	%rs3779, %r1660;
	ld.shared.u32 	%r1661, [%r3092+188];
	bfe.u32 	%r1662, %r1661, 0, 8;
	cvt.u16.u32 	%rs3772, %r1662;
	bfe.u32 	%r1663, %r1661, 8, 8;
	cvt.u16.u32 	%rs3773, %r1663;
	bfe.u32 	%r1664, %r1661, 16, 8;
	cvt.u16.u32 	%rs3774, %r1664;
	bfe.u32 	%r1665, %r1661, 24, 8;
	cvt.u16.u32 	%rs3775, %r1665;
	ld.shared.u32 	%r1666, [%r3092+184];
	bfe.u32 	%r1667, %r1666, 0, 8;
	cvt.u16.u32 	%rs3768, %r1667;
	bfe.u32 	%r1668, %r1666, 8, 8;
	cvt.u16.u32 	%rs3769, %r1668;
	bfe.u32 	%r1669, %r1666, 16, 8;
	cvt.u16.u32 	%rs3770, %r1669;
	bfe.u32 	%r1670, %r1666, 24, 8;
	cvt.u16.u32 	%rs3771, %r1670;
	ld.shared.u32 	%r1671, [%r3092+180];
	bfe.u32 	%r1672, %r1671, 0, 8;
	cvt.u16.u32 	%rs3764, %r1672;
	bfe.u32 	%r1673, %r1671, 8, 8;
	cvt.u16.u32 	%rs3765, %r1673;
	bfe.u32 	%r1674, %r1671, 16, 8;
	cvt.u16.u32 	%rs3766, %r1674;
	bfe.u32 	%r1675, %r1671, 24, 8;
	cvt.u16.u32 	%rs3767, %r1675;
	ld.shared.u32 	%r1676, [%r3092+176];
	bfe.u32 	%r1677, %r1676, 0, 8;
	cvt.u16.u32 	%rs3760, %r1677;
	bfe.u32 	%r1678, %r1676, 8, 8;
	cvt.u16.u32 	%rs3761, %r1678;
	bfe.u32 	%r1679, %r1676, 16, 8;
	cvt.u16.u32 	%rs3762, %r1679;
	bfe.u32 	%r1680, %r1676, 24, 8;
	cvt.u16.u32 	%rs3763, %r1680;
	ld.shared.u32 	%r1681, [%r3092+172];
	bfe.u32 	%r1682, %r1681, 0, 8;
	cvt.u16.u32 	%rs3756, %r1682;
	bfe.u32 	%r1683, %r1681, 8, 8;
	cvt.u16.u32 	%rs3757, %r1683;
	bfe.u32 	%r1684, %r1681, 16, 8;
	cvt.u16.u32 	%rs3758, %r1684;
	bfe.u32 	%r1685, %r1681, 24, 8;
	cvt.u16.u32 	%rs3759, %r1685;
	ld.shared.u32 	%r1686, [%r3092+168];
	bfe.u32 	%r1687, %r1686, 0, 8;
	cvt.u16.u32 	%rs3752, %r1687;
	bfe.u32 	%r1688, %r1686, 8, 8;
	cvt.u16.u32 	%rs3753, %r1688;
	bfe.u32 	%r1689, %r1686, 16, 8;
	cvt.u16.u32 	%rs3754, %r1689;
	bfe.u32 	%r1690, %r1686, 24, 8;
	cvt.u16.u32 	%rs3755, %r1690;
	ld.shared.u32 	%r1691, [%r3092+164];
	bfe.u32 	%r1692, %r1691, 0, 8;
	cvt.u16.u32 	%rs3748, %r1692;
	bfe.u32 	%r1693, %r1691, 8, 8;
	cvt.u16.u32 	%rs3749, %r1693;
	bfe.u32 	%r1694, %r1691, 16, 8;
	cvt.u16.u32 	%rs3750, %r1694;
	bfe.u32 	%r1695, %r1691, 24, 8;
	cvt.u16.u32 	%rs3751, %r1695;
	ld.shared.u32 	%r1696, [%r3092+160];
	bfe.u32 	%r1697, %r1696, 0, 8;
	cvt.u16.u32 	%rs3744, %r1697;
	bfe.u32 	%r1698, %r1696, 8, 8;
	cvt.u16.u32 	%rs3745, %r1698;
	bfe.u32 	%r1699, %r1696, 16, 8;
	cvt.u16.u32 	%rs3746, %r1699;
	bfe.u32 	%r1700, %r1696, 24, 8;
	cvt.u16.u32 	%rs3747, %r1700;
	ld.shared.u32 	%r1701, [%r3092+156];
	bfe.u32 	%r1702, %r1701, 0, 8;
	cvt.u16.u32 	%rs3740, %r1702;
	bfe.u32 	%r1703, %r1701, 8, 8;
	cvt.u16.u32 	%rs3741, %r1703;
	bfe.u32 	%r1704, %r1701, 16, 8;
	cvt.u16.u32 	%rs3742, %r1704;
	bfe.u32 	%r1705, %r1701, 24, 8;
	cvt.u16.u32 	%rs3743, %r1705;
	ld.shared.u32 	%r1706, [%r3092+152];
	bfe.u32 	%r1707, %r1706, 0, 8;
	cvt.u16.u32 	%rs3736, %r1707;
	bfe.u32 	%r1708, %r1706, 8, 8;
	cvt.u16.u32 	%rs3737, %r1708;
	bfe.u32 	%r1709, %r1706, 16, 8;
	cvt.u16.u32 	%rs3738, %r1709;
	bfe.u32 	%r1710, %r1706, 24, 8;
	cvt.u16.u32 	%rs3739, %r1710;
	ld.shared.u32 	%r1711, [%r3092+148];
	bfe.u32 	%r1712, %r1711, 0, 8;
	cvt.u16.u32 	%rs3732, %r1712;
	bfe.u32 	%r1713, %r1711, 8, 8;
	cvt.u16.u32 	%rs3733, %r1713;
	bfe.u32 	%r1714, %r1711, 16, 8;
	cvt.u16.u32 	%rs3734, %r1714;
	bfe.u32 	%r1715, %r1711, 24, 8;
	cvt.u16.u32 	%rs3735, %r1715;
	ld.shared.u32 	%r1716, [%r3092+144];
	bfe.u32 	%r1717, %r1716, 0, 8;
	cvt.u16.u32 	%rs3728, %r1717;
	bfe.u32 	%r1718, %r1716, 8, 8;
	cvt.u16.u32 	%rs3729, %r1718;
	bfe.u32 	%r1719, %r1716, 16, 8;
	cvt.u16.u32 	%rs3730, %r1719;
	bfe.u32 	%r1720, %r1716, 24, 8;
	cvt.u16.u32 	%rs3731, %r1720;
	ld.shared.u32 	%r1721, [%r3092+140];
	bfe.u32 	%r1722, %r1721, 0, 8;
	cvt.u16.u32 	%rs3724, %r1722;
	bfe.u32 	%r1723, %r1721, 8, 8;
	cvt.u16.u32 	%rs3725, %r1723;
	bfe.u32 	%r1724, %r1721, 16, 8;
	cvt.u16.u32 	%rs3726, %r1724;
	bfe.u32 	%r1725, %r1721, 24, 8;
	cvt.u16.u32 	%rs3727, %r1725;
	ld.shared.u32 	%r1726, [%r3092+136];
	bfe.u32 	%r1727, %r1726, 0, 8;
	cvt.u16.u32 	%rs3720, %r1727;
	bfe.u32 	%r1728, %r1726, 8, 8;
	cvt.u16.u32 	%rs3721, %r1728;
	bfe.u32 	%r1729, %r1726, 16, 8;
	cvt.u16.u32 	%rs3722, %r1729;
	bfe.u32 	%r1730, %r1726, 24, 8;
	cvt.u16.u32 	%rs3723, %r1730;
	ld.shared.u32 	%r1731, [%r3092+132];
	bfe.u32 	%r1732, %r1731, 0, 8;
	cvt.u16.u32 	%rs3716, %r1732;
	bfe.u32 	%r1733, %r1731, 8, 8;
	cvt.u16.u32 	%rs3717, %r1733;
	bfe.u32 	%r1734, %r1731, 16, 8;
	cvt.u16.u32 	%rs3718, %r1734;
	bfe.u32 	%r1735, %r1731, 24, 8;
	cvt.u16.u32 	%rs3719, %r1735;
	ld.shared.u32 	%r1736, [%r3092+128];
	bfe.u32 	%r1737, %r1736, 0, 8;
	cvt.u16.u32 	%rs3712, %r1737;
	bfe.u32 	%r1738, %r1736, 8, 8;
	cvt.u16.u32 	%rs3713, %r1738;
	bfe.u32 	%r1739, %r1736, 16, 8;
	cvt.u16.u32 	%rs3714, %r1739;
	bfe.u32 	%r1740, %r1736, 24, 8;
	cvt.u16.u32 	%rs3715, %r1740;
	ld.shared.u32 	%r1741, [%r3092+124];
	bfe.u32 	%r1742, %r1741, 0, 8;
	cvt.u16.u32 	%rs3708, %r1742;
	bfe.u32 	%r1743, %r1741, 8, 8;
	cvt.u16.u32 	%rs3709, %r1743;
	bfe.u32 	%r1744, %r1741, 16, 8;
	cvt.u16.u32 	%rs3710, %r1744;
	bfe.u32 	%r1745, %r1741, 24, 8;
	cvt.u16.u32 	%rs3711, %r1745;
	ld.shared.u32 	%r1746, [%r3092+120];
	bfe.u32 	%r1747, %r1746, 0, 8;
	cvt.u16.u32 	%rs3704, %r1747;
	bfe.u32 	%r1748, %r1746, 8, 8;
	cvt.u16.u32 	%rs3705, %r1748;
	bfe.u32 	%r1749, %r1746, 16, 8;
	cvt.u16.u32 	%rs3706, %r1749;
	bfe.u32 	%r1750, %r1746, 24, 8;
	cvt.u16.u32 	%rs3707, %r1750;
	ld.shared.u32 	%r1751, [%r3092+116];
	bfe.u32 	%r1752, %r1751, 0, 8;
	cvt.u16.u32 	%rs3700, %r1752;
	bfe.u32 	%r1753, %r1751, 8, 8;
	cvt.u16.u32 	%rs3701, %r1753;
	bfe.u32 	%r1754, %r1751, 16, 8;
	cvt.u16.u32 	%rs3702, %r1754;
	bfe.u32 	%r1755, %r1751, 24, 8;
	cvt.u16.u32 	%rs3703, %r1755;
	ld.shared.u32 	%r1756, [%r3092+112];
	bfe.u32 	%r1757, %r1756, 0, 8;
	cvt.u16.u32 	%rs3696, %r1757;
	bfe.u32 	%r1758, %r1756, 8, 8;
	cvt.u16.u32 	%rs3697, %r1758;
	bfe.u32 	%r1759, %r1756, 16, 8;
	cvt.u16.u32 	%rs3698, %r1759;
	bfe.u32 	%r1760, %r1756, 24, 8;
	cvt.u16.u32 	%rs3699, %r1760;
	ld.shared.u32 	%r1761, [%r3092+108];
	bfe.u32 	%r1762, %r1761, 0, 8;
	cvt.u16.u32 	%rs3692, %r1762;
	bfe.u32 	%r1763, %r1761, 8, 8;
	cvt.u16.u32 	%rs3693, %r1763;
	bfe.u32 	%r1764, %r1761, 16, 8;
	cvt.u16.u32 	%rs3694, %r1764;
	bfe.u32 	%r1765, %r1761, 24, 8;
	cvt.u16.u32 	%rs3695, %r1765;
	ld.shared.u32 	%r1766, [%r3092+104];
	bfe.u32 	%r1767, %r1766, 0, 8;
	cvt.u16.u32 	%rs3688, %r1767;
	bfe.u32 	%r1768, %r1766, 8, 8;
	cvt.u16.u32 	%rs3689, %r1768;
	bfe.u32 	%r1769, %r1766, 16, 8;
	cvt.u16.u32 	%rs3690, %r1769;
	bfe.u32 	%r1770, %r1766, 24, 8;
	cvt.u16.u32 	%rs3691, %r1770;
	ld.shared.u32 	%r1771, [%r3092+100];
	bfe.u32 	%r1772, %r1771, 0, 8;
	cvt.u16.u32 	%rs3684, %r1772;
	bfe.u32 	%r1773, %r1771, 8, 8;
	cvt.u16.u32 	%rs3685, %r1773;
	bfe.u32 	%r1774, %r1771, 16, 8;
	cvt.u16.u32 	%rs3686, %r1774;
	bfe.u32 	%r1775, %r1771, 24, 8;
	cvt.u16.u32 	%rs3687, %r1775;
	ld.shared.u32 	%r1776, [%r3092+96];
	bfe.u32 	%r1777, %r1776, 0, 8;
	cvt.u16.u32 	%rs3680, %r1777;
	bfe.u32 	%r1778, %r1776, 8, 8;
	cvt.u16.u32 	%rs3681, %r1778;
	bfe.u32 	%r1779, %r1776, 16, 8;
	cvt.u16.u32 	%rs3682, %r1779;
	bfe.u32 	%r1780, %r1776, 24, 8;
	cvt.u16.u32 	%rs3683, %r1780;
	ld.shared.u32 	%r1781, [%r3092+92];
	bfe.u32 	%r1782, %r1781, 0, 8;
	cvt.u16.u32 	%rs3676, %r1782;
	bfe.u32 	%r1783, %r1781, 8, 8;
	cvt.u16.u32 	%rs3677, %r1783;
	bfe.u32 	%r1784, %r1781, 16, 8;
	cvt.u16.u32 	%rs3678, %r1784;
	bfe.u32 	%r1785, %r1781, 24, 8;
	cvt.u16.u32 	%rs3679, %r1785;
	ld.shared.u32 	%r1786, [%r3092+88];
	bfe.u32 	%r1787, %r1786, 0, 8;
	cvt.u16.u32 	%rs3672, %r1787;
	bfe.u32 	%r1788, %r1786, 8, 8;
	cvt.u16.u32 	%rs3673, %r1788;
	bfe.u32 	%r1789, %r1786, 16, 8;
	cvt.u16.u32 	%rs3674, %r1789;
	bfe.u32 	%r1790, %r1786, 24, 8;
	cvt.u16.u32 	%rs3675, %r1790;
	ld.shared.u32 	%r1791, [%r3092+84];
	bfe.u32 	%r1792, %r1791, 0, 8;
	cvt.u16.u32 	%rs3668, %r1792;
	bfe.u32 	%r1793, %r1791, 8, 8;
	cvt.u16.u32 	%rs3669, %r1793;
	bfe.u32 	%r1794, %r1791, 16, 8;
	cvt.u16.u32 	%rs3670, %r1794;
	bfe.u32 	%r1795, %r1791, 24, 8;
	cvt.u16.u32 	%rs3671, %r1795;
	ld.shared.u32 	%r1796, [%r3092+80];
	bfe.u32 	%r1797, %r1796, 0, 8;
	cvt.u16.u32 	%rs3664, %r1797;
	bfe.u32 	%r1798, %r1796, 8, 8;
	cvt.u16.u32 	%rs3665, %r1798;
	bfe.u32 	%r1799, %r1796, 16, 8;
	cvt.u16.u32 	%rs3666, %r1799;
	bfe.u32 	%r1800, %r1796, 24, 8;
	cvt.u16.u32 	%rs3667, %r1800;
	ld.shared.u32 	%r1801, [%r3092+76];
	bfe.u32 	%r1802, %r1801, 0, 8;
	cvt.u16.u32 	%rs3660, %r1802;
	bfe.u32 	%r1803, %r1801, 8, 8;
	cvt.u16.u32 	%rs3661, %r1803;
	bfe.u32 	%r1804, %r1801, 16, 8;
	cvt.u16.u32 	%rs3662, %r1804;
	bfe.u32 	%r1805, %r1801, 24, 8;
	cvt.u16.u32 	%rs3663, %r1805;
	ld.shared.u32 	%r1806, [%r3092+72];
	bfe.u32 	%r1807, %r1806, 0, 8;
	cvt.u16.u32 	%rs3656, %r1807;
	bfe.u32 	%r1808, %r1806, 8, 8;
	cvt.u16.u32 	%rs3657, %r1808;
	bfe.u32 	%r1809, %r1806, 16, 8;
	cvt.u16.u32 	%rs3658, %r1809;
	bfe.u32 	%r1810, %r1806, 24, 8;
	cvt.u16.u32 	%rs3659, %r1810;
	ld.shared.u32 	%r1811, [%r3092+68];
	bfe.u32 	%r1812, %r1811, 0, 8;
	cvt.u16.u32 	%rs3652, %r1812;
	bfe.u32 	%r1813, %r1811, 8, 8;
	cvt.u16.u32 	%rs3653, %r1813;
	bfe.u32 	%r1814, %r1811, 16, 8;
	cvt.u16.u32 	%rs3654, %r1814;
	bfe.u32 	%r1815, %r1811, 24, 8;
	cvt.u16.u32 	%rs3655, %r1815;
	ld.shared.u32 	%r1816, [%r3092+64];
	bfe.u32 	%r1817, %r1816, 0, 8;
	cvt.u16.u32 	%rs3648, %r1817;
	bfe.u32 	%r1818, %r1816, 8, 8;
	cvt.u16.u32 	%rs3649, %r1818;
	bfe.u32 	%r1819, %r1816, 16, 8;
	cvt.u16.u32 	%rs3650, %r1819;
	bfe.u32 	%r1820, %r1816, 24, 8;
	cvt.u16.u32 	%rs3651, %r1820;
	ld.shared.u32 	%r1821, [%r3092+60];
	bfe.u32 	%r1822, %r1821, 0, 8;
	cvt.u16.u32 	%rs3644, %r1822;
	bfe.u32 	%r1823, %r1821, 8, 8;
	cvt.u16.u32 	%rs3645, %r1823;
	bfe.u32 	%r1824, %r1821, 16, 8;
	cvt.u16.u32 	%rs3646, %r1824;
	bfe.u32 	%r1825, %r1821, 24, 8;
	cvt.u16.u32 	%rs3647, %r1825;
	ld.shared.u32 	%r1826, [%r3092+56];
	bfe.u32 	%r1827, %r1826, 0, 8;
	cvt.u16.u32 	%rs3640, %r1827;
	bfe.u32 	%r1828, %r1826, 8, 8;
	cvt.u16.u32 	%rs3641, %r1828;
	bfe.u32 	%r1829, %r1826, 16, 8;
	cvt.u16.u32 	%rs3642, %r1829;
	bfe.u32 	%r1830, %r1826, 24, 8;
	cvt.u16.u32 	%rs3643, %r1830;
	ld.shared.u32 	%r1831, [%r3092+52];
	bfe.u32 	%r1832, %r1831, 0, 8;
	cvt.u16.u32 	%rs3636, %r1832;
	bfe.u32 	%r1833, %r1831, 8, 8;
	cvt.u16.u32 	%rs3637, %r1833;
	bfe.u32 	%r1834, %r1831, 16, 8;
	cvt.u16.u32 	%rs3638, %r1834;
	bfe.u32 	%r1835, %r1831, 24, 8;
	cvt.u16.u32 	%rs3639, %r1835;
	ld.shared.u32 	%r1836, [%r3092+48];
	bfe.u32 	%r1837, %r1836, 0, 8;
	cvt.u16.u32 	%rs3632, %r1837;
	bfe.u32 	%r1838, %r1836, 8, 8;
	cvt.u16.u32 	%rs3633, %r1838;
	bfe.u32 	%r1839, %r1836, 16, 8;
	cvt.u16.u32 	%rs3634, %r1839;
	bfe.u32 	%r1840, %r1836, 24, 8;
	cvt.u16.u32 	%rs3635, %r1840;
	ld.shared.u32 	%r1841, [%r3092+44];
	bfe.u32 	%r1842, %r1841, 0, 8;
	cvt.u16.u32 	%rs3628, %r1842;
	bfe.u32 	%r1843, %r1841, 8, 8;
	cvt.u16.u32 	%rs3629, %r1843;
	bfe.u32 	%r1844, %r1841, 16, 8;
	cvt.u16.u32 	%rs3630, %r1844;
	bfe.u32 	%r1845, %r1841, 24, 8;
	cvt.u16.u32 	%rs3631, %r1845;
	ld.shared.u32 	%r1846, [%r3092+40];
	bfe.u32 	%r1847, %r1846, 0, 8;
	cvt.u16.u32 	%rs3624, %r1847;
	bfe.u32 	%r1848, %r1846, 8, 8;
	cvt.u16.u32 	%rs3625, %r1848;
	bfe.u32 	%r1849, %r1846, 16, 8;
	cvt.u16.u32 	%rs3626, %r1849;
	bfe.u32 	%r1850, %r1846, 24, 8;
	cvt.u16.u32 	%rs3627, %r1850;
	ld.shared.u32 	%r1851, [%r3092+36];
	bfe.u32 	%r1852, %r1851, 0, 8;
	cvt.u16.u32 	%rs3620, %r1852;
	bfe.u32 	%r1853, %r1851, 8, 8;
	cvt.u16.u32 	%rs3621, %r1853;
	bfe.u32 	%r1854, %r1851, 16, 8;
	cvt.u16.u32 	%rs3622, %r1854;
	bfe.u32 	%r1855, %r1851, 24, 8;
	cvt.u16.u32 	%rs3623, %r1855;
	ld.shared.u32 	%r1856, [%r3092+32];
	bfe.u32 	%r1857, %r1856, 0, 8;
	cvt.u16.u32 	%rs3616, %r1857;
	bfe.u32 	%r1858, %r1856, 8, 8;
	cvt.u16.u32 	%rs3617, %r1858;
	bfe.u32 	%r1859, %r1856, 16, 8;
	cvt.u16.u32 	%rs3618, %r1859;
	bfe.u32 	%r1860, %r1856, 24, 8;
	cvt.u16.u32 	%rs3619, %r1860;
	ld.shared.u32 	%r1861, [%r3092+28];
	bfe.u32 	%r1862, %r1861, 0, 8;
	cvt.u16.u32 	%rs3612, %r1862;
	bfe.u32 	%r1863, %r1861, 8, 8;
	cvt.u16.u32 	%rs3613, %r1863;
	bfe.u32 	%r1864, %r1861, 16, 8;
	cvt.u16.u32 	%rs3614, %r1864;
	bfe.u32 	%r1865, %r1861, 24, 8;
	cvt.u16.u32 	%rs3615, %r1865;
	ld.shared.u32 	%r1866, [%r3092+24];
	bfe.u32 	%r1867, %r1866, 0, 8;
	cvt.u16.u32 	%rs3608, %r1867;
	bfe.u32 	%r1868, %r1866, 8, 8;
	cvt.u16.u32 	%rs3609, %r1868;
	bfe.u32 	%r1869, %r1866, 16, 8;
	cvt.u16.u32 	%rs3610, %r1869;
	bfe.u32 	%r1870, %r1866, 24, 8;
	cvt.u16.u32 	%rs3611, %r1870;
	ld.shared.u32 	%r1871, [%r3092+20];
	bfe.u32 	%r1872, %r1871, 0, 8;
	cvt.u16.u32 	%rs3604, %r1872;
	bfe.u32 	%r1873, %r1871, 8, 8;
	cvt.u16.u32 	%rs3605, %r1873;
	bfe.u32 	%r1874, %r1871, 16, 8;
	cvt.u16.u32 	%rs3606, %r1874;
	bfe.u32 	%r1875, %r1871, 24, 8;
	cvt.u16.u32 	%rs3607, %r1875;
	ld.shared.u32 	%r1876, [%r3092+16];
	bfe.u32 	%r1877, %r1876, 0, 8;
	cvt.u16.u32 	%rs3600, %r1877;
	bfe.u32 	%r1878, %r1876, 8, 8;
	cvt.u16.u32 	%rs3601, %r1878;
	bfe.u32 	%r1879, %r1876, 16, 8;
	cvt.u16.u32 	%rs3602, %r1879;
	bfe.u32 	%r1880, %r1876, 24, 8;
	cvt.u16.u32 	%rs3603, %r1880;
	ld.shared.u32 	%r1881, [%r3092+12];
	bfe.u32 	%r1882, %r1881, 0, 8;
	cvt.u16.u32 	%rs3596, %r1882;
	bfe.u32 	%r1883, %r1881, 8, 8;
	cvt.u16.u32 	%rs3597, %r1883;
	bfe.u32 	%r1884, %r1881, 16, 8;
	cvt.u16.u32 	%rs3598, %r1884;
	bfe.u32 	%r1885, %r1881, 24, 8;
	cvt.u16.u32 	%rs3599, %r1885;
	ld.shared.u32 	%r1886, [%r3092+8];
	bfe.u32 	%r1887, %r1886, 0, 8;
	cvt.u16.u32 	%rs3592, %r1887;
	bfe.u32 	%r1888, %r1886, 8, 8;
	cvt.u16.u32 	%rs3593, %r1888;
	bfe.u32 	%r1889, %r1886, 16, 8;
	cvt.u16.u32 	%rs3594, %r1889;
	bfe.u32 	%r1890, %r1886, 24, 8;
	cvt.u16.u32 	%rs3595, %r1890;
	ld.shared.u32 	%r1891, [%r3092+4];
	bfe.u32 	%r1892, %r1891, 0, 8;
	cvt.u16.u32 	%rs3588, %r1892;
	bfe.u32 	%r1893, %r1891, 8, 8;
	cvt.u16.u32 	%rs3589, %r1893;
	bfe.u32 	%r1894, %r1891, 16, 8;
	cvt.u16.u32 	%rs3590, %r1894;
	bfe.u32 	%r1895, %r1891, 24, 8;
	cvt.u16.u32 	%rs3591, %r1895;
	ld.shared.f32 	%f21, [%r3092];
	bar.sync 	0;
	// begin inline asm
	griddepcontrol.launch_dependents;
	// end inline asm
	mov.b32 	%r3088, 2;
$L__BB7_4:
	shr.u32 	%r1896, %r3088, 1;
	add.s32 	%r1897, %r3088, -1;
	bar.sync 	0;
	mov.u32 	%r1898, %tid.x;
	mov.u32 	%r1899, _ZZN3cub18CUB_300001_SM_10006detail10merge_sort30DeviceMergeSortBlockSortKernelINS2_10policy_hubIN6thrust24THRUST_300001_SM_1000_NS10device_ptrI10IndividualEEE9Policy600ES9_PNS0_8NullTypeES9_SD_mN4cuda3std3__44lessIS8_EES8_SC_EEvbT0_T1_T2_T3_T4_PT6_PT7_T5_NS1_7vsmem_tEE19static_temp_storage;
	mad.lo.s32 	%r1900, %r1898, 260, %r1899;
	st.shared.f32 	[%r1900], %f21;
	cvt.u32.u16 	%r1901, %rs3591;
	cvt.u32.u16 	%r1902, %rs3590;
	prmt.b32 	%r1903, %r1902, %r1901, 0x3340U;
	cvt.u32.u16 	%r1904, %rs3589;
	cvt.u32.u16 	%r1905, %rs3588;
	prmt.b32 	%r1906, %r1905, %r1904, 0x3340U;
	prmt.b32 	%r1907, %r1906, %r1903, 0x5410U;
	st.shared.u32 	[%r1900+4], %r1907;
	cvt.u32.u16 	%r1908, %rs3595;
	cvt.u32.u16 	%r1909, %rs3594;
	prmt.b32 	%r1910, %r1909, %r1908, 0x3340U;
	cvt.u32.u16 	%r1911, %rs3593;
	cvt.u32.u16 	%r1912, %rs3592;
	prmt.b32 	%r1913, %r1912, %r1911, 0x3340U;
	prmt.b32 	%r1914, %r1913, %r1910, 0x5410U;
	st.shared.u32 	[%r1900+8], %r1914;
	cvt.u32.u16 	%r1915, %rs3599;
	cvt.u32.u16 	%r1916, %rs3598;
	prmt.b32 	%r1917, %r1916, %r1915, 0x3340U;
	cvt.u32.u16 	%r1918, %rs3597;
	cvt.u32.u16 	%r1919, %rs3596;
	prmt.b32 	%r1920, %r1919, %r1918, 0x3340U;
	prmt.b32 	%r1921, %r1920, %r1917, 0x5410U;
	st.shared.u32 	[%r1900+12], %r1921;
	cvt.u32.u16 	%r1922, %rs3603;
	cvt.u32.u16 	%r1923, %rs3602;
	prmt.b32 	%r1924, %r1923, %r1922, 0x3340U;
	cvt.u32.u16 	%r1925, %rs3601;
	cvt.u32.u16 	%r1926, %rs3600;
	prmt.b32 	%r1927, %r1926, %r1925, 0x3340U;
	prmt.b32 	%r1928, %r1927, %r1924, 0x5410U;
	st.shared.u32 	[%r1900+16], %r1928;
	cvt.u32.u16 	%r1929, %rs3607;
	cvt.u32.u16 	%r1930, %rs3606;
	prmt.b32 	%r1931, %r1930, %r1929, 0x3340U;
	cvt.u32.u16 	%r1932, %rs3605;
	cvt.u32.u16 	%r1933, %rs3604;
	prmt.b32 	%r1934, %r1933, %r1932, 0x3340U;
	prmt.b32 	%r1935, %r1934, %r1931, 0x5410U;
	st.shared.u32 	[%r1900+20], %r1935;
	cvt.u32.u16 	%r1936, %rs3611;
	cvt.u32.u16 	%r1937, %rs3610;
	prmt.b32 	%r1938, %r1937, %r1936, 0x3340U;
	cvt.u32.u16 	%r1939, %rs3609;
	cvt.u32.u16 	%r1940, %rs3608;
	prmt.b32 	%r1941, %r1940, %r1939, 0x3340U;
	prmt.b32 	%r1942, %r1941, %r1938, 0x5410U;
	st.shared.u32 	[%r1900+24], %r1942;
	cvt.u32.u16 	%r1943, %rs3615;
	cvt.u32.u16 	%r1944, %rs3614;
	prmt.b32 	%r1945, %r1944, %r1943, 0x3340U;
	cvt.u32.u16 	%r1946, %rs3613;
	cvt.u32.u16 	%r1947, %rs3612;
	prmt.b32 	%r1948, %r1947, %r1946, 0x3340U;
	prmt.b32 	%r1949, %r1948, %r1945, 0x5410U;
	st.shared.u32 	[%r1900+28], %r1949;
	cvt.u32.u16 	%r1950, %rs3619;
	cvt.u32.u16 	%r1951, %rs3618;
	prmt.b32 	%r1952, %r1951, %r1950, 0x3340U;
	cvt.u32.u16 	%r1953, %rs3617;
	cvt.u32.u16 	%r1954, %rs3616;
	prmt.b32 	%r1955, %r1954, %r1953, 0x3340U;
	prmt.b32 	%r1956, %r1955, %r1952, 0x5410U;
	st.shared.u32 	[%r1900+32], %r1956;
	cvt.u32.u16 	%r1957, %rs3623;
	cvt.u32.u16 	%r1958, %rs3622;
	prmt.b32 	%r1959, %r1958, %r1957, 0x3340U;
	cvt.u32.u16 	%r1960, %rs3621;
	cvt.u32.u16 	%r1961, %rs3620;
	prmt.b32 	%r1962, %r1961, %r1960, 0x3340U;
	prmt.b32 	%r1963, %r1962, %r1959, 0x5410U;
	st.shared.u32 	[%r1900+36], %r1963;
	cvt.u32.u16 	%r1964, %rs3627;
	cvt.u32.u16 	%r1965, %rs3626;
	prmt.b32 	%r1966, %r1965, %r1964, 0x3340U;
	cvt.u32.u16 	%r1967, %rs3625;
	cvt.u32.u16 	%r1968, %rs3624;
	prmt.b32 	%r1969, %r1968, %r1967, 0x3340U;
	prmt.b32 	%r1970, %r1969, %r1966, 0x5410U;
	st.shared.u32 	[%r1900+40], %r1970;
	cvt.u32.u16 	%r1971, %rs3631;
	cvt.u32.u16 	%r1972, %rs3630;
	prmt.b32 	%r1973, %r1972, %r1971, 0x3340U;
	cvt.u32.u16 	%r1974, %rs3629;
	cvt.u32.u16 	%r1975, %rs3628;
	prmt.b32 	%r1976, %r1975, %r1974, 0x3340U;
	prmt.b32 	%r1977, %r1976, %r1973, 0x5410U;
	st.shared.u32 	[%r1900+44], %r1977;
	cvt.u32.u16 	%r1978, %rs3635;
	cvt.u32.u16 	%r1979, %rs3634;
	prmt.b32 	%r1980, %r1979, %r1978, 0x3340U;
	cvt.u32.u16 	%r1981, %rs3633;
	cvt.u32.u16 	%r1982, %rs3632;
	prmt.b32 	%r1983, %r1982, %r1981, 0x3340U;
	prmt.b32 	%r1984, %r1983, %r1980, 0x5410U;
	st.shared.u32 	[%r1900+48], %r1984;
	cvt.u32.u16 	%r1985, %rs3639;
	cvt.u32.u16 	%r1986, %rs3638;
	prmt.b32 	%r1987, %r1986, %r1985, 0x3340U;
	cvt.u32.u16 	%r1988, %rs3637;
	cvt.u32.u16 	%r1989, %rs3636;
	prmt.b32 	%r1990, %r1989, %r1988, 0x3340U;
	prmt.b32 	%r1991, %r1990, %r1987, 0x5410U;
	st.shared.u32 	[%r1900+52], %r1991;
	cvt.u32.u16 	%r1992, %rs3643;
	cvt.u32.u16 	%r1993, %rs3642;
	prmt.b32 	%r1994, %r1993, %r1992, 0x3340U;
	cvt.u32.u16 	%r1995, %rs3641;
	cvt.u32.u16 	%r1996, %rs3640;
	prmt.b32 	%r1997, %r1996, %r1995, 0x3340U;
	prmt.b32 	%r1998, %r1997, %r1994, 0x5410U;
	st.shared.u32 	[%r1900+56], %r1998;
	cvt.u32.u16 	%r1999, %rs3647;
	cvt.u32.u16 	%r2000, %rs3646;
	prmt.b32 	%r2001, %r2000, %r1999, 0x3340U;
	cvt.u32.u16 	%r2002, %rs3645;
	cvt.u32.u16 	%r2003, %rs3644;
	prmt.b32 	%r2004, %r2003, %r2002, 0x3340U;
	prmt.b32 	%r2005, %r2004, %r2001, 0x5410U;
	st.shared.u32 	[%r1900+60], %r2005;
	cvt.u32.u16 	%r2006, %rs3651;
	cvt.u32.u16 	%r2007, %rs3650;
	prmt.b32 	%r2008, %r2007, %r2006, 0x3340U;
	cvt.u32.u16 	%r2009, %rs3649;
	cvt.u32.u16 	%r2010, %rs3648;
	prmt.b32 	%r2011, %r2010, %r2009, 0x3340U;
	prmt.b32 	%r2012, %r2011, %r2008, 0x5410U;
	st.shared.u32 	[%r1900+64], %r2012;
	cvt.u32.u16 	%r2013, %rs3655;
	cvt.u32.u16 	%r2014, %rs3654;
	prmt.b32 	%r2015, %r2014, %r2013, 0x3340U;
	cvt.u32.u16 	%r2016, %rs3653;
	cvt.u32.u16 	%r2017, %rs3652;
	prmt.b32 	%r2018, %r2017, %r2016, 0x3340U;
	prmt.b32 	%r2019, %r2018, %r2015, 0x5410U;
	st.shared.u32 	[%r1900+68], %r2019;
	cvt.u32.u16 	%r2020, %rs3659;
	cvt.u32.u16 	%r2021, %rs3658;
	prmt.b32 	%r2022, %r2021, %r2020, 0x3340U;
	cvt.u32.u16 	%r2023, %rs3657;
	cvt.u32.u16 	%r2024, %rs3656;
	prmt.b32 	%r2025, %r2024, %r2023, 0x3340U;
	prmt.b32 	%r2026, %r2025, %r2022, 0x5410U;
	st.shared.u32 	[%r1900+72], %r2026;
	cvt.u32.u16 	%r2027, %rs3663;
	cvt.u32.u16 	%r2028, %rs3662;
	prmt.b32 	%r2029, %r2028, %r2027, 0x3340U;
	cvt.u32.u16 	%r2030, %rs3661;
	cvt.u32.u16 	%r2031, %rs3660;
	prmt.b32 	%r2032, %r2031, %r2030, 0x3340U;
	prmt.b32 	%r2033, %r2032, %r2029, 0x5410U;
	st.shared.u32 	[%r1900+76], %r2033;
	cvt.u32.u16 	%r2034, %rs3667;
	cvt.u32.u16 	%r2035, %rs3666;
	prmt.b32 	%r2036, %r2035, %r2034, 0x3340U;
	cvt.u32.u16 	%r2037, %rs3665;
	cvt.u32.u16 	%r2038, %rs3664;
	prmt.b32 	%r2039, %r2038, %r2037, 0x3340U;
	prmt.b32 	%r2040, %r2039, %r2036, 0x5410U;
	st.shared.u32 	[%r1900+80], %r2040;
	cvt.u32.u16 	%r2041, %rs3671;
	cvt.u32.u16 	%r2042, %rs3670;
	prmt.b32 	%r2043, %r2042, %r2041, 0x3340U;
	cvt.u32.u16 	%r2044, %rs3669;
	cvt.u32.u16 	%r2045, %rs3668;
	prmt.b32 	%r2046, %r2045, %r2044, 0x3340U;
	prmt.b32 	%r2047, %r2046, %r2043, 0x5410U;
	st.shared.u32 	[%r1900+84], %r2047;
	cvt.u32.u16 	%r2048, %rs3675;
	cvt.u32.u16 	%r2049, %rs3674;
	prmt.b32 	%r2050, %r2049, %r2048, 0x3340U;
	cvt.u32.u16 	%r2051, %rs3673;
	cvt.u32.u16 	%r2052, %rs3672;
	prmt.b32 	%r2053, %r2052, %r2051, 0x3340U;
	prmt.b32 	%r2054, %r2053, %r2050, 0x5410U;
	st.shared.u32 	[%r1900+88], %r2054;
	cvt.u32.u16 	%r2055, %rs3679;
	cvt.u32.u16 	%r2056, %rs3678;
	prmt.b32 	%r2057, %r2056, %r2055, 0x3340U;
	cvt.u32.u16 	%r2058, %rs3677;
	cvt.u32.u16 	%r2059, %rs3676;
	prmt.b32 	%r2060, %r2059, %r2058, 0x3340U;
	prmt.b32 	%r2061, %r2060, %r2057, 0x5410U;
	st.shared.u32 	[%r1900+92], %r2061;
	cvt.u32.u16 	%r2062, %rs3683;
	cvt.u32.u16 	%r2063, %rs3682;
	prmt.b32 	%r2064, %r2063, %r2062, 0x3340U;
	cvt.u32.u16 	%r2065, %rs3681;
	cvt.u32.u16 	%r2066, %rs3680;
	prmt.b32 	%r2067, %r2066, %r2065, 0x3340U;
	prmt.b32 	%r2068, %r2067, %r2064, 0x5410U;
	st.shared.u32 	[%r1900+96], %r2068;
	cvt.u32.u16 	%r2069, %rs3687;
	cvt.u32.u16 	%r2070, %rs3686;
	prmt.b32 	%r2071, %r2070, %r2069, 0x3340U;
	cvt.u32.u16 	%r2072, %rs3685;
	cvt.u32.u16 	%r2073, %rs3684;
	prmt.b32 	%r2074, %r2073, %r2072, 0x3340U;
	prmt.b32 	%r2075, %r2074, %r2071, 0x5410U;
	st.shared.u32 	[%r1900+100], %r2075;
	cvt.u32.u16 	%r2076, %rs3691;
	cvt.u32.u16 	%r2077, %rs3690;
	prmt.b32 	%r2078, %r2077, %r2076, 0x3340U;
	cvt.u32.u16 	%r2079, %rs3689;
	cvt.u32.u16 	%r2080, %rs3688;
	prmt.b32 	%r2081, %r2080, %r2079, 0x3340U;
	prmt.b32 	%r2082, %r2081, %r2078, 0x5410U;
	st.shared.u32 	[%r1900+104], %r2082;
	cvt.u32.u16 	%r2083, %rs3695;
	cvt.u32.u16 	%r2084, %rs3694;
	prmt.b32 	%r2085, %r2084, %r2083, 0x3340U;
	cvt.u32.u16 	%r2086, %rs3693;
	cvt.u32.u16 	%r2087, %rs3692;
	prmt.b32 	%r2088, %r2087, %r2086, 0x3340U;
	prmt.b32 	%r2089, %r2088, %r2085, 0x5410U;
	st.shared.u32 	[%r1900+108], %r2089;
	cvt.u32.u16 	%r2090, %rs3699;
	cvt.u32.u16 	%r2091, %rs3698;
	prmt.b32 	%r2092, %r2091, %r2090, 0x3340U;
	cvt.u32.u16 	%r2093, %rs3697;
	cvt.u32.u16 	%r2094, %rs3696;
	prmt.b32 	%r2095, %r2094, %r2093, 0x3340U;
	prmt.b32 	%r2096, %r2095, %r2092, 0x5410U;
	st.shared.u32 	[%r1900+112], %r2096;
	cvt.u32.u16 	%r2097, %rs3703;
	cvt.u32.u16 	%r2098, %rs3702;
	prmt.b32 	%r2099, %r2098, %r2097, 0x3340U;
	cvt.u32.u16 	%r2100, %rs3701;
	cvt.u32.u16 	%r2101, %rs3700;
	prmt.b32 	%r2102, %r2101, %r2100, 0x3340U;
	prmt.b32 	%r2103, %r2102, %r2099, 0x5410U;
	st.shared.u32 	[%r1900+116], %r2103;
	cvt.u32.u16 	%r2104, %rs3707;
	cvt.u32.u16 	%r2105, %rs3706;
	prmt.b32 	%r2106, %r2105, %r2104, 0x3340U;
	cvt.u32.u16 	%r2107, %rs3705;
	cvt.u32.u16 	%r2108, %rs3704;
	prmt.b32 	%r2109, %r2108, %r2107, 0x3340U;
	prmt.b32 	%r2110, %r2109, %r2106, 0x5410U;
	st.shared.u32 	[%r1900+120], %r2110;
	cvt.u32.u16 	%r2111, %rs3711;
	cvt.u32.u16 	%r2112, %rs3710;
	prmt.b32 	%r2113, %r2112, %r2111, 0x3340U;
	cvt.u32.u16 	%r2114, %rs3709;
	cvt.u32.u16 	%r2115, %rs3708;
	prmt.b32 	%r2116, %r2115, %r2114, 0x3340U;
	prmt.b32 	%r2117, %r2116, %r2113, 0x5410U;
	st.shared.u32 	[%r1900+124], %r2117;
	cvt.u32.u16 	%r2118, %rs3715;
	cvt.u32.u16 	%r2119, %rs3714;
	prmt.b32 	%r2120, %r2119, %r2118, 0x3340U;
	cvt.u32.u16 	%r2121, %rs3713;
	cvt.u32.u16 	%r2122, %rs3712;
	prmt.b32 	%r2123, %r2122, %r2121, 0x3340U;
	prmt.b32 	%r2124, %r2123, %r2120, 0x5410U;
	st.shared.u32 	[%r1900+128], %r2124;
	cvt.u32.u16 	%r2125, %rs3719;
	cvt.u32.u16 	%r2126, %rs3718;
	prmt.b32 	%r2127, %r2126, %r2125, 0x3340U;
	cvt.u32.u16 	%r2128, %rs3717;
	cvt.u32.u16 	%r2129, %rs3716;
	prmt.b32 	%r2130, %r2129, %r2128, 0x3340U;
	prmt.b32 	%r2131, %r2130, %r2127, 0x5410U;
	st.shared.u32 	[%r1900+132], %r2131;
	cvt.u32.u16 	%r2132, %rs3723;
	cvt.u32.u16 	%r2133, %rs3722;
	prmt.b32 	%r2134, %r2133, %r2132, 0x3340U;
	cvt.u32.u16 	%r2135, %rs3721;
	cvt.u32.u16 	%r2136, %rs3720;
	prmt.b32 	%r2137, %r2136, %r2135, 0x3340U;
	prmt.b32 	%r2138, %r2137, %r2134, 0x5410U;
	st.shared.u32 	[%r1900+136], %r2138;
	cvt.u32.u16 	%r2139, %rs3727;
	cvt.u32.u16 	%r2140, %rs3726;
	prmt.b32 	%r2141, %r2140, %r2139, 0x3340U;
	cvt.u32.u16 	%r2142, %rs3725;
	cvt.u32.u16 	%r2143, %rs3724;
	prmt.b32 	%r2144, %r2143, %r2142, 0x3340U;
	prmt.b32 	%r2145, %r2144, %r2141, 0x5410U;
	st.shared.u32 	[%r1900+140], %r2145;
	cvt.u32.u16 	%r2146, %rs3731;
	cvt.u32.u16 	%r2147, %rs3730;
	prmt.b32 	%r2148, %r2147, %r2146, 0x3340U;
	cvt.u32.u16 	%r2149, %rs3729;
	cvt.u32.u16 	%r2150, %rs3728;
	prmt.b32 	%r2151, %r2150, %r2149, 0x3340U;
	prmt.b32 	%r2152, %r2151, %r2148, 0x5410U;
	st.shared.u32 	[%r1900+144], %r2152;
	cvt.u32.u16 	%r2153, %rs3735;
	cvt.u32.u16 	%r2154, %rs3734;
	prmt.b32 	%r2155, %r2154, %r2153, 0x3340U;
	cvt.u32.u16 	%r2156, %rs3733;
	cvt.u32.u16 	%r2157, %rs3732;
	prmt.b32 	%r2158, %r2157, %r2156, 0x3340U;
	prmt.b32 	%r2159, %r2158, %r2155, 0x5410U;
	st.shared.u32 	[%r1900+148], %r2159;
	cvt.u32.u16 	%r2160, %rs3739;
	cvt.u32.u16 	%r2161, %rs3738;
	prmt.b32 	%r2162, %r2161, %r2160, 0x3340U;
	cvt.u32.u16 	%r2163, %rs3737;
	cvt.u32.u16 	%r2164, %rs3736;
	prmt.b32 	%r2165, %r2164, %r2163, 0x3340U;
	prmt.b32 	%r2166, %r2165, %r2162, 0x5410U;
	st.shared.u32 	[%r1900+152], %r2166;
	cvt.u32.u16 	%r2167, %rs3743;
	cvt.u32.u16 	%r2168, %rs3742;
	prmt.b32 	%r2169, %r2168, %r2167, 0x3340U;
	cvt.u32.u16 	%r2170, %rs3741;
	cvt.u32.u16 	%r2171, %rs3740;
	prmt.b32 	%r2172, %r2171, %r2170, 0x3340U;
	prmt.b32 	%r2173, %r2172, %r2169, 0x5410U;
	st.shared.u32 	[%r1900+156], %r2173;
	cvt.u32.u16 	%r2174, %rs3747;
	cvt.u32.u16 	%r2175, %rs3746;
	prmt.b32 	%r2176, %r2175, %r2174, 0x3340U;
	cvt.u32.u16 	%r2177, %rs3745;
	cvt.u32.u16 	%r2178, %rs3744;
	prmt.b32 	%r2179, %r2178, %r2177, 0x3340U;
	prmt.b32 	%r2180, %r2179, %r2176, 0x5410U;
	st.shared.u32 	[%r1900+160], %r2180;
	cvt.u32.u16 	%r2181, %rs3751;
	cvt.u32.u16 	%r2182, %rs3750;
	prmt.b32 	%r2183, %r2182, %r2181, 0x3340U;
	cvt.u32.u16 	%r2184, %rs3749;
	cvt.u32.u16 	%r2185, %rs3748;
	prmt.b32 	%r2186, %r2185, %r2184, 0x3340U;
	prmt.b32 	%r2187, %r2186, %r2183, 0x5410U;
	st.shared.u32 	[%r1900+164], %r2187;
	cvt.u32.u16 	%r2188, %rs3755;
	cvt.u32.u16 	%r2189, %rs3754;
	prmt.b32 	%r2190, %r2189, %r2188, 0x3340U;
	cvt.u32.u16 	%r2191, %rs3753;
	cvt.u32.u16 	%r2192, %rs3752;
	prmt.b32 	%r2193, %r2192, %r2191, 0x3340U;
	prmt.b32 	%r2194, %r2193, %r2190, 0x5410U;
	st.shared.u32 	[%r1900+168], %r2194;
	cvt.u32.u16 	%r2195, %rs3759;
	cvt.u32.u16 	%r2196, %rs3758;
	prmt.b32 	%r2197, %r2196, %r2195, 0x3340U;
	cvt.u32.u16 	%r2198, %rs3757;
	cvt.u32.u16 	%r2199, %rs3756;
	prmt.b32 	%r2200, %r2199, %r2198, 0x3340U;
	prmt.b32 	%r2201, %r2200, %r2197, 0x5410U;
	st.shared.u32 	[%r1900+172], %r2201;
	cvt.u32.u16 	%r2202, %rs3763;
	cvt.u32.u16 	%r2203, %rs3762;
	prmt.b32 	%r2204, %r2203, %r2202, 0x3340U;
	cvt.u32.u16 	%r2205, %rs3761;
	cvt.u32.u16 	%r2206, %rs3760;
	prmt.b32 	%r2207, %r2206, %r2205, 0x3340U;
	prmt.b32 	%r2208, %r2207, %r2204, 0x5410U;
	st.shared.u32 	[%r1900+176], %r2208;
	cvt.u32.u16 	%r2209, %rs3767;
	cvt.u32.u16 	%r2210, %rs3766;
	prmt.b32 	%r2211, %r2210, %r2209, 0x3340U;
	cvt.u32.u16 	%r2212, %rs3765;
	cvt.u32.u16 	%r2213, %rs3764;
	prmt.b32 	%r2214, %r2213, %r2212, 0x3340U;
	prmt.b32 	%r2215, %r2214, %r2211, 0x5410U;
	st.shared.u32 	[%r1900+180], %r2215;
	cvt.u32.u16 	%r2216, %rs3771;
	cvt.u32.u16 	%r2217, %rs3770;
	prmt.b32 	%r2218, %r2217, %r2216, 0x3340U;
	cvt.u32.u16 	%r2219, %rs3769;
	cvt.u32.u16 	%r2220, %rs3768;
	prmt.b32 	%r2221, %r2220, %r2219, 0x3340U;
	prmt.b32 	%r2222, %r2221, %r2218, 0x5410U;
	st.shared.u32 	[%r1900+184], %r2222;
	cvt.u32.u16 	%r2223, %rs3775;
	cvt.u32.u16 	%r2224, %rs3774;
	prmt.b32 	%r2225, %r2224, %r2223, 0x3340U;
	cvt.u32.u16 	%r2226, %rs3773;
	cvt.u32.u16 	%r2227, %rs3772;
	prmt.b32 	%r2228, %r2227, %r2226, 0x3340U;
	prmt.b32 	%r2229, %r2228, %r2225, 0x5410U;
	st.shared.u32 	[%r1900+188], %r2229;
	cvt.u32.u16 	%r2230, %rs3779;
	cvt.u32.u16 	%r2231, %rs3778;
	prmt.b32 	%r2232, %r2231, %r2230, 0x3340U;
	cvt.u32.u16 	%r2233, %rs3777;
	cvt.u32.u16 	%r2234, %rs3776;
	prmt.b32 	%r2235, %r2234, %r2233, 0x3340U;
	prmt.b32 	%r2236, %r2235, %r2232, 0x5410U;
	st.shared.u32 	[%r1900+192], %r2236;
	cvt.u32.u16 	%r2237, %rs3783;
	cvt.u32.u16 	%r2238, %rs3782;
	prmt.b32 	%r2239, %r2238, %r2237, 0x3340U;
	cvt.u32.u16 	%r2240, %rs3781;
	cvt.u32.u16 	%r2241, %rs3780;
	prmt.b32 	%r2242, %r2241, %r2240, 0x3340U;
	prmt.b32 	%r2243, %r2242, %r2239, 0x5410U;
	st.shared.u32 	[%r1900+196], %r2243;
	cvt.u32.u16 	%r2244, %rs3787;
	cvt.u32.u16 	%r2245, %rs3786;
	prmt.b32 	%r2246, %r2245, %r2244, 0x3340U;
	cvt.u32.u16 	%r2247, %rs3785;
	cvt.u32.u16 	%r2248, %rs3784;
	prmt.b32 	%r2249, %r2248, %r2247, 0x3340U;
	prmt.b32 	%r2250, %r2249, %r2246, 0x5410U;
	st.shared.u32 	[%r1900+200], %r2250;
	cvt.u32.u16 	%r2251, %rs3791;
	cvt.u32.u16 	%r2252, %rs3790;
	prmt.b32 	%r2253, %r2252, %r2251, 0x3340U;
	cvt.u32.u16 	%r2254, %rs3789;
	cvt.u32.u16 	%r2255, %rs3788;
	prmt.b32 	%r2256, %r2255, %r2254, 0x3340U;
	prmt.b32 	%r2257, %r2256, %r2253, 0x5410U;
	st.shared.u32 	[%r1900+204], %r2257;
	cvt.u32.u16 	%r2258, %rs3795;
	cvt.u32.u16 	%r2259, %rs3794;
	prmt.b32 	%r2260, %r2259, %r2258, 0x3340U;
	cvt.u32.u16 	%r2261, %rs3793;
	cvt.u32.u16 	%r2262, %rs3792;
	prmt.b32 	%r2263, %r2262, %r2261, 0x3340U;
	prmt.b32 	%r2264, %r2263, %r2260, 0x5410U;
	st.shared.u32 	[%r1900+208], %r2264;
	cvt.u32.u16 	%r2265, %rs3799;
	cvt.u32.u16 	%r2266, %rs3798;
	prmt.b32 	%r2267, %r2266, %r2265, 0x3340U;
	cvt.u32.u16 	%r2268, %rs3797;
	cvt.u32.u16 	%r2269, %rs3796;
	prmt.b32 	%r2270, %r2269, %r2268, 0x3340U;
	prmt.b32 	%r2271, %r2270, %r2267, 0x5410U;
	st.shared.u32 	[%r1900+212], %r2271;
	cvt.u32.u16 	%r2272, %rs3803;
	cvt.u32.u16 	%r2273, %rs3802;
	prmt.b32 	%r2274, %r2273, %r2272, 0x3340U;
	cvt.u32.u16 	%r2275, %rs3801;
	cvt.u32.u16 	%r2276, %rs3800;
	prmt.b32 	%r2277, %r2276, %r2275, 0x3340U;
	prmt.b32 	%r2278, %r2277, %r2274, 0x5410U;
	st.shared.u32 	[%r1900+216], %r2278;
	cvt.u32.u16 	%r2279, %rs3807;
	cvt.u32.u16 	%r2280, %rs3806;
	prmt.b32 	%r2281, %r2280, %r2279, 0x3340U;
	cvt.u32.u16 	%r2282, %rs3805;
	cvt.u32.u16 	%r2283, %rs3804;
	prmt.b32 	%r2284, %r2283, %r2282, 0x3340U;
	prmt.b32 	%r2285, %r2284, %r2281, 0x5410U;
	st.shared.u32 	[%r1900+220], %r2285;
	cvt.u32.u16 	%r2286, %rs3811;
	cvt.u32.u16 	%r2287, %rs3810;
	prmt.b32 	%r2288, %r2287, %r2286, 0x3340U;
	cvt.u32.u16 	%r2289, %rs3809;
	cvt.u32.u16 	%r2290, %rs3808;
	prmt.b32 	%r2291, %r2290, %r2289, 0x3340U;
	prmt.b32 	%r2292, %r2291, %r2288, 0x5410U;
	st.shared.u32 	[%r1900+224], %r2292;
	cvt.u32.u16 	%r2293, %rs3815;
	cvt.u32.u16 	%r2294, %rs3814;
	prmt.b32 	%r2295, %r2294, %r2293, 0x3340U;
	cvt.u32.u16 	%r2296, %rs3813;
	cvt.u32.u16 	%r2297, %rs3812;
	prmt.b32 	%r2298, %r2297, %r2296, 0x3340U;
	prmt.b32 	%r2299, %r2298, %r2295, 0x5410U;
	st.shared.u32 	[%r1900+228], %r2299;
	cvt.u32.u16 	%r2300, %rs3819;
	cvt.u32.u16 	%r2301, %rs3818;
	prmt.b32 	%r2302, %r2301, %r2300, 0x3340U;
	cvt.u32.u16 	%r2303, %rs3817;
	cvt.u32.u16 	%r2304, %rs3816;
	prmt.b32 	%r2305, %r2304, %r2303, 0x3340U;
	prmt.b32 	%r2306, %r2305, %r2302, 0x5410U;
	st.shared.u32 	[%r1900+232], %r2306;
	cvt.u32.u16 	%r2307, %rs3823;
	cvt.u32.u16 	%r2308, %rs3822;
	prmt.b32 	%r2309, %r2308, %r2307, 0x3340U;
	cvt.u32.u16 	%r2310, %rs3821;
	cvt.u32.u16 	%r2311, %rs3820;
	prmt.b32 	%r2312, %r2311, %r2310, 0x3340U;
	prmt.b32 	%r2313, %r2312, %r2309, 0x5410U;
	st.shared.u32 	[%r1900+236], %r2313;
	cvt.u32.u16 	%r2314, %rs3827;
	cvt.u32.u16 	%r2315, %rs3826;
	prmt.b32 	%r2316, %r2315, %r2314, 0x3340U;
	cvt.u32.u16 	%r2317, %rs3825;
	cvt.u32.u16 	%r2318, %rs3824;
	prmt.b32 	%r2319, %r2318, %r2317, 0x3340U;
	prmt.b32 	%r2320, %r2319, %r2316, 0x5410U;
	st.shared.u32 	[%r1900+240], %r2320;
	cvt.u32.u16 	%r2321, %rs3831;
	cvt.u32.u16 	%r2322, %rs3830;
	prmt.b32 	%r2323, %r2322, %r2321, 0x3340U;
	cvt.u32.u16 	%r2324, %rs3829;
	cvt.u32.u16 	%r2325, %rs3828;
	prmt.b32 	%r2326, %r2325, %r2324, 0x3340U;
	prmt.b32 	%r2327, %r2326, %r2323, 0x5410U;
	st.shared.u32 	[%r1900+244], %r2327;
	cvt.u32.u16 	%r2328, %rs3835;
	cvt.u32.u16 	%r2329, %rs3834;
	prmt.b32 	%r2330, %r2329, %r2328, 0x3340U;
	cvt.u32.u16 	%r2331, %rs3833;
	cvt.u32.u16 	%r2332, %rs3832;
	prmt.b32 	%r2333, %r2332, %r2331, 0x3340U;
	prmt.b32 	%r2334, %r2333, %r2330, 0x5410U;
	st.shared.u32 	[%r1900+248], %r2334;
	cvt.u32.u16 	%r2335, %rs3839;
	cvt.u32.u16 	%r2336, %rs3838;
	prmt.b32 	%r2337, %r2336, %r2335, 0x3340U;
	cvt.u32.u16 	%r2338, %rs3837;
	cvt.u32.u16 	%r2339, %rs3836;
	prmt.b32 	%r2340, %r2339, %r2338, 0x3340U;
	prmt.b32 	%r2341, %r2340, %r2337, 0x5410U;
	st.shared.u32 	[%r1900+252], %r2341;
	cvt.u32.u16 	%r2342, %rs3843;
	cvt.u32.u16 	%r2343, %rs3842;
	prmt.b32 	%r2344, %r2343, %r2342, 0x3340U;
	cvt.u32.u16 	%r2345, %rs3841;
	cvt.u32.u16 	%r2346, %rs3840;
	prmt.b32 	%r2347, %r2346, %r2345, 0x3340U;
	prmt.b32 	%r2348, %r2347, %r2344, 0x5410U;
	st.shared.u32 	[%r1900+256], %r2348;
	bar.sync 	0;
	neg.s32 	%r2349, %r3088;
	and.b32  	%r2350, %r1898, %r2349;
	and.b32  	%r2351, %r1897, %r1898;
	min.u32 	%r7, %r2351, 64;
	min.u32 	%r8, %r2350, 64;
	add.s32 	%r2352, %r8, %r1896;
	min.u32 	%r9, %r2352, 64;
	add.s32 	%r2353, %r9, %r1896;
	min.u32 	%r10, %r2353, 64;
	sub.s32 	%r2354, %r9, %r8;
	sub.s32 	%r2355, %r10, %r9;
	setp.lt.s32 	%p22, %r7, %r2355;
	sub.s32 	%r2356, %r7, %r2355;
	selp.b32 	%r3091, 0, %r2356, %p22;
	min.s32 	%r3089, %r2354, %r7;
	setp.ge.s32 	%p23, %r3091, %r3089;
	@%p23 bra 	$L__BB7_7;
	add.s32 	%r13, %r9, %r7;
$L__BB7_6:
	sub.s32 	%r2357, %r3089, %r3091;
	shr.u32 	%r2358, %r2357, 31;
	add.s32 	%r2359, %r2357, %r2358;
	shr.s32 	%r2360, %r2359, 1;
	add.s32 	%r2361, %r2360, %r3091;
	add.s32 	%r2362, %r2361, %r8;
	mad.lo.s32 	%r2364, %r2362, 260, %r1899;
	ld.shared.f32 	%f18, [%r2364];
	not.b32 	%r2365, %r2361;
	add.s32 	%r2366, %r13, %r2365;
	mad.lo.s32 	%r2367, %r2366, 260, %r1899;
	ld.shared.f32 	%f19, [%r2367];
	setp.leu.f32 	%p24, %f19, %f18;
	add.s32 	%r2368, %r2361, 1;
	selp.b32 	%r3091, %r2368, %r3091, %p24;
	selp.b32 	%r3089, %r3089, %r2361, %p24;
	setp.lt.s32 	%p25, %r3091, %r3089;
	@%p25 bra 	$L__BB7_6;
$L__BB7_7:
	add.s32 	%r19, %r3091, %r8;
	add.s32 	%r2369, %r9, %r7;
	sub.s32 	%r2370, %r2369, %r3091;
	mov.u32 	%r2371, _ZZN3cub18CUB_300001_SM_10006detail10merge_sort30DeviceMergeSortBlockSortKernelINS2_10policy_hubIN6thrust24THRUST_300001_SM_1000_NS10device_ptrI10IndividualEEE9Policy600ES9_PNS0_8NullTypeES9_SD_mN4cuda3std3__44lessIS8_EES8_SC_EEvbT0_T1_T2_T3_T4_PT6_PT7_T5_NS1_7vsmem_tEE19static_temp_storage;
	mad.lo.s32 	%r2372, %r19, 260, %r2371;
	ld.shared.u32 	%r2373, [%r2372+256];
	bfe.u32 	%r2374, %r2373, 24, 8;
	cvt.u16.u32 	%rs513, %r2374;
	bfe.u32 	%r2375, %r2373, 16, 8;
	cvt.u16.u32 	%rs514, %r2375;
	bfe.u32 	%r2376, %r2373, 8, 8;
	cvt.u16.u32 	%rs515, %r2376;
	bfe.u32 	%r2377, %r2373, 0, 8;
	cvt.u16.u32 	%rs516, %r2377;
	ld.shared.u32 	%r2378, [%r2372+252];
	bfe.u32 	%r2379, %r2378, 24, 8;
	cvt.u16.u32 	%rs517, %r2379;
	bfe.u32 	%r2380, %r2378, 16, 8;
	cvt.u16.u32 	%rs518, %r2380;
	bfe.u32 	%r2381, %r2378, 8, 8;
	cvt.u16.u32 	%rs519, %r2381;
	bfe.u32 	%r2382, %r2378, 0, 8;
	cvt.u16.u32 	%rs520, %r2382;
	ld.shared.u32 	%r2383, [%r2372+248];
	bfe.u32 	%r2384, %r2383, 24, 8;
	cvt.u16.u32 	%rs521, %r2384;
	bfe.u32 	%r2385, %r2383, 16, 8;
	cvt.u16.u32 	%rs522, %r2385;
	bfe.u32 	%r2386, %r2383, 8, 8;
	cvt.u16.u32 	%rs523, %r2386;
	bfe.u32 	%r2387, %r2383, 0, 8;
	cvt.u16.u32 	%rs524, %r2387;
	ld.shared.u32 	%r2388, [%r2372+244];
	bfe.u32 	%r2389, %r2388, 24, 8;
	cvt.u16.u32 	%rs525, %r2389;
	bfe.u32 	%r2390, %r2388, 16, 8;
	cvt.u16.u32 	%rs526, %r2390;
	bfe.u32 	%r2391, %r2388, 8, 8;
	cvt.u16.u32 	%rs527, %r2391;
	bfe.u32 	%r2392, %r2388, 0, 8;
	cvt.u16.u32 	%rs528, %r2392;
	ld.shared.u32 	%r2393, [%r2372+240];
	bfe.u32 	%r2394, %r2393, 24, 8;
	cvt.u16.u32 	%rs529, %r2394;
	bfe.u32 	%r2395, %r2393, 16, 8;
	cvt.u16.u32 	%rs530, %r2395;
	bfe.u32 	%r2396, %r2393, 8, 8;
	cvt.u16.u32 	%rs531, %r2396;
	bfe.u32 	%r2397, %r2393, 0, 8;
	cvt.u16.u32 	%rs532, %r2397;
	ld.shared.u32 	%r2398, [%r2372+236];
	bfe.u32 	%r2399, %r2398, 24, 8;
	cvt.u16.u32 	%rs533, %r2399;
	bfe.u32 	%r2400, %r2398, 16, 8;
	cvt.u16.u32 	%rs534, %r2400;
	bfe.u32 	%r2401, %r2398, 8, 8;
	cvt.u16.u32 	%rs535, %r2401;
	bfe.u32 	%r2402, %r2398, 0, 8;
	cvt.u16.u32 	%rs536, %r2402;
	ld.shared.u32 	%r2403, [%r2372+232];
	bfe.u32 	%r2404, %r2403, 24, 8;
	cvt.u16.u32 	%rs537, %r2404;
	bfe.u32 	%r2405, %r2403, 16, 8;
	cvt.u16.u32 	%rs538, %r2405;
	bfe.u32 	%r2406, %r2403, 8, 8;
	cvt.u16.u32 	%rs539, %r2406;
	bfe.u32 	%r2407, %r2403, 0, 8;
	cvt.u16.u32 	%rs540, %r2407;
	ld.shared.u32 	%r2408, [%r2372+228];
	bfe.u32 	%r2409, %r2408, 24, 8;
	cvt.u16.u32 	%rs541, %r2409;
	bfe.u32 	%r2410, %r2408, 16, 8;
	cvt.u16.u32 	%rs542, %r2410;
	bfe.u32 	%r2411, %r2408, 8, 8;
	cvt.u16.u32 	%rs543, %r2411;
	bfe.u32 	%r2412, %r2408, 0, 8;
	cvt.u16.u32 	%rs544, %r2412;
	ld.shared.u32 	%r2413, [%r2372+224];
	bfe.u32 	%r2414, %r2413, 24, 8;
	cvt.u16.u32 	%rs545, %r2414;
	bfe.u32 	%r2415, %r2413, 16, 8;
	cvt.u16.u32 	%rs546, %r2415;
	bfe.u32 	%r2416, %r2413, 8, 8;
	cvt.u16.u32 	%rs547, %r2416;
	bfe.u32 	%r2417, %r2413, 0, 8;
	cvt.u16.u32 	%rs548, %r2417;
	ld.shared.u32 	%r2418, [%r2372+220];
	bfe.u32 	%r2419, %r2418, 24, 8;
	cvt.u16.u32 	%rs549, %r2419;
	bfe.u32 	%r2420, %r2418, 16, 8;
	cvt.u16.u32 	%rs550, %r2420;
	bfe.u32 	%r2421, %r2418, 8, 8;
	cvt.u16.u32 	%rs551, %r2421;
	bfe.u32 	%r2422, %r2418, 0, 8;
	cvt.u16.u32 	%rs552, %r2422;
	ld.shared.u32 	%r2423, [%r2372+216];
	bfe.u32 	%r2424, %r2423, 24, 8;
	cvt.u16.u32 	%rs553, %r2424;
	bfe.u32 	%r2425, %r2423, 16, 8;
	cvt.u16.u32 	%rs554, %r2425;
	bfe.u32 	%r2426, %r2423, 8, 8;
	cvt.u16.u32 	%rs555, %r2426;
	bfe.u32 	%r2427, %r2423, 0, 8;
	cvt.u16.u32 	%rs556, %r2427;
	ld.shared.u32 	%r2428, [%r2372+212];
	bfe.u32 	%r2429, %r2428, 24, 8;
	cvt.u16.u32 	%rs557, %r2429;
	bfe.u32 	%r2430, %r2428, 16, 8;
	cvt.u16.u32 	%rs558, %r2430;
	bfe.u32 	%r2431, %r2428, 8, 8;
	cvt.u16.u32 	%rs559, %r2431;
	bfe.u32 	%r2432, %r2428, 0, 8;
	cvt.u16.u32 	%rs560, %r2432;
	ld.shared.u32 	%r2433, [%r2372+208];
	bfe.u32 	%r2434, %r2433, 24, 8;
	cvt.u16.u32 	%rs561, %r2434;
	bfe.u32 	%r2435, %r2433, 16, 8;
	cvt.u16.u32 	%rs562, %r2435;
	bfe.u32 	%r2436, %r2433, 8, 8;
	cvt.u16.u32 	%rs563, %r2436;
	bfe.u32 	%r2437, %r2433, 0, 8;
	cvt.u16.u32 	%rs564, %r2437;
	ld.shared.u32 	%r2438, [%r2372+204];
	bfe.u32 	%r2439, %r2438, 24, 8;
	cvt.u16.u32 	%rs565, %r2439;
	bfe.u32 	%r2440, %r2438, 16, 8;
	cvt.u16.u32 	%rs566, %r2440;
	bfe.u32 	%r2441, %r2438, 8, 8;
	cvt.u16.u32 	%rs567, %r2441;
	bfe.u32 	%r2442, %r2438, 0, 8;
	cvt.u16.u32 	%rs568, %r2442;
	ld.shared.u32 	%r2443, [%r2372+200];
	bfe.u32 	%r2444, %r2443, 24, 8;
	cvt.u16.u32 	%rs569, %r2444;
	bfe.u32 	%r2445, %r2443, 16, 8;
	cvt.u16.u32 	%rs570, %r2445;
	bfe.u32 	%r2446, %r2443, 8, 8;
	cvt.u16.u32 	%rs571, %r2446;
	bfe.u32 	%r2447, %r2443, 0, 8;
	cvt.u16.u32 	%rs572, %r2447;
	ld.shared.u32 	%r2448, [%r2372+196];
	bfe.u32 	%r2449, %r2448, 24, 8;
	cvt.u16.u32 	%rs573, %r2449;
	bfe.u32 	%r2450, %r2448, 16, 8;
	cvt.u16.u32 	%rs574, %r2450;
	bfe.u32 	%r2451, %r2448, 8, 8;
	cvt.u16.u32 	%rs575, %r2451;
	bfe.u32 	%r2452, %r2448, 0, 8;
	cvt.u16.u32 	%rs576, %r2452;
	ld.shared.u32 	%r2453, [%r2372+192];
	bfe.u32 	%r2454, %r2453, 24, 8;
	cvt.u16.u32 	%rs577, %r2454;
	bfe.u32 	%r2455, %r2453, 16, 8;
	cvt.u16.u32 	%rs578, %r2455;
	bfe.u32 	%r2456, %r2453, 8, 8;
	cvt.u16.u32 	%rs579, %r2456;
	bfe.u32 	%r2457, %r2453, 0, 8;
	cvt.u16.u32 	%rs580, %r2457;
	ld.shared.u32 	%r2458, [%r2372+188];
	bfe.u32 	%r2459, %r2458, 24, 8;
	cvt.u16.u32 	%rs581, %r2459;
	bfe.u32 	%r2460, %r2458, 16, 8;
	cvt.u16.u32 	%rs582, %r2460;
	bfe.u32 	%r2461, %r2458, 8, 8;
	cvt.u16.u32 	%rs583, %r2461;
	bfe.u32 	%r2462, %r2458, 0, 8;
	cvt.u16.u32 	%rs584, %r2462;
	ld.shared.u32 	%r2463, [%r2372+184];
	bfe.u32 	%r2464, %r2463, 24, 8;
	cvt.u16.u32 	%rs585, %r2464;
	bfe.u32 	%r2465, %r2463, 16, 8;
	cvt.u16.u32 	%rs586, %r2465;
	bfe.u32 	%r2466, %r2463, 8, 8;
	cvt.u16.u32 	%rs587, %r2466;
	bfe.u32 	%r2467, %r2463, 0, 8;
	cvt.u16.u32 	%rs588, %r2467;
	ld.shared.u32 	%r2468, [%r2372+180];
	bfe.u32 	%r2469, %r2468, 24, 8;
	cvt.u16.u32 	%rs589, %r2469;
	bfe.u32 	%r2470, %r2468, 16, 8;
	cvt.u16.u32 	%rs590, %r2470;
	bfe.u32 	%r2471, %r2468, 8, 8;
	cvt.u16.u32 	%rs591, %r2471;
	bfe.u32 	%r2472, %r2468, 0, 8;
	cvt.u16.u32 	%rs592, %r2472;
	ld.shared.u32 	%r2473, [%r2372+176];
	bfe.u32 	%r2474, %r2473, 24, 8;
	cvt.u16.u32 	%rs593, %r2474;
	bfe.u32 	%r2475, %r2473, 16, 8;
	cvt.u16.u32 	%rs594, %r2475;
	bfe.u32 	%r2476, %r2473, 8, 8;
	cvt.u16.u32 	%rs595, %r2476;
	bfe.u32 	%r2477, %r2473, 0, 8;
	cvt.u16.u32 	%rs596, %r2477;
	ld.shared.u32 	%r2478, [%r2372+172];
	bfe.u32 	%r2479, %r2478, 24, 8;
	cvt.u16.u32 	%rs597, %r2479;
	bfe.u32 	%r2480, %r2478, 16, 8;
	cvt.u16.u32 	%rs598, %r2480;
	bfe.u32 	%r2481, %r2478, 8, 8;
	cvt.u16.u32 	%rs599, %r2481;
	bfe.u32 	%r2482, %r2478, 0, 8;
	cvt.u16.u32 	%rs600, %r2482;
	ld.shared.u32 	%r2483, [%r2372+168];
	bfe.u32 	%r2484, %r2483, 24, 8;
	cvt.u16.u32 	%rs601, %r2484;
	bfe.u32 	%r2485, %r2483, 16, 8;
	cvt.u16.u32 	%rs602, %r2485;
	bfe.u32 	%r2486, %r2483, 8, 8;
	cvt.u16.u32 	%rs603, %r2486;
	bfe.u32 	%r2487, %r2483, 0, 8;
	cvt.u16.u32 	%rs604, %r2487;
	ld.shared.u32 	%r2488, [%r2372+164];
	bfe.u32 	%r2489, %r2488, 24, 8;
	cvt.u16.u32 	%rs605, %r2489;
	bfe.u32 	%r2490, %r2488, 16, 8;
	cvt.u16.u32 	%rs606, %r2490;
	bfe.u32 	%r2491, %r2488, 8, 8;
	cvt.u16.u32 	%rs607, %r2491;
	bfe.u32 	%r2492, %r2488, 0, 8;
	cvt.u16.u32 	%rs608, %r2492;
	ld.shared.u32 	%r2493, [%r2372+160];
	bfe.u32 	%r2494, %r2493, 24, 8;
	cvt.u16.u32 	%rs609, %r2494;
	bfe.u32 	%r2495, %r2493, 16, 8;
	cvt.u16.u32 	%rs610, %r2495;
	bfe.u32 	%r2496, %r2493, 8, 8;
	cvt.u16.u32 	%rs611, %r2496;
	bfe.u32 	%r2497, %r2493, 0, 8;
	cvt.u16.u32 	%rs612, %r2497;
	ld.shared.u32 	%r2498, [%r2372+156];
	bfe.u32 	%r2499, %r2498, 24, 8;
	cvt.u16.u32 	%rs613, %r2499;
	bfe.u32 	%r2500, %r2498, 16, 8;
	cvt.u16.u32 	%rs614, %r2500;
	bfe.u32 	%r2501, %r2498, 8, 8;
	cvt.u16.u32 	%rs615, %r2501;
	bfe.u32 	%r2502, %r2498, 0, 8;
	cvt.u16.u32 	%rs616, %r2502;
	ld.shared.u32 	%r2503, [%r2372+152];
	bfe.u32 	%r2504, %r2503, 24, 8;
	cvt.u16.u32 	%rs617, %r2504;
	bfe.u32 	%r2505, %r2503, 16, 8;
	cvt.u16.u32 	%rs618, %r2505;
	bfe.u32 	%r2506, %r2503, 8, 8;
	cvt.u16.u32 	%rs619, %r2506;
	bfe.u32 	%r2507, %r2503, 0, 8;
	cvt.u16.u32 	%rs620, %r2507;
	ld.shared.u32 	%r2508, [%r2372+148];
	bfe.u32 	%r2509, %r2508, 24, 8;
	cvt.u16.u32 	%rs621, %r2509;
	bfe.u32 	%r2510, %r2508, 16, 8;
	cvt.u16.u32 	%rs622, %r2510;
	bfe.u32 	%r2511, %r2508, 8, 8;
	cvt.u16.u32 	%rs623, %r2511;
	bfe.u32 	%r2512, %r2508, 0, 8;
	cvt.u16.u32 	%rs624, %r2512;
	ld.shared.u32 	%r2513, [%r2372+144];
	bfe.u32 	%r2514, %r2513, 24, 8;
	cvt.u16.u32 	%rs625, %r2514;
	bfe.u32 	%r2515, %r2513, 16, 8;
	cvt.u16.u32 	%rs626, %r2515;
	bfe.u32 	%r2516, %r2513, 8, 8;
	cvt.u16.u32 	%rs627, %r2516;
	bfe.u32 	%r2517, %r2513, 0, 8;
	cvt.u16.u32 	%rs628, %r2517;
	ld.shared.u32 	%r2518, [%r2372+140];
	bfe.u32 	%r2519, %r2518, 24, 8;
	cvt.u16.u32 	%rs629, %r2519;
	bfe.u32 	%r2520, %r2518, 16, 8;
	cvt.u16.u32 	%rs630, %r2520;
	bfe.u32 	%r2521, %r2518, 8, 8;
	cvt.u16.u32 	%rs631, %r2521;
	bfe.u32 	%r2522, %r2518, 0, 8;
	cvt.u16.u32 	%rs632, %r2522;
	ld.shared.u32 	%r2523, [%r2372+136];
	bfe.u32 	%r2524, %r2523, 24, 8;
	cvt.u16.u32 	%rs633, %r2524;
	bfe.u32 	%r2525, %r2523, 16, 8;
	cvt.u16.u32 	%rs634, %r2525;
	bfe.u32 	%r2526, %r2523, 8, 8;
	cvt.u16.u32 	%rs635, %r2526;
	bfe.u32 	%r2527, %r2523, 0, 8;
	cvt.u16.u32 	%rs636, %r2527;
	ld.shared.u32 	%r2528, [%r2372+132];
	bfe.u32 	%r2529, %r2528, 24, 8;
	cvt.u16.u32 	%rs637, %r2529;
	bfe.u32 	%r2530, %r2528, 16, 8;
	cvt.u16.u32 	%rs638, %r2530;
	bfe.u32 	%r2531, %r2528, 8, 8;
	cvt.u16.u32 	%rs639, %r2531;
	bfe.u32 	%r2532, %r2528, 0, 8;
	cvt.u16.u32 	%rs640, %r2532;
	ld.shared.u32 	%r2533, [%r2372+128];
	bfe.u32 	%r2534, %r2533, 24, 8;
	cvt.u16.u32 	%rs641, %r2534;
	bfe.u32 	%r2535, %r2533, 16, 8;
	cvt.u16.u32 	%rs642, %r2535;
	bfe.u32 	%r2536, %r2533, 8, 8;
	cvt.u16.u32 	%rs643, %r2536;
	bfe.u32 	%r2537, %r2533, 0, 8;
	cvt.u16.u32 	%rs644, %r2537;
	ld.shared.u32 	%r2538, [%r2372+124];
	bfe.u32 	%r2539, %r2538, 24, 8;
	cvt.u16.u32 	%rs645, %r2539;
	bfe.u32 	%r2540, %r2538, 16, 8;
	cvt.u16.u32 	%rs646, %r2540;
	bfe.u32 	%r2541, %r2538, 8, 8;
	cvt.u16.u32 	%rs647, %r2541;
	bfe.u32 	%r2542, %r2538, 0, 8;
	cvt.u16.u32 	%rs648, %r2542;
	ld.shared.u32 	%r2543, [%r2372+120];
	bfe.u32 	%r2544, %r2543, 24, 8;
	cvt.u16.u32 	%rs649, %r2544;
	bfe.u32 	%r2545, %r2543, 16, 8;
	cvt.u16.u32 	%rs650, %r2545;
	bfe.u32 	%r2546, %r2543, 8, 8;
	cvt.u16.u32 	%rs651, %r2546;
	bfe.u32 	%r2547, %r2543, 0, 8;
	cvt.u16.u32 	%rs652, %r2547;
	ld.shared.u32 	%r2548, [%r2372+116];
	bfe.u32 	%r2549, %r2548, 24, 8;
	cvt.u16.u32 	%rs653, %r2549;
	bfe.u32 	%r2550, %r2548, 16, 8;
	cvt.u16.u32 	%rs654, %r2550;
	bfe.u32 	%r2551, %r2548, 8, 8;
	cvt.u16.u32 	%rs655, %r2551;
	bfe.u32 	%r2552, %r2548, 0, 8;
	cvt.u16.u32 	%rs656, %r2552;
	ld.shared.u32 	%r2553, [%r2372+112];
	bfe.u32 	%r2554, %r2553, 24, 8;
	cvt.u16.u32 	%rs657, %r2554;
	bfe.u32 	%r2555, %r2553, 16, 8;
	cvt.u16.u32 	%rs658, %r2555;
	bfe.u32 	%r2556, %r2553, 8, 8;
	cvt.u16.u32 	%rs659, %r2556;
	bfe.u32 	%r2557, %r2553, 0, 8;
	cvt.u16.u32 	%rs660, %r2557;
	ld.shared.u32 	%r2558, [%r2372+108];
	bfe.u32 	%r2559, %r2558, 24, 8;
	cvt.u16.u32 	%rs661, %r2559;
	bfe.u32 	%r2560, %r2558, 16, 8;
	cvt.u16.u32 	%rs662, %r2560;
	bfe.u32 	%r2561, %r2558, 8, 8;
	cvt.u16.u32 	%rs663, %r2561;
	bfe.u32 	%r2562, %r2558, 0, 8;
	cvt.u16.u32 	%rs664, %r2562;
	ld.shared.u32 	%r2563, [%r2372+104];
	bfe.u32 	%r2564, %r2563, 24, 8;
	cvt.u16.u32 	%rs665, %r2564;
	bfe.u32 	%r2565, %r2563, 16, 8;
	cvt.u16.u32 	%rs666, %r2565;
	bfe.u32 	%r2566, %r2563, 8, 8;
	cvt.u16.u32 	%rs667, %r2566;
	bfe.u32 	%r2567, %r2563, 0, 8;
	cvt.u16.u32 	%rs668, %r2567;
	ld.shared.u32 	%r2568, [%r2372+100];
	bfe.u32 	%r2569, %r2568, 24, 8;
	cvt.u16.u32 	%rs669, %r2569;
	bfe.u32 	%r2570, %r2568, 16, 8;
	cvt.u16.u32 	%rs670, %r2570;
	bfe.u32 	%r2571, %r2568, 8, 8;
	cvt.u16.u32 	%rs671, %r2571;
	bfe.u32 	%r2572, %r2568, 0, 8;
	cvt.u16.u32 	%rs672, %r2572;
	ld.shared.u32 	%r2573, [%r2372+96];
	bfe.u32 	%r2574, %r2573, 24, 8;
	cvt.u16.u32 	%rs673, %r2574;
	bfe.u32 	%r2575, %r2573, 16, 8;
	cvt.u16.u32 	%rs674, %r2575;
	bfe.u32 	%r2576, %r2573, 8, 8;
	cvt.u16.u32 	%rs675, %r2576;
	bfe.u32 	%r2577, %r2573, 0, 8;
	cvt.u16.u32 	%rs676, %r2577;
	ld.shared.u32 	%r2578, [%r2372+92];
	bfe.u32 	%r2579, %r2578, 24, 8;
	cvt.u16.u32 	%rs677, %r2579;
	bfe.u32 	%r2580, %r2578, 16, 8;
	cvt.u16.u32 	%rs678, %r2580;
	bfe.u32 	%r2581, %r2578, 8, 8;
	cvt.u16.u32 	%rs679, %r2581;
	bfe.u32 	%r2582, %r2578, 0, 8;
	cvt.u16.u32 	%rs680, %r2582;
	ld.shared.u32 	%r2583, [%r2372+88];
	bfe.u32 	%r2584, %r2583, 24, 8;
	cvt.u16.u32 	%rs681, %r2584;
	bfe.u32 	%r2585, %r2583, 16, 8;
	cvt.u16.u32 	%rs682, %r2585;
	bfe.u32 	%r2586, %r2583, 8, 8;
	cvt.u16.u32 	%rs683, %r2586;
	bfe.u32 	%r2587, %r2583, 0, 8;
	cvt.u16.u32 	%rs684, %r2587;
	ld.shared.u32 	%r2588, [%r2372+84];
	bfe.u32 	%r2589, %r2588, 24, 8;
	cvt.u16.u32 	%rs685, %r2589;
	bfe.u32 	%r2590, %r2588, 16, 8;
	cvt.u16.u32 	%rs686, %r2590;
	bfe.u32 	%r2591, %r2588, 8, 8;
	cvt.u16.u32 	%rs687, %r2591;
	bfe.u32 	%r2592, %r2588, 0, 8;
	cvt.u16.u32 	%rs688, %r2592;
	ld.shared.u32 	%r2593, [%r2372+80];
	bfe.u32 	%r2594, %r2593, 24, 8;
	cvt.u16.u32 	%rs689, %r2594;
	bfe.u32 	%r2595, %r2593, 16, 8;
	cvt.u16.u32 	%rs690, %r2595;
	bfe.u32 	%r2596, %r2593, 8, 8;
	cvt.u16.u32 	%rs691, %r2596;
	bfe.u32 	%r2597, %r2593, 0, 8;
	cvt.u16.u32 	%rs692, %r2597;
	ld.shared.u32 	%r2598, [%r2372+76];
	bfe.u32 	%r2599, %r2598, 24, 8;
	cvt.u16.u32 	%rs693, %r2599;
	bfe.u32 	%r2600, %r2598, 16, 8;
	cvt.u16.u32 	%rs694, %r2600;
	bfe.u32 	%r2601, %r2598, 8, 8;
	cvt.u16.u32 	%rs695, %r2601;
	bfe.u32 	%r2602, %r2598, 0, 8;
	cvt.u16.u32 	%rs696, %r2602;
	ld.shared.u32 	%r2603, [%r2372+72];
	bfe.u32 	%r2604, %r2603, 24, 8;
	cvt.u16.u32 	%rs697, %r2604;
	bfe.u32 	%r2605, %r2603, 16, 8;
	cvt.u16.u32 	%rs698, %r2605;
	bfe.u32 	%r2606, %r2603, 8, 8;
	cvt.u16.u32 	%rs699, %r2606;
	bfe.u32 	%r2607, %r2603, 0, 8;
	cvt.u16.u32 	%rs700, %r2607;
	ld.shared.u32 	%r2608, [%r2372+68];
	bfe.u32 	%r2609, %r2608, 24, 8;
	cvt.u16.u32 	%rs701, %r2609;
	bfe.u32 	%r2610, %r2608, 16, 8;
	cvt.u16.u32 	%rs702, %r2610;
	bfe.u32 	%r2611, %r2608, 8, 8;
	cvt.u16.u32 	%rs703, %r2611;
	bfe.u32 	%r2612, %r2608, 0, 8;
	cvt.u16.u32 	%rs704, %r2612;
	ld.shared.u32 	%r2613, [%r2372+64];
	bfe.u32 	%r2614, %r2613, 24, 8;
	cvt.u16.u32 	%rs705, %r2614;
	bfe.u32 	%r2615, %r2613, 16, 8;
	cvt.u16.u32 	%rs706, %r2615;
	bfe.u32 	%r2616, %r2613, 8, 8;
	cvt.u16.u32 	%rs707, %r2616;
	bfe.u32 	%r2617, %r2613, 0, 8;
	cvt.u16.u32 	%rs708, %r2617;
	ld.shared.u32 	%r2618, [%r2372+60];
	bfe.u32 	%r2619, %r2618, 24, 8;
	cvt.u16.u32 	%rs709, %r2619;
	bfe.u32 	%r2620, %r2618, 16, 8;
	cvt.u16.u32 	%rs710, %r2620;
	bfe.u32 	%r2621, %r2618, 8, 8;
	cvt.u16.u32 	%rs711, %r2621;
	bfe.u32 	%r2622, %r2618, 0, 8;
	cvt.u16.u32 	%rs712, %r2622;
	ld.shared.u32 	%r2623, [%r2372+56];
	bfe.u32 	%r2624, %r2623, 24, 8;
	cvt.u16.u32 	%rs713, %r2624;
	bfe.u32 	%r2625, %r2623, 16, 8;
	cvt.u16.u32 	%rs714, %r2625;
	bfe.u32 	%r2626, %r2623, 8, 8;
	cvt.u16.u32 	%rs715, %r2626;
	bfe.u32 	%r2627, %r2623, 0, 8;
	cvt.u16.u32 	%rs716, %r2627;
	ld.shared.u32 	%r2628, [%r2372+52];
	bfe.u32 	%r2629, %r2628, 24, 8;
	cvt.u16.u32 	%rs717, %r2629;
	bfe.u32 	%r2630, %r2628, 16, 8;
	cvt.u16.u32 	%rs718, %r2630;
	bfe.u32 	%r2631, %r2628, 8, 8;
	cvt.u16.u32 	%rs719, %r2631;
	bfe.u32 	%r2632, %r2628, 0, 8;
	cvt.u16.u32 	%rs720, %r2632;
	ld.shared.u32 	%r2633, [%r2372+48];
	bfe.u32 	%r2634, %r2633, 24, 8;
	cvt.u16.u32 	%rs721, %r2634;
	bfe.u32 	%r2635, %r2633, 16, 8;
	cvt.u16.u32 	%rs722, %r2635;
	bfe.u32 	%r2636, %r2633, 8, 8;
	cvt.u16.u32 	%rs723, %r2636;
	bfe.u32 	%r2637, %r2633, 0, 8;
	cvt.u16.u32 	%rs724, %r2637;
	ld.shared.u32 	%r2638, [%r2372+44];
	bfe.u32 	%r2639, %r2638, 24, 8;
	cvt.u16.u32 	%rs725, %r2639;
	bfe.u32 	%r2640, %r2638, 16, 8;
	cvt.u16.u32 	%rs726, %r2640;
	bfe.u32 	%r2641, %r2638, 8, 8;
	cvt.u16.u32 	%rs727, %r2641;
	bfe.u32 	%r2642, %r2638, 0, 8;
	cvt.u16.u32 	%rs728, %r2642;
	ld.shared.u32 	%r2643, [%r2372+40];
	bfe.u32 	%r2644, %r2643, 24, 8;
	cvt.u16.u32 	%rs729, %r2644;
	bfe.u32 	%r2645, %r2643, 16, 8;
	cvt.u16.u32 	%rs730, %r2645;
	bfe.u32 	%r2646, %r2643, 8, 8;
	cvt.u16.u32 	%rs731, %r2646;
	bfe.u32 	%r2647, %r2643, 0, 8;
	cvt.u16.u32 	%rs732, %r2647;
	ld.shared.u32 	%r2648, [%r2372+36];
	bfe.u32 	%r2649, %r2648, 24, 8;
	cvt.u16.u32 	%rs733, %r2649;
	bfe.u32 	%r2650, %r2648, 16, 8;
	cvt.u16.u32 	%rs734, %r2650;
	bfe.u32 	%r2651, %r2648, 8, 8;
	cvt.u16.u32 	%rs735, %r2651;
	bfe.u32 	%r2652, %r2648, 0, 8;
	cvt.u16.u32 	%rs736, %r2652;
	ld.shared.u32 	%r2653, [%r2372+32];
	bfe.u32 	%r2654, %r2653, 24, 8;
	cvt.u16.u32 	%rs737, %r2654;
	bfe.u32 	%r2655, %r2653, 16, 8;
	cvt.u16.u32 	%rs738, %r2655;
	bfe.u32 	%r2656, %r2653, 8, 8;
	cvt.u16.u32 	%rs739, %r2656;
	bfe.u32 	%r2657, %r2653, 0, 8;
	cvt.u16.u32 	%rs740, %r2657;
	ld.shared.u32 	%r2658, [%r2372+28];
	bfe.u32 	%r2659, %r2658, 24, 8;
	cvt.u16.u32 	%rs741, %r2659;
	bfe.u32 	%r2660, %r2658, 16, 8;
	cvt.u16.u32 	%rs742, %r2660;
	bfe.u32 	%r2661, %r2658, 8, 8;
	cvt.u16.u32 	%rs743, %r2661;
	bfe.u32 	%r2662, %r2658, 0, 8;
	cvt.u16.u32 	%rs744, %r2662;
	ld.shared.u32 	%r2663, [%r2372+24];
	bfe.u32 	%r2664, %r2663, 24, 8;
	cvt.u16.u32 	%rs745, %r2664;
	bfe.u32 	%r2665, %r2663, 16, 8;
	cvt.u16.u32 	%rs746, %r2665;
	bfe.u32 	%r2666, %r2663, 8, 8;
	cvt.u16.u32 	%rs747, %r2666;
	bfe.u32 	%r2667, %r2663, 0, 8;
	cvt.u16.u32 	%rs748, %r2667;
	ld.shared.u32 	%r2668, [%r2372+20];
	bfe.u32 	%r2669, %r2668, 24, 8;
	cvt.u16.u32 	%rs749, %r2669;
	bfe.u32 	%r2670, %r2668, 16, 8;
	cvt.u16.u32 	%rs750, %r2670;
	bfe.u32 	%r2671, %r2668, 8, 8;
	cvt.u16.u32 	%rs751, %r2671;
	bfe.u32 	%r2672, %r2668, 0, 8;
	cvt.u16.u32 	%rs752, %r2672;
	ld.shared.u32 	%r2673, [%r2372+16];
	bfe.u32 	%r2674, %r2673, 24, 8;
	cvt.u16.u32 	%rs753, %r2674;
	bfe.u32 	%r2675, %r2673, 16, 8;
	cvt.u16.u32 	%rs754, %r2675;
	bfe.u32 	%r2676, %r2673, 8, 8;
	cvt.u16.u32 	%rs755, %r2676;
	bfe.u32 	%r2677, %r2673, 0, 8;
	cvt.u16.u32 	%rs756, %r2677;
	ld.shared.u32 	%r2678, [%r2372+12];
	bfe.u32 	%r2679, %r2678, 24, 8;
	cvt.u16.u32 	%rs757, %r2679;
	bfe.u32 	%r2680, %r2678, 16, 8;
	cvt.u16.u32 	%rs758, %r2680;
	bfe.u32 	%r2681, %r2678, 8, 8;
	cvt.u16.u32 	%rs759, %r2681;
	bfe.u32 	%r2682, %r2678, 0, 8;
	cvt.u16.u32 	%rs760, %r2682;
	ld.shared.u32 	%r2683, [%r2372+8];
	bfe.u32 	%r2684, %r2683, 24, 8;
	cvt.u16.u32 	%rs761, %r2684;
	bfe.u32 	%r2685, %r2683, 16, 8;
	cvt.u16.u32 	%rs762, %r2685;
	bfe.u32 	%r2686, %r2683, 8, 8;
	cvt.u16.u32 	%rs763, %r2686;
	bfe.u32 	%r2687, %r2683, 0, 8;
	cvt.u16.u32 	%rs764, %r2687;
	ld.shared.u32 	%r2688, [%r2372+4];
	bfe.u32 	%r2689, %r2688, 24, 8;
	cvt.u16.u32 	%rs765, %r2689;
	bfe.u32 	%r2690, %r2688, 16, 8;
	cvt.u16.u32 	%rs766, %r2690;
	bfe.u32 	%r2691, %r2688, 8, 8;
	cvt.u16.u32 	%rs767, %r2691;
	bfe.u32 	%r2692, %r2688, 0, 8;
	cvt.u16.u32 	%rs768, %r2692;
	ld.shared.f32 	%f3, [%r2372];
	mad.lo.s32 	%r2693, %r2370, 260, %r2371;
	ld.shared.u32 	%r2694, [%r2693+256];
	bfe.u32 	%r2695, %r2694, 24, 8;
	cvt.u16.u32 	%rs769, %r2695;
	bfe.u32 	%r2696, %r2694, 16, 8;
	cvt.u16.u32 	%rs770, %r2696;
	bfe.u32 	%r2697, %r2694, 8, 8;
	cvt.u16.u32 	%rs771, %r2697;
	bfe.u32 	%r2698, %r2694, 0, 8;
	cvt.u16.u32 	%rs772, %r2698;
	ld.shared.u32 	%r2699, [%r2693+252];
	bfe.u32 	%r2700, %r2699, 24, 8;
	cvt.u16.u32 	%rs773, %r2700;
	bfe.u32 	%r2701, %r2699, 16, 8;
	cvt.u16.u32 	%rs774, %r2701;
	bfe.u32 	%r2702, %r2699, 8, 8;
	cvt.u16.u32 	%rs775, %r2702;
	bfe.u32 	%r2703, %r2699, 0, 8;
	cvt.u16.u32 	%rs776, %r2703;
	ld.shared.u32 	%r2704, [%r2693+248];
	bfe.u32 	%r2705, %r2704, 24, 8;
	cvt.u16.u32 	%rs777, %r2705;
	bfe.u32 	%r2706, %r2704, 16, 8;
	cvt.u16.u32 	%rs778, %r2706;
	bfe.u32 	%r2707, %r2704, 8, 8;
	cvt.u16.u32 	%rs779, %r2707;
	bfe.u32 	%r2708, %r2704, 0, 8;
	cvt.u16.u32 	%rs780, %r2708;
	ld.shared.u32 	%r2709, [%r2693+244];
	bfe.u32 	%r2710, %r2709, 24, 8;
	cvt.u16.u32 	%rs781, %r2710;
	bfe.u32 	%r2711, %r2709, 16, 8;
	cvt.u16.u32 	%rs782, %r2711;
	bfe.u32 	%r2712, %r2709, 8, 8;
	cvt.u16.u32 	%rs783, %r2712;
	bfe.u32 	%r2713, %r2709, 0, 8;
	cvt.u16.u32 	%rs784, %r2713;
	ld.shared.u32 	%r2714, [%r2693+240];
	bfe.u32 	%r2715, %r2714, 24, 8;
	cvt.u16.u32 	%rs785, %r2715;
	bfe.u32 	%r2716, %r2714, 16, 8;
	cvt.u16.u32 	%rs786, %r2716;
	bfe.u32 	%r2717, %r2714, 8, 8;
	cvt.u16.u32 	%rs787, %r2717;
	bfe.u32 	%r2718, %r2714, 0, 8;
	cvt.u16.u32 	%rs788, %r2718;
	ld.shared.u32 	%r2719, [%r2693+236];
	bfe.u32 	%r2720, %r2719, 24, 8;
	cvt.u16.u32 	%rs789, %r2720;
	bfe.u32 	%r2721, %r2719, 16, 8;
	cvt.u16.u32 	%rs790, %r2721;
	bfe.u32 	%r2722, %r2719, 8, 8;
	cvt.u16.u32 	%rs791, %r2722;
	bfe.u32 	%r2723, %r2719, 0, 8;
	cvt.u16.u32 	%rs792, %r2723;
	ld.shared.u32 	%r2724, [%r2693+232];
	bfe.u32 	%r2725, %r2724, 24, 8;
	cvt.u16.u32 	%rs793, %r2725;
	bfe.u32 	%r2726, %r2724, 16, 8;
	cvt.u16.u32 	%rs794, %r2726;
	bfe.u32 	%r2727, %r2724, 8, 8;
	cvt.u16.u32 	%rs795, %r2727;
	bfe.u32 	%r2728, %r2724, 0, 8;
	cvt.u16.u32 	%rs796, %r2728;
	ld.shared.u32 	%r2729, [%r2693+228];
	bfe.u32 	%r2730, %r2729, 24, 8;
	cvt.u16.u32 	%rs797, %r2730;
	bfe.u32 	%r2731, %r2729, 16, 8;
	cvt.u16.u32 	%rs798, %r2731;
	bfe.u32 	%r2732, %r2729, 8, 8;
	cvt.u16.u32 	%rs799, %r2732;
	bfe.u32 	%r2733, %r2729, 0, 8;
	cvt.u16.u32 	%rs800, %r2733;
	ld.shared.u32 	%r2734, [%r2693+224];
	bfe.u32 	%r2735, %r2734, 24, 8;
	cvt.u16.u32 	%rs801, %r2735;
	bfe.u32 	%r2736, %r2734, 16, 8;
	cvt.u16.u32 	%rs802, %r2736;
	bfe.u32 	%r2737, %r2734, 8, 8;
	cvt.u16.u32 	%rs803, %r2737;
	bfe.u32 	%r2738, %r2734, 0, 8;
	cvt.u16.u32 	%rs804, %r2738;
	ld.shared.u32 	%r2739, [%r2693+220];
	bfe.u32 	%r2740, %r2739, 24, 8;
	cvt.u16.u32 	%rs805, %r2740;
	bfe.u32 	%r2741, %r2739, 16, 8;
	cvt.u16.u32 	%rs806, %r2741;
	bfe.u32 	%r2742, %r2739, 8, 8;
	cvt.u16.u32 	%rs807, %r2742;
	bfe.u32 	%r2743, %r2739, 0, 8;
	cvt.u16.u32 	%rs808, %r2743;
	ld.shared.u32 	%r2744, [%r2693+216];
	bfe.u32 	%r2745, %r2744, 24, 8;
	cvt.u16.u32 	%rs809, %r2745;
	bfe.u32 	%r2746, %r2744, 16, 8;
	cvt.u16.u32 	%rs810, %r2746;
	bfe.u32 	%r2747, %r2744, 8, 8;
	cvt.u16.u32 	%rs811, %r2747;
	bfe.u32 	%r2748, %r2744, 0, 8;
	cvt.u16.u32 	%rs812, %r2748;
	ld.shared.u32 	%r2749, [%r2693+212];
	bfe.u32 	%r2750, %r2749, 24, 8;
	cvt.u16.u32 	%rs813, %r2750;
	bfe.u32 	%r2751, %r2749, 16, 8;
	cvt.u16.u32 	%rs814, %r2751;
	bfe.u32 	%r2752, %r2749, 8, 8;
	cvt.u16.u32 	%rs815, %r2752;
	bfe.u32 	%r2753, %r2749, 0, 8;
	cvt.u16.u32 	%rs816, %r2753;
	ld.shared.u32 	%r2754, [%r2693+208];
	bfe.u32 	%r2755, %r2754, 24, 8;
	cvt.u16.u32 	%rs817, %r2755;
	bfe.u32 	%r2756, %r2754, 16, 8;
	cvt.u16.u32 	%rs818, %r2756;
	bfe.u32 	%r2757, %r2754, 8, 8;
	cvt.u16.u32 	%rs819, %r2757;
	bfe.u32 	%r2758, %r2754, 0, 8;
	cvt.u16.u32 	%rs820, %r2758;
	ld.shared.u32 	%r2759, [%r2693+204];
	bfe.u32 	%r2760, %r2759, 24, 8;
	cvt.u16.u32 	%rs821, %r2760;
	bfe.u32 	%r2761, %r2759, 16, 8;
	cvt.u16.u32 	%rs822, %r2761;
	bfe.u32 	%r2762, %r2759, 8, 8;
	cvt.u16.u32 	%rs823, %r2762;
	bfe.u32 	%r2763, %r2759, 0, 8;
	cvt.u16.u32 	%rs824, %r2763;
	ld.shared.u32 	%r2764, [%r2693+200];
	bfe.u32 	%r2765, %r2764, 24, 8;
	cvt.u16.u32 	%rs825, %r2765;
	bfe.u32 	%r2766, %r2764, 16, 8;
	cvt.u16.u32 	%rs826, %r2766;
	bfe.u32 	%r2767, %r2764, 8, 8;
	cvt.u16.u32 	%rs827, %r2767;
	bfe.u32 	%r2768, %r2764, 0, 8;
	cvt.u16.u32 	%rs828, %r2768;
	ld.shared.u32 	%r2769, [%r2693+196];
	bfe.u32 	%r2770, %r2769, 24, 8;
	cvt.u16.u32 	%rs829, %r2770;
	bfe.u32 	%r2771, %r2769, 16, 8;
	cvt.u16.u32 	%rs830, %r2771;
	bfe.u32 	%r2772, %r2769, 8, 8;
	cvt.u16.u32 	%rs831, %r2772;
	bfe.u32 	%r2773, %r2769, 0, 8;
	cvt.u16.u32 	%rs832, %r2773;
	ld.shared.u32 	%r2774, [%r2693+192];
	bfe.u32 	%r2775, %r2774, 24, 8;
	cvt.u16.u32 	%rs833, %r2775;
	bfe.u32 	%r2776, %r2774, 16, 8;
	cvt.u16.u32 	%rs834, %r2776;
	bfe.u32 	%r2777, %r2774, 8, 8;
	cvt.u16.u32 	%rs835, %r2777;
	bfe.u32 	%r2778, %r2774, 0, 8;
	cvt.u16.u32 	%rs836, %r2778;
	ld.shared.u32 	%r2779, [%r2693+188];
	bfe.u32 	%r2780, %r2779, 24, 8;
	cvt.u16.u32 	%rs837, %r2780;
	bfe.u32 	%r2781, %r2779, 16, 8;
	cvt.u16.u32 	%rs838, %r2781;
	bfe.u32 	%r2782, %r2779, 8, 8;
	cvt.u16.u32 	%rs839, %r2782;
	bfe.u32 	%r2783, %r2779, 0, 8;
	cvt.u16.u32 	%rs840, %r2783;
	ld.shared.u32 	%r2784, [%r2693+184];
	bfe.u32 	%r2785, %r2784, 24, 8;
	cvt.u16.u32 	%rs841, %r2785;
	bfe.u32 	%r2786, %r2784, 16, 8;
	cvt.u16.u32 	%rs842, %r2786;
	bfe.u32 	%r2787, %r2784, 8, 8;
	cvt.u16.u32 	%rs843, %r2787;
	bfe.u32 	%r2788, %r2784, 0, 8;
	cvt.u16.u32 	%rs844, %r2788;
	ld.shared.u32 	%r2789, [%r2693+180];
	bfe.u32 	%r2790, %r2789, 24, 8;
	cvt.u16.u32 	%rs845, %r2790;
	bfe.u32 	%r2791, %r2789, 16, 8;
	cvt.u16.u32 	%rs846, %r2791;
	bfe.u32 	%r2792, %r2789, 8, 8;
	cvt.u16.u32 	%rs847, %r2792;
	bfe.u32 	%r2793, %r2789, 0, 8;
	cvt.u16.u32 	%rs848, %r2793;
	ld.shared.u32 	%r2794, [%r2693+176];
	bfe.u32 	%r2795, %r2794, 24, 8;
	cvt.u16.u32 	%rs849, %r2795;
	bfe.u32 	%r2796, %r2794, 16, 8;
	cvt.u16.u32 	%rs850, %r2796;
	bfe.u32 	%r2797, %r2794, 8, 8;
	cvt.u16.u32 	%rs851, %r2797;
	bfe.u32 	%r2798, %r2794, 0, 8;
	cvt.u16.u32 	%rs852, %r2798;
	ld.shared.u32 	%r2799, [%r2693+172];
	bfe.u32 	%r2800, %r2799, 24, 8;
	cvt.u16.u32 	%rs853, %r2800;
	bfe.u32 	%r2801, %r2799, 16, 8;
	cvt.u16.u32 	%rs854, %r2801;
	bfe.u32 	%r2802, %r2799, 8, 8;
	cvt.u16.u32 	%rs855, %r2802;
	bfe.u32 	%r2803, %r2799, 0, 8;
	cvt.u16.u32 	%rs856, %r2803;
	ld.shared.u32 	%r2804, [%r2693+168];
	bfe.u32 	%r2805, %r2804, 24, 8;
	cvt.u16.u32 	%rs857, %r2805;
	bfe.u32 	%r2806, %r2804, 16, 8;
	cvt.u16.u32 	%rs858, %r2806;
	bfe.u32 	%r2807, %r2804, 8, 8;
	cvt.u16.u32 	%rs859, %r2807;
	bfe.u32 	%r2808, %r2804, 0, 8;
	cvt.u16.u32 	%rs860, %r2808;
	ld.shared.u32 	%r2809, [%r2693+164];
	bfe.u32 	%r2810, %r2809, 24, 8;
	cvt.u16.u32 	%rs861, %r2810;
	bfe.u32 	%r2811, %r2809, 16, 8;
	cvt.u16.u32 	%rs862, %r2811;
	bfe.u32 	%r2812, %r2809, 8, 8;
	cvt.u16.u32 	%rs863, %r2812;
	bfe.u32 	%r2813, %r2809, 0, 8;
	cvt.u16.u32 	%rs864, %r2813;
	ld.shared.u32 	%r2814, [%r2693+160];
	bfe.u32 	%r2815, %r2814, 24, 8;
	cvt.u16.u32 	%rs865, %r2815;
	bfe.u32 	%r2816, %r2814, 16, 8;
	cvt.u16.u32 	%rs866, %r2816;
	bfe.u32 	%r2817, %r2814, 8, 8;
	cvt.u16.u32 	%rs867, %r2817;
	bfe.u32 	%r2818, %r2814, 0, 8;
	cvt.u16.u32 	%rs868, %r2818;
	ld.shared.u32 	%r2819, [%r2693+156];
	bfe.u32 	%r2820, %r2819, 24, 8;
	cvt.u16.u32 	%rs869, %r2820;
	bfe.u32 	%r2821, %r2819, 16, 8;
	cvt.u16.u32 	%rs870, %r2821;
	bfe.u32 	%r2822, %r2819, 8, 8;
	cvt.u16.u32 	%rs871, %r2822;
	bfe.u32 	%r2823, %r2819, 0, 8;
	cvt.u16.u32 	%rs872, %r2823;
	ld.shared.u32 	%r2824, [%r2693+152];
	bfe.u32 	%r2825, %r2824, 24, 8;
	cvt.u16.u32 	%rs873, %r2825;
	bfe.u32 	%r2826, %r2824, 16, 8;
	cvt.u16.u32 	%rs874, %r2826;
	bfe.u32 	%r2827, %r2824, 8, 8;
	cvt.u16.u32 	%rs875, %r2827;
	bfe.u32 	%r2828, %r2824, 0, 8;
	cvt.u16.u32 	%rs876, %r2828;
	ld.shared.u32 	%r2829, [%r2693+148];
	bfe.u32 	%r2830, %r2829, 24, 8;
	cvt.u16.u32 	%rs877, %r2830;
	bfe.u32 	%r2831, %r2829, 16, 8;
	cvt.u16.u32 	%rs878, %r2831;
	bfe.u32 	%r2832, %r2829, 8, 8;
	cvt.u16.u32 	%rs879, %r2832;
	bfe.u32 	%r2833, %r2829, 0, 8;
	cvt.u16.u32 	%rs880, %r2833;
	ld.shared.u32 	%r2834, [%r2693+144];
	bfe.u32 	%r2835, %r2834, 24, 8;
	cvt.u16.u32 	%rs881, %r2835;
	bfe.u32 	%r2836, %r2834, 16, 8;
	cvt.u16.u32 	%rs882, %r2836;
	bfe.u32 	%r2837, %r2834, 8, 8;
	cvt.u16.u32 	%rs883, %r2837;
	bfe.u32 	%r2838, %r2834, 0, 8;
	cvt.u16.u32 	%rs884, %r2838;
	ld.shared.u32 	%r2839, [%r2693+140];
	bfe.u32 	%r2840, %r2839, 24, 8;
	cvt.u16.u32 	%rs885, %r2840;
	bfe.u32 	%r2841, %r2839, 16, 8;
	cvt.u16.u32 	%rs886, %r2841;
	bfe.u32 	%r2842, %r2839, 8, 8;
	cvt.u16.u32 	%rs887, %r2842;
	bfe.u32 	%r2843, %r2839, 0, 8;
	cvt.u16.u32 	%rs888, %r2843;
	ld.shared.u32 	%r2844, [%r2693+136];
	bfe.u32 	%r2845, %r2844, 24, 8;
	cvt.u16.u32 	%rs889, %r2845;
	bfe.u32 	%r2846, %r2844, 16, 8;
	cvt.u16.u32 	%rs890, %r2846;
	bfe.u32 	%r2847, %r2844, 8, 8;
	cvt.u16.u32 	%rs891, %r2847;
	bfe.u32 	%r2848, %r2844, 0, 8;
	cvt.u16.u32 	%rs892, %r2848;
	ld.shared.u32 	%r2849, [%r2693+132];
	bfe.u32 	%r2850, %r2849, 24, 8;
	cvt.u16.u32 	%rs893, %r2850;
	bfe.u32 	%r2851, %r2849, 16, 8;
	cvt.u16.u32 	%rs894, %r2851;
	bfe.u32 	%r2852, %r2849, 8, 8;
	cvt.u16.u32 	%rs895, %r2852;
	bfe.u32 	%r2853, %r2849, 0, 8;
	cvt.u16.u32 	%rs896, %r2853;
	ld.shared.u32 	%r2854, [%r2693+128];
	bfe.u32 	%r2855, %r2854, 24, 8;
	cvt.u16.u32 	%rs897, %r2855;
	bfe.u32 	%r2856, %r2854, 16, 8;
	cvt.u16.u32 	%rs898, %r2856;
	bfe.u32 	%r2857, %r2854, 8, 8;
	cvt.u16.u32 	%rs899, %r2857;
	bfe.u32 	%r2858, %r2854, 0, 8;
	cvt.u16.u32 	%rs900, %r2858;
	ld.shared.u32 	%r2859, [%r2693+124];
	bfe.u32 	%r2860, %r2859, 24, 8;
	cvt.u16.u32 	%rs901, %r2860;
	bfe.u32 	%r2861, %r2859, 16, 8;
	cvt.u16.u32 	%rs902, %r2861;
	bfe.u32 	%r2862, %r2859, 8, 8;
	cvt.u16.u32 	%rs903, %r2862;
	bfe.u32 	%r2863, %r2859, 0, 8;
	cvt.u16.u32 	%rs904, %r2863;
	ld.shared.u32 	%r2864, [%r2693+120];
	bfe.u32 	%r2865, %r2864, 24, 8;
	cvt.u16.u32 	%rs905, %r2865;
	bfe.u32 	%r2866, %r2864, 16, 8;
	cvt.u16.u32 	%rs906, %r2866;
	bfe.u32 	%r2867, %r2864, 8, 8;
	cvt.u16.u32 	%rs907, %r2867;
	bfe.u32 	%r2868, %r2864, 0, 8;
	cvt.u16.u32 	%rs908, %r2868;
	ld.shared.u32 	%r2869, [%r2693+116];
	bfe.u32 	%r2870, %r2869, 24, 8;
	cvt.u16.u32 	%rs909, %r2870;
	bfe.u32 	%r2871, %r2869, 16, 8;
	cvt.u16.u32 	%rs910, %r2871;
	bfe.u32 	%r2872, %r2869, 8, 8;
	cvt.u16.u32 	%rs911, %r2872;
	bfe.u32 	%r2873, %r2869, 0, 8;
	cvt.u16.u32 	%rs912, %r2873;
	ld.shared.u32 	%r2874, [%r2693+112];
	bfe.u32 	%r2875, %r2874, 24, 8;
	cvt.u16.u32 	%rs913, %r2875;
	bfe.u32 	%r2876, %r2874, 16, 8;
	cvt.u16.u32 	%rs914, %r2876;
	bfe.u32 	%r2877, %r2874, 8, 8;
	cvt.u16.u32 	%rs915, %r2877;
	bfe.u32 	%r2878, %r2874, 0, 8;
	cvt.u16.u32 	%rs916, %r2878;
	ld.shared.u32 	%r2879, [%r2693+108];
	bfe.u32 	%r2880, %r2879, 24, 8;
	cvt.u16.u32 	%rs917, %r2880;
	bfe.u32 	%r2881, %r2879, 16, 8;
	cvt.u16.u32 	%rs918, %r2881;
	bfe.u32 	%r2882, %r2879, 8, 8;
	cvt.u16.u32 	%rs919, %r2882;
	bfe.u32 	%r2883, %r2879, 0, 8;
	cvt.u16.u32 	%rs920, %r2883;
	ld.shared.u32 	%r2884, [%r2693+104];
	bfe.u32 	%r2885, %r2884, 24, 8;
	cvt.u16.u32 	%rs921, %r2885;
	bfe.u32 	%r2886, %r2884, 16, 8;
	cvt.u16.u32 	%rs922, %r2886;
	bfe.u32 	%r2887, %r2884, 8, 8;
	cvt.u16.u32 	%rs923, %r2887;
	bfe.u32 	%r2888, %r2884, 0, 8;
	cvt.u16.u32 	%rs924, %r2888;
	ld.shared.u32 	%r2889, [%r2693+100];
	bfe.u32 	%r2890, %r2889, 24, 8;
	cvt.u16.u32 	%rs925, %r2890;
	bfe.u32 	%r2891, %r2889, 16, 8;
	cvt.u16.u32 	%rs926, %r2891;
	bfe.u32 	%r2892, %r2889, 8, 8;
	cvt.u16.u32 	%rs927, %r2892;
	bfe.u32 	%r2893, %r2889, 0, 8;
	cvt.u16.u32 	%rs928, %r2893;
	ld.shared.u32 	%r2894, [%r2693+96];
	bfe.u32 	%r2895, %r2894, 24, 8;
	cvt.u16.u32 	%rs929, %r2895;
	bfe.u32 	%r2896, %r2894, 16, 8;
	cvt.u16.u32 	%rs930, %r2896;
	bfe.u32 	%r2897, %r2894, 8, 8;
	cvt.u16.u32 	%rs931, %r2897;
	bfe.u32 	%r2898, %r2894, 0, 8;
	cvt.u16.u32 	%rs932, %r2898;
	ld.shared.u32 	%r2899, [%r2693+92];
	bfe.u32 	%r2900, %r2899, 24, 8;
	cvt.u16.u32 	%rs933, %r2900;
	bfe.u32 	%r2901, %r2899, 16, 8;
	cvt.u16.u32 	%rs934, %r2901;
	bfe.u32 	%r2902, %r2899, 8, 8;
	cvt.u16.u32 	%rs935, %r2902;
	bfe.u32 	%r2903, %r2899, 0, 8;
	cvt.u16.u32 	%rs936, %r2903;
	ld.shared.u32 	%r2904, [%r2693+88];
	bfe.u32 	%r2905, %r2904, 24, 8;
	cvt.u16.u32 	%rs937, %r2905;
	bfe.u32 	%r2906, %r2904, 16, 8;
	cvt.u16.u32 	%rs938, %r2906;
	bfe.u32 	%r2907, %r2904, 8, 8;
	cvt.u16.u32 	%rs939, %r2907;
	bfe.u32 	%r2908, %r2904, 0, 8;
	cvt.u16.u32 	%rs940, %r2908;
	ld.shared.u32 	%r2909, [%r2693+84];
	bfe.u32 	%r2910, %r2909, 24, 8;
	cvt.u16.u32 	%rs941, %r2910;
	bfe.u32 	%r2911, %r2909, 16, 8;
	cvt.u16.u32 	%rs942, %r2911;
	bfe.u32 	%r2912, %r2909, 8, 8;
	cvt.u16.u32 	%rs943, %r2912;
	bfe.u32 	%r2913, %r2909, 0, 8;
	cvt.u16.u32 	%rs944, %r2913;
	ld.shared.u32 	%r2914, [%r2693+80];
	bfe.u32 	%r2915, %r2914, 24, 8;
	cvt.u16.u32 	%rs945, %r2915;
	bfe.u32 	%r2916, %r2914, 16, 8;
	cvt.u16.u32 	%rs946, %r2916;
	bfe.u32 	%r2917, %r2914, 8, 8;
	cvt.u16.u32 	%rs947, %r2917;
	bfe.u32 	%r2918, %r2914, 0, 8;
	cvt.u16.u32 	%rs948, %r2918;
	ld.shared.u32 	%r2919, [%r2693+76];
	bfe.u32 	%r2920, %r2919, 24, 8;
	cvt.u16.u32 	%rs949, %r2920;
	bfe.u32 	%r2921, %r2919, 16, 8;
	cvt.u16.u32 	%rs950, %r2921;
	bfe.u32 	%r2922, %r2919, 8, 8;
	cvt.u16.u32 	%rs951, %r2922;
	bfe.u32 	%r2923, %r2919, 0, 8;
	cvt.u16.u32 	%rs952, %r2923;
	ld.shared.u32 	%r2924, [%r2693+72];
	bfe.u32 	%r2925, %r2924, 24, 8;
	cvt.u16.u32 	%rs953, %r2925;
	bfe.u32 	%r2926, %r2924, 16, 8;
	cvt.u16.u32 	%rs954, %r2926;
	bfe.u32 	%r2927, %r2924, 8, 8;
	cvt.u16.u32 	%rs955, %r2927;
	bfe.u32 	%r2928, %r2924, 0, 8;
	cvt.u16.u32 	%rs956, %r2928;
	ld.shared.u32 	%r2929, [%r2693+68];
	bfe.u32 	%r2930, %r2929, 24, 8;
	cvt.u16.u32 	%rs957, %r2930;
	bfe.u32 	%r2931, %r2929, 16, 8;
	cvt.u16.u32 	%rs958, %r2931;
	bfe.u32 	%r2932, %r2929, 8, 8;
	cvt.u16.u32 	%rs959, %r2932;
	bfe.u32 	%r2933, %r2929, 0, 8;
	cvt.u16.u32 	%rs960, %r2933;
	ld.shared.u32 	%r2934, [%r2693+64];
	bfe.u32 	%r2935, %r2934, 24, 8;
	cvt.u16.u32 	%rs961, %r2935;
	bfe.u32 	%r2936, %r2934, 16, 8;
	cvt.u16.u32 	%rs962, %r2936;
	bfe.u32 	%r2937, %r2934, 8, 8;
	cvt.u16.u32 	%rs963, %r2937;
	bfe.u32 	%r2938, %r2934, 0, 8;
	cvt.u16.u32 	%rs964, %r2938;
	ld.shared.u32 	%r2939, [%r2693+60];
	bfe.u32 	%r2940, %r2939, 24, 8;
	cvt.u16.u32 	%rs965, %r2940;
	bfe.u32 	%r2941, %r2939, 16, 8;
	cvt.u16.u32 	%rs966, %r2941;
	bfe.u32 	%r2942, %r2939, 8, 8;
	cvt.u16.u32 	%rs967, %r2942;
	bfe.u32 	%r2943, %r2939, 0, 8;
	cvt.u16.u32 	%rs968, %r2943;
	ld.shared.u32 	%r2944, [%r2693+56];
	bfe.u32 	%r2945, %r2944, 24, 8;
	cvt.u16.u32 	%rs969, %r2945;
	bfe.u32 	%r2946, %r2944, 16, 8;
	cvt.u16.u32 	%rs970, %r2946;
	bfe.u32 	%r2947, %r2944, 8, 8;
	cvt.u16.u32 	%rs971, %r2947;
	bfe.u32 	%r2948, %r2944, 0, 8;
	cvt.u16.u32 	%rs972, %r2948;
	ld.shared.u32 	%r2949, [%r2693+52];
	bfe.u32 	%r2950, %r2949, 24, 8;
	cvt.u16.u32 	%rs973, %r2950;
	bfe.u32 	%r2951, %r2949, 16, 8;
	cvt.u16.u32 	%rs974, %r2951;
	bfe.u32 	%r2952, %r2949, 8, 8;
	cvt.u16.u32 	%rs975, %r2952;
	bfe.u32 	%r2953, %r2949, 0, 8;
	cvt.u16.u32 	%rs976, %r2953;
	ld.shared.u32 	%r2954, [%r2693+48];
	bfe.u32 	%r2955, %r2954, 24, 8;
	cvt.u16.u32 	%rs977, %r2955;
	bfe.u32 	%r2956, %r2954, 16, 8;
	cvt.u16.u32 	%rs978, %r2956;
	bfe.u32 	%r2957, %r2954, 8, 8;
	cvt.u16.u32 	%rs979, %r2957;
	bfe.u32 	%r2958, %r2954, 0, 8;
	cvt.u16.u32 	%rs980, %r2958;
	ld.shared.u32 	%r2959, [%r2693+44];
	bfe.u32 	%r2960, %r2959, 24, 8;
	cvt.u16.u32 	%rs981, %r2960;
	bfe.u32 	%r2961, %r2959, 16, 8;
	cvt.u16.u32 	%rs982, %r2961;
	bfe.u32 	%r2962, %r2959, 8, 8;
	cvt.u16.u32 	%rs983, %r2962;
	bfe.u32 	%r2963, %r2959, 0, 8;
	cvt.u16.u32 	%rs984, %r2963;
	ld.shared.u32 	%r2964, [%r2693+40];
	bfe.u32 	%r2965, %r2964, 24, 8;
	cvt.u16.u32 	%rs985, %r2965;
	bfe.u32 	%r2966, %r2964, 16, 8;
	cvt.u16.u32 	%rs986, %r2966;
	bfe.u32 	%r2967, %r2964, 8, 8;
	cvt.u16.u32 	%rs987, %r2967;
	bfe.u32 	%r2968, %r2964, 0, 8;
	cvt.u16.u32 	%rs988, %r2968;
	ld.shared.u32 	%r2969, [%r2693+36];
	bfe.u32 	%r2970, %r2969, 24, 8;
	cvt.u16.u32 	%rs989, %r2970;
	bfe.u32 	%r2971, %r2969, 16, 8;
	cvt.u16.u32 	%rs990, %r2971;
	bfe.u32 	%r2972, %r2969, 8, 8;
	cvt.u16.u32 	%rs991, %r2972;
	bfe.u32 	%r2973, %r2969, 0, 8;
	cvt.u16.u32 	%rs992, %r2973;
	ld.shared.u32 	%r2974, [%r2693+32];
	bfe.u32 	%r2975, %r2974, 24, 8;
	cvt.u16.u32 	%rs993, %r2975;
	bfe.u32 	%r2976, %r2974, 16, 8;
	cvt.u16.u32 	%rs994, %r2976;
	bfe.u32 	%r2977, %r2974, 8, 8;
	cvt.u16.u32 	%rs995, %r2977;
	bfe.u32 	%r2978, %r2974, 0, 8;
	cvt.u16.u32 	%rs996, %r2978;
	ld.shared.u32 	%r2979, [%r2693+28];
	bfe.u32 	%r2980, %r2979, 24, 8;
	cvt.u16.u32 	%rs997, %r2980;
	bfe.u32 	%r2981, %r2979, 16, 8;
	cvt.u16.u32 	%rs998, %r2981;
	bfe.u32 	%r2982, %r2979, 8, 8;
	cvt.u16.u32 	%rs999, %r2982;
	bfe.u32 	%r2983, %r2979, 0, 8;
	cvt.u16.u32 	%rs1000, %r2983;
	ld.shared.u32 	%r2984, [%r2693+24];
	bfe.u32 	%r2985, %r2984, 24, 8;
	cvt.u16.u32 	%rs1001, %r2985;
	bfe.u32 	%r2986, %r2984, 16, 8;
	cvt.u16.u32 	%rs1002, %r2986;
	bfe.u32 	%r2987, %r2984, 8, 8;
	cvt.u16.u32 	%rs1003, %r2987;
	bfe.u32 	%r2988, %r2984, 0, 8;
	cvt.u16.u32 	%rs1004, %r2988;
	ld.shared.u32 	%r2989, [%r2693+20];
	bfe.u32 	%r2990, %r2989, 24, 8;
	cvt.u16.u32 	%rs1005, %r2990;
	bfe.u32 	%r2991, %r2989, 16, 8;
	cvt.u16.u32 	%rs1006, %r2991;
	bfe.u32 	%r2992, %r2989, 8, 8;
	cvt.u16.u32 	%rs1007, %r2992;
	bfe.u32 	%r2993, %r2989, 0, 8;
	cvt.u16.u32 	%rs1008, %r2993;
	ld.shared.u32 	%r2994, [%r2693+16];
	bfe.u32 	%r2995, %r2994, 24, 8;
	cvt.u16.u32 	%rs1009, %r2995;
	bfe.u32 	%r2996, %r2994, 16, 8;
	cvt.u16.u32 	%rs1010, %r2996;
	bfe.u32 	%r2997, %r2994, 8, 8;
	cvt.u16.u32 	%rs1011, %r2997;
	bfe.u32 	%r2998, %r2994, 0, 8;
	cvt.u16.u32 	%rs1012, %r2998;
	ld.shared.u32 	%r2999, [%r2693+12];
	bfe.u32 	%r3000, %r2999, 24, 8;
	cvt.u16.u32 	%rs1013, %r3000;
	bfe.u32 	%r3001, %r2999, 16, 8;
	cvt.u16.u32 	%rs1014, %r3001;
	bfe.u32 	%r3002, %r2999, 8, 8;
	cvt.u16.u32 	%rs1015, %r3002;
	bfe.u32 	%r3003, %r2999, 0, 8;
	cvt.u16.u32 	%rs1016, %r3003;
	ld.shared.u32 	%r3004, [%r2693+8];
	bfe.u32 	%r3005, %r3004, 24, 8;
	cvt.u16.u32 	%rs1017, %r3005;
	bfe.u32 	%r3006, %r3004, 16, 8;
	cvt.u16.u32 	%rs1018, %r3006;
	bfe.u32 	%r3007, %r3004, 8, 8;
	cvt.u16.u32 	%rs1019, %r3007;
	bfe.u32 	%r3008, %r3004, 0, 8;
	cvt.u16.u32 	%rs1020, %r3008;
	ld.shared.u32 	%r3009, [%r2693+4];
	bfe.u32 	%r3010, %r3009, 24, 8;
	cvt.u16.u32 	%rs1021, %r3010;
	bfe.u32 	%r3011, %r3009, 16, 8;
	cvt.u16.u32 	%rs1022, %r3011;
	bfe.u32 	%r3012, %r3009, 8, 8;
	cvt.u16.u32 	%rs1023, %r3012;
	bfe.u32 	%r3013, %r3009, 0, 8;
	cvt.u16.u32 	%rs1024, %r3013;
	ld.shared.f32 	%f4, [%r2693];
	setp.ge.s32 	%p27, %r2370, %r10;
	mov.pred 	%p33, 0;
	@%p27 bra 	$L__BB7_9;
	setp.ge.s32 	%p28, %r19, %r9;
	setp.gt.f32 	%p29, %f4, %f3;
	or.pred  	%p33, %p28, %p29;
$L__BB7_9:
	selp.f32 	%f21, %f4, %f3, %p33;
	selp.b16 	%rs3588, %rs1024, %rs768, %p33;
	selp.b16 	%rs3589, %rs1023, %rs767, %p33;
	selp.b16 	%rs3590, %rs1022, %rs766, %p33;
	selp.b16 	%rs3591, %rs1021, %rs765, %p33;
	selp.b16 	%rs3592, %rs1020, %rs764, %p33;
	selp.b16 	%rs3593, %rs1019, %rs763, %p33;
	selp.b16 	%rs3594, %rs1018, %rs762, %p33;
	selp.b16 	%rs3595, %rs1017, %rs761, %p33;
	selp.b16 	%rs3596, %rs1016, %rs760, %p33;
	selp.b16 	%rs3597, %rs1015, %rs759, %p33;
	selp.b16 	%rs3598, %rs1014, %rs758, %p33;
	selp.b16 	%rs3599, %rs1013, %rs757, %p33;
	selp.b16 	%rs3600, %rs1012, %rs756, %p33;
	selp.b16 	%rs3601, %rs1011, %rs755, %p33;
	selp.b16 	%rs3602, %rs1010, %rs754, %p33;
	selp.b16 	%rs3603, %rs1009, %rs753, %p33;
	selp.b16 	%rs3604, %rs1008, %rs752, %p33;
	selp.b16 	%rs3605, %rs1007, %rs751, %p33;
	selp.b16 	%rs3606, %rs1006, %rs750, %p33;
	selp.b16 	%rs3607, %rs1005, %rs749, %p33;
	selp.b16 	%rs3608, %rs1004, %rs748, %p33;
	selp.b16 	%rs3609, %rs1003, %rs747, %p33;
	selp.b16 	%rs3610, %rs1002, %rs746, %p33;
	selp.b16 	%rs3611, %rs1001, %rs745, %p33;
	selp.b16 	%rs3612, %rs1000, %rs744, %p33;
	selp.b16 	%rs3613, %rs999, %rs743, %p33;
	selp.b16 	%rs3614, %rs998, %rs742, %p33;
	selp.b16 	%rs3615, %rs997, %rs741, %p33;
	selp.b16 	%rs3616, %rs996, %rs740, %p33;
	selp.b16 	%rs3617, %rs995, %rs739, %p33;
	selp.b16 	%rs3618, %rs994, %rs738, %p33;
	selp.b16 	%rs3619, %rs993, %rs737, %p33;
	selp.b16 	%rs3620, %rs992, %rs736, %p33;
	selp.b16 	%rs3621, %rs991, %rs735, %p33;
	selp.b16 	%rs3622, %rs990, %rs734, %p33;
	selp.b16 	%rs3623, %rs989, %rs733, %p33;
	selp.b16 	%rs3624, %rs988, %rs732, %p33;
	selp.b16 	%rs3625, %rs987, %rs731, %p33;
	selp.b16 	%rs3626, %rs986, %rs730, %p33;
	selp.b16 	%rs3627, %rs985, %rs729, %p33;
	selp.b16 	%rs3628, %rs984, %rs728, %p33;
	selp.b16 	%rs3629, %rs983, %rs727, %p33;
	selp.b16 	%rs3630, %rs982, %rs726, %p33;
	selp.b16 	%rs3631, %rs981, %rs725, %p33;
	selp.b16 	%rs3632, %rs980, %rs724, %p33;
	selp.b16 	%rs3633, %rs979, %rs723, %p33;
	selp.b16 	%rs3634, %rs978, %rs722, %p33;
	selp.b16 	%rs3635, %rs977, %rs721, %p33;
	selp.b16 	%rs3636, %rs976, %rs720, %p33;
	selp.b16 	%rs3637, %rs975, %rs719, %p33;
	selp.b16 	%rs3638, %rs974, %rs718, %p33;
	selp.b16 	%rs3639, %rs973, %rs717, %p33;
	selp.b16 	%rs3640, %rs972, %rs716, %p33;
	selp.b16 	%rs3641, %rs971, %rs715, %p33;
	selp.b16 	%rs3642, %rs970, %rs714, %p33;
	selp.b16 	%rs3643, %rs969, %rs713, %p33;
	selp.b16 	%rs3644, %rs968, %rs712, %p33;
	selp.b16 	%rs3645, %rs967, %rs711, %p33;
	selp.b16 	%rs3646, %rs966, %rs710, %p33;
	selp.b16 	%rs3647, %rs965, %rs709, %p33;
	selp.b16 	%rs3648, %rs964, %rs708, %p33;
	selp.b16 	%rs3649, %rs963, %rs707, %p33;
	selp.b16 	%rs3650, %rs962, %rs706, %p33;
	selp.b16 	%rs3651, %rs961, %rs705, %p33;
	selp.b16 	%rs3652, %rs960, %rs704, %p33;
	selp.b16 	%rs3653, %rs959, %rs703, %p33;
	selp.b16 	%rs3654, %rs958, %rs702, %p33;
	selp.b16 	%rs3655, %rs957, %rs701, %p33;
	selp.b16 	%rs3656, %rs956, %rs700, %p33;
	selp.b16 	%rs3657, %rs955, %rs699, %p33;
	selp.b16 	%rs3658, %rs954, %rs698, %p33;
	selp.b16 	%rs3659, %rs953, %rs697, %p33;
	selp.b16 	%rs3660, %rs952, %rs696, %p33;
	selp.b16 	%rs3661, %rs951, %rs695, %p33;
	selp.b16 	%rs3662, %rs950, %rs694, %p33;
	selp.b16 	%rs3663, %rs949, %rs693, %p33;
	selp.b16 	%rs3664, %rs948, %rs692, %p33;
	selp.b16 	%rs3665, %rs947, %rs691, %p33;
	selp.b16 	%rs3666, %rs946, %rs690, %p33;
	selp.b16 	%rs3667, %rs945, %rs689, %p33;
	selp.b16 	%rs3668, %rs944, %rs688, %p33;
	selp.b16 	%rs3669, %rs943, %rs687, %p33;
	selp.b16 	%rs3670, %rs942, %rs686, %p33;
	selp.b16 	%rs3671, %rs941, %rs685, %p33;
	selp.b16 	%rs3672, %rs940, %rs684, %p33;
	selp.b16 	%rs3673, %rs939, %rs683, %p33;
	selp.b16 	%rs3674, %rs938, %rs682, %p33;
	selp.b16 	%rs3675, %rs937, %rs681, %p33;
	selp.b16 	%rs3676, %rs936, %rs680, %p33;
	selp.b16 	%rs3677, %rs935, %rs679, %p33;
	selp.b16 	%rs3678, %rs934, %rs678, %p33;
	selp.b16 	%rs3679, %rs933, %rs677, %p33;
	selp.b16 	%rs3680, %rs932, %rs676, %p33;
	selp.b16 	%rs3681, %rs931, %rs675, %p33;
	selp.b16 	%rs3682, %rs930, %rs674, %p33;
	selp.b16 	%rs3683, %rs929, %rs673, %p33;
	selp.b16 	%rs3684, %rs928, %rs672, %p33;
	selp.b16 	%rs3685, %rs927, %rs671, %p33;
	selp.b16 	%rs3686, %rs926, %rs670, %p33;
	selp.b16 	%rs3687, %rs925, %rs669, %p33;
	selp.b16 	%rs3688, %rs924, %rs668, %p33;
	selp.b16 	%rs3689, %rs923, %rs667, %p33;
	selp.b16 	%rs3690, %rs922, %rs666, %p33;
	selp.b16 	%rs3691, %rs921, %rs665, %p33;
	selp.b16 	%rs3692, %rs920, %rs664, %p33;
	selp.b16 	%rs3693, %rs919, %rs663, %p33;
	selp.b16 	%rs3694, %rs918, %rs662, %p33;
	selp.b16 	%rs3695, %rs917, %rs661, %p33;
	selp.b16 	%rs3696, %rs916, %rs660, %p33;
	selp.b16 	%rs3697, %rs915, %rs659, %p33;
	selp.b16 	%rs3698, %rs914, %rs658, %p33;
	selp.b16 	%rs3699, %rs913, %rs657, %p33;
	selp.b16 	%rs3700, %rs912, %rs656, %p33;
	selp.b16 	%rs3701, %rs911, %rs655, %p33;
	selp.b16 	%rs3702, %rs910, %rs654, %p33;
	selp.b16 	%rs3703, %rs909, %rs653, %p33;
	selp.b16 	%rs3704, %rs908, %rs652, %p33;
	selp.b16 	%rs3705, %rs907, %rs651, %p33;
	selp.b16 	%rs3706, %rs906, %rs650, %p33;
	selp.b16 	%rs3707, %rs905, %rs649, %p33;
	selp.b16 	%rs3708, %rs904, %rs648, %p33;
	selp.b16 	%rs3709, %rs903, %rs647, %p33;
	selp.b16 	%rs3710, %rs902, %rs646, %p33;
	selp.b16 	%rs3711, %rs901, %rs645, %p33;
	selp.b16 	%rs3712, %rs900, %rs644, %p33;
	selp.b16 	%rs3713, %rs899, %rs643, %p33;
	selp.b16 	%rs3714, %rs898, %rs642, %p33;
	selp.b16 	%rs3715, %rs897, %rs641, %p33;
	selp.b16 	%rs3716, %rs896, %rs640, %p33;
	selp.b16 	%rs3717, %rs895, %rs639, %p33;
	selp.b16 	%rs3718, %rs894, %rs638, %p33;
	selp.b16 	%rs3719, %rs893, %rs637, %p33;
	selp.b16 	%rs3720, %rs892, %rs636, %p33;
	selp.b16 	%rs3721, %rs891, %rs635, %p33;
	selp.b16 	%rs3722, %rs890, %rs634, %p33;
	selp.b16 	%rs3723, %rs889, %rs633, %p33;
	selp.b16 	%rs3724, %rs888, %rs632, %p33;
	selp.b16 	%rs3725, %rs887, %rs631, %p33;
	selp.b16 	%rs3726, %rs886, %rs630, %p33;
	selp.b16 	%rs3727, %rs885, %rs629, %p33;
	selp.b16 	%rs3728, %rs884, %rs628, %p33;
	selp.b16 	%rs3729, %rs883, %rs627, %p33;
	selp.b16 	%rs3730, %rs882, %rs626, %p33;
	selp.b16 	%rs3731, %rs881, %rs625, %p33;
	selp.b16 	%rs3732, %rs880, %rs624, %p33;
	selp.b16 	%rs3733, %rs879, %rs623, %p33;
	selp.b16 	%rs3734, %rs878, %rs622, %p33;
	selp.b16 	%rs3735, %rs877, %rs621, %p33;
	selp.b16 	%rs3736, %rs876, %rs620, %p33;
	selp.b16 	%rs3737, %rs875, %rs619, %p33;
	selp.b16 	%rs3738, %rs874, %rs618, %p33;
	selp.b16 	%rs3739, %rs873, %rs617, %p33;
	selp.b16 	%rs3740, %rs872, %rs616, %p33;
	selp.b16 	%rs3741, %rs871, %rs615, %p33;
	selp.b16 	%rs3742, %rs870, %rs614, %p33;
	selp.b16 	%rs3743, %rs869, %rs613, %p33;
	selp.b16 	%rs3744, %rs868, %rs612, %p33;
	selp.b16 	%rs3745, %rs867, %rs611, %p33;
	selp.b16 	%rs3746, %rs866, %rs610, %p33;
	selp.b16 	%rs3747, %rs865, %rs609, %p33;
	selp.b16 	%rs3748, %rs864, %rs608, %p33;
	selp.b16 	%rs3749, %rs863, %rs607, %p33;
	selp.b16 	%rs3750, %rs862, %rs606, %p33;
	selp.b16 	%rs3751, %rs861, %rs605, %p33;
	selp.b16 	%rs3752, %rs860, %rs604, %p33;
	selp.b16 	%rs3753, %rs859, %rs603, %p33;
	selp.b16 	%rs3754, %rs858, %rs602, %p33;
	selp.b16 	%rs3755, %rs857, %rs601, %p33;
	selp.b16 	%rs3756, %rs856, %rs600, %p33;
	selp.b16 	%rs3757, %rs855, %rs599, %p33;
	selp.b16 	%rs3758, %rs854, %rs598, %p33;
	selp.b16 	%rs3759, %rs853, %rs597, %p33;
	selp.b16 	%rs3760, %rs852, %rs596, %p33;
	selp.b16 	%rs3761, %rs851, %rs595, %p33;
	selp.b16 	%rs3762, %rs850, %rs594, %p33;
	selp.b16 	%rs3763, %rs849, %rs593, %p33;
	selp.b16 	%rs3764, %rs848, %rs592, %p33;
	selp.b16 	%rs3765, %rs847, %rs591, %p33;
	selp.b16 	%rs3766, %rs846, %rs590, %p33;
	selp.b16 	%rs3767, %rs845, %rs589, %p33;
	selp.b16 	%rs3768, %rs844, %rs588, %p33;
	selp.b16 	%rs3769, %rs843, %rs587, %p33;
	selp.b16 	%rs3770, %rs842, %rs586, %p33;
	selp.b16 	%rs3771, %rs841, %rs585, %p33;
	selp.b16 	%rs3772, %rs840, %rs584, %p33;
	selp.b16 	%rs3773, %rs839, %rs583, %p33;
	selp.b16 	%rs3774, %rs838, %rs582, %p33;
	selp.b16 	%rs3775, %rs837, %rs581, %p33;
	selp.b16 	%rs3776, %rs836, %rs580, %p33;
	selp.b16 	%rs3777, %rs835, %rs579, %p33;
	selp.b16 	%rs3778, %rs834, %rs578, %p33;
	selp.b16 	%rs3779, %rs833, %rs577, %p33;
	selp.b16 	%rs3780, %rs832, %rs576, %p33;
	selp.b16 	%rs3781, %rs831, %rs575, %p33;
	selp.b16 	%rs3782, %rs830, %rs574, %p33;
	selp.b16 	%rs3783, %rs829, %rs573, %p33;
	selp.b16 	%rs3784, %rs828, %rs572, %p33;
	selp.b16 	%rs3785, %rs827, %rs571, %p33;
	selp.b16 	%rs3786, %rs826, %rs570, %p33;
	selp.b16 	%rs3787, %rs825, %rs569, %p33;
	selp.b16 	%rs3788, %rs824, %rs568, %p33;
	selp.b16 	%rs3789, %rs823, %rs567, %p33;
	selp.b16 	%rs3790, %rs822, %rs566, %p33;
	selp.b16 	%rs3791, %rs821, %rs565, %p33;
	selp.b16 	%rs3792, %rs820, %rs564, %p33;
	selp.b16 	%rs3793, %rs819, %rs563, %p33;
	selp.b16 	%rs3794, %rs818, %rs562, %p33;
	selp.b16 	%rs3795, %rs817, %rs561, %p33;
	selp.b16 	%rs3796, %rs816, %rs560, %p33;
	selp.b16 	%rs3797, %rs815, %rs559, %p33;
	selp.b16 	%rs3798, %rs814, %rs558, %p33;
	selp.b16 	%rs3799, %rs813, %rs557, %p33;
	selp.b16 	%rs3800, %rs812, %rs556, %p33;
	selp.b16 	%rs3801, %rs811, %rs555, %p33;
	selp.b16 	%rs3802, %rs810, %rs554, %p33;
	selp.b16 	%rs3803, %rs809, %rs553, %p33;
	selp.b16 	%rs3804, %rs808, %rs552, %p33;
	selp.b16 	%rs3805, %rs807, %rs551, %p33;
	selp.b16 	%rs3806, %rs806, %rs550, %p33;
	selp.b16 	%rs3807, %rs805, %rs549, %p33;
	selp.b16 	%rs3808, %rs804, %rs548, %p33;
	selp.b16 	%rs3809, %rs803, %rs547, %p33;
	selp.b16 	%rs3810, %rs802, %rs546, %p33;
	selp.b16 	%rs3811, %rs801, %rs545, %p33;
	selp.b16 	%rs3812, %rs800, %rs544, %p33;
	selp.b16 	%rs3813, %rs799, %rs543, %p33;
	selp.b16 	%rs3814, %rs798, %rs542, %p33;
	selp.b16 	%rs3815, %rs797, %rs541, %p33;
	selp.b16 	%rs3816, %rs796, %rs540, %p33;
	selp.b16 	%rs3817, %rs795, %rs539, %p33;
	selp.b16 	%rs3818, %rs794, %rs538, %p33;
	selp.b16 	%rs3819, %rs793, %rs537, %p33;
	selp.b16 	%rs3820, %rs792, %rs536, %p33;
	selp.b16 	%rs3821, %rs791, %rs535, %p33;
	selp.b16 	%rs3822, %rs790, %rs534, %p33;
	selp.b16 	%rs3823, %rs789, %rs533, %p33;
	selp.b16 	%rs3824, %rs788, %rs532, %p33;
	selp.b16 	%rs3825, %rs787, %rs531, %p33;
	selp.b16 	%rs3826, %rs786, %rs530, %p33;
	selp.b16 	%rs3827, %rs785, %rs529, %p33;
	selp.b16 	%rs3828, %rs784, %rs528, %p33;
	selp.b16 	%rs3829, %rs783, %rs527, %p33;
	selp.b16 	%rs3830, %rs782, %rs526, %p33;
	selp.b16 	%rs3831, %rs781, %rs525, %p33;
	selp.b16 	%rs3832, %rs780, %rs524, %p33;
	selp.b16 	%rs3833, %rs779, %rs523, %p33;
	selp.b16 	%rs3834, %rs778, %rs522, %p33;
	selp.b16 	%rs3835, %rs777, %rs521, %p33;
	selp.b16 	%rs3836, %rs776, %rs520, %p33;
	selp.b16 	%rs3837, %rs775, %rs519, %p33;
	selp.b16 	%rs3838, %rs774, %rs518, %p33;
	selp.b16 	%rs3839, %rs773, %rs517, %p33;
	selp.b16 	%rs3840, %rs772, %rs516, %p33;
	selp.b16 	%rs3841, %rs771, %rs515, %p33;
	selp.b16 	%rs3842, %rs770, %rs514, %p33;
	selp.b16 	%rs3843, %rs769, %rs513, %p33;
	shl.b32 	%r20, %r3088, 1;
	setp.lt.u32 	%p30, %r3088, 33;
	mov.u32 	%r3088, %r20;
	@%p30 bra 	$L__BB7_4;
	ld.param.s8 	%rs3587, [_ZN3cub18CUB_300001_SM_10006detail10merge_sort30DeviceMergeSortBlockSortKernelINS2_10policy_hubIN6thrust24THRUST_300001_SM_1000_NS10device_ptrI10IndividualEEE9Policy600ES9_PNS0_8NullTypeES9_SD_mN4cuda3std3__44lessIS8_EES8_SC_EEvbT0_T1_T2_T3_T4_PT6_PT7_T5_NS1_7vsmem_tE_param_0];
	bar.sync 	0;
	setp.eq.s16 	%p31, %rs3587, 0;
	@%p31 bra 	$L__BB7_13;
	st.shared.u8 	[%r3092+66], %rs3650;
	st.shared.u8 	[%r3092+65], %rs3649;
	st.shared.u8 	[%r3092+64], %rs3648;
	st.shared.u8 	[%r3092+63], %rs3647;
	st.shared.u8 	[%r3092+62], %rs3646;
	st.shared.u8 	[%r3092+61], %rs3645;
	st.shared.u8 	[%r3092+60], %rs3644;
	st.shared.u8 	[%r3092+59], %rs3643;
	st.shared.u8 	[%r3092+58], %rs3642;
	st.shared.u8 	[%r3092+57], %rs3641;
	st.shared.u8 	[%r3092+56], %rs3640;
	st.shared.u8 	[%r3092+55], %rs3639;
	st.shared.u8 	[%r3092+54], %rs3638;
	st.shared.u8 	[%r3092+53], %rs3637;
	st.shared.u8 	[%r3092+52], %rs3636;
	st.shared.u8 	[%r3092+51], %rs3635;
	st.shared.u8 	[%r3092+50], %rs3634;
	st.shared.u8 	[%r3092+49], %rs3633;
	st.shared.u8 	[%r3092+48], %rs3632;
	st.shared.u8 	[%r3092+47], %rs3631;
	st.shared.u8 	[%r3092+46], %rs3630;
	st.shared.u8 	[%r3092+45], %rs3629;
	st.shared.u8 	[%r3092+44], %rs3628;
	st.shared.u8 	[%r3092+43], %rs3627;
	st.shared.u8 	[%r3092+42], %rs3626;
	st.shared.u8 	[%r3092+41], %rs3625;
	st.shared.u8 	[%r3092+40], %rs3624;
	st.shared.u8 	[%r3092+39], %rs3623;
	st.shared.u8 	[%r3092+38], %rs3622;
	st.shared.u8 	[%r3092+37], %rs3621;
	st.shared.u8 	[%r3092+36], %rs3620;
	st.shared.u8 	[%r3092+35], %rs3619;
	st.shared.u8 	[%r3092+34], %rs3618;
	st.shared.u8 	[%r3092+33], %rs3617;
	st.shared.u8 	[%r3092+32], %rs3616;
	st.shared.u8 	[%r3092+31], %rs3615;
	st.shared.u8 	[%r3092+30], %rs3614;
	st.shared.u8 	[%r3092+29], %rs3613;
	st.shared.u8 	[%r3092+28], %rs3612;
	st.shared.u8 	[%r3092+27], %rs3611;
	st.shared.u8 	[%r3092+26], %rs3610;
	st.shared.u8 	[%r3092+25], %rs3609;
	st.shared.u8 	[%r3092+24], %rs3608;
	st.shared.u8 	[%r3092+23], %rs3607;
	st.shared.u8 	[%r3092+22], %rs3606;
	st.shared.u8 	[%r3092+21], %rs3605;
	st.shared.u8 	[%r3092+20], %rs3604;
	st.shared.u8 	[%r3092+19], %rs3603;
	st.shared.u8 	[%r3092+18], %rs3602;
	st.shared.u8 	[%r3092+17], %rs3601;
	st.shared.u8 	[%r3092+16], %rs3600;
	st.shared.u8 	[%r3092+15], %rs3599;
	st.shared.u8 	[%r3092+14], %rs3598;
	st.shared.u8 	[%r3092+13], %rs3597;
	st.shared.u8 	[%r3092+12], %rs3596;
	st.shared.u8 	[%r3092+11], %rs3595;
	st.shared.u8 	[%r3092+10], %rs3594;
	st.shared.u8 	[%r3092+9], %rs3593;
	st.shared.u8 	[%r3092+8], %rs3592;
	st.shared.u8 	[%r3092+7], %rs3591;
	st.shared.u8 	[%r3092+6], %rs3590;
	st.shared.u8 	[%r3092+5], %rs3589;
	st.shared.u8 	[%r3092+4], %rs3588;
	st.shared.f32 	[%r3092], %f21;
	st.shared.u8 	[%r3092+130], %rs3714;
	st.shared.u8 	[%r3092+129], %rs3713;
	st.shared.u8 	[%r3092+128], %rs3712;
	st.shared.u8 	[%r3092+127], %rs3711;
	st.shared.u8 	[%r3092+126], %rs3710;
	st.shared.u8 	[%r3092+125], %rs3709;
	st.shared.u8 	[%r3092+124], %rs3708;
	st.shared.u8 	[%r3092+123], %rs3707;
	st.shared.u8 	[%r3092+122], %rs3706;
	st.shared.u8 	[%r3092+121], %rs3705;
	st.shared.u8 	[%r3092+120], %rs3704;
	st.shared.u8 	[%r3092+119], %rs3703;
	st.shared.u8 	[%r3092+118], %rs3702;
	st.shared.u8 	[%r3092+117], %rs3701;
	st.shared.u8 	[%r3092+116], %rs3700;
	st.shared.u8 	[%r3092+115], %rs3699;
	st.shared.u8 	[%r3092+114], %rs3698;
	st.shared.u8 	[%r3092+113], %rs3697;
	st.shared.u8 	[%r3092+112], %rs3696;
	st.shared.u8 	[%r3092+111], %rs3695;
	st.shared.u8 	[%r3092+110], %rs3694;
	st.shared.u8 	[%r3092+109], %rs3693;
	st.shared.u8 	[%r3092+108], %rs3692;
	st.shared.u8 	[%r3092+107], %rs3691;
	st.shared.u8 	[%r3092+106], %rs3690;
	st.shared.u8 	[%r3092+105], %rs3689;
	st.shared.u8 	[%r3092+104], %rs3688;
	st.shared.u8 	[%r3092+103], %rs3687;
	st.shared.u8 	[%r3092+102], %rs3686;
	st.shared.u8 	[%r3092+101], %rs3685;
	st.shared.u8 	[%r3092+100], %rs3684;
	st.shared.u8 	[%r3092+99], %rs3683;
	st.shared.u8 	[%r3092+98], %rs3682;
	st.shared.u8 	[%r3092+97], %rs3681;
	st.shared.u8 	[%r3092+96], %rs3680;
	st.shared.u8 	[%r3092+95], %rs3679;
	st.shared.u8 	[%r3092+94], %rs3678;
	st.shared.u8 	[%r3092+93], %rs3677;
	st.shared.u8 	[%r3092+92], %rs3676;
	st.shared.u8 	[%r3092+91], %rs3675;
	st.shared.u8 	[%r3092+90], %rs3674;
	st.shared.u8 	[%r3092+89], %rs3673;
	st.shared.u8 	[%r3092+88], %rs3672;
	st.shared.u8 	[%r3092+87], %rs3671;
	st.shared.u8 	[%r3092+86], %rs3670;
	st.shared.u8 	[%r3092+85], %rs3669;
	st.shared.u8 	[%r3092+84], %rs3668;
	st.shared.u8 	[%r3092+83], %rs3667;
	st.shared.u8 	[%r3092+82], %rs3666;
	st.shared.u8 	[%r3092+81], %rs3665;
	st.shared.u8 	[%r3092+80], %rs3664;
	st.shared.u8 	[%r3092+79], %rs3663;
	st.shared.u8 	[%r3092+78], %rs3662;
	st.shared.u8 	[%r3092+77], %rs3661;
	st.shared.u8 	[%r3092+76], %rs3660;
	st.shared.u8 	[%r3092+75], %rs3659;
	st.shared.u8 	[%r3092+74], %rs3658;
	st.shared.u8 	[%r3092+73], %rs3657;
	st.shared.u8 	[%r3092+72], %rs3656;
	st.shared.u8 	[%r3092+71], %rs3655;
	st.shared.u8 	[%r3092+70], %rs3654;
	st.shared.u8 	[%r3092+69], %rs3653;
	st.shared.u8 	[%r3092+68], %rs3652;
	st.shared.u8 	[%r3092+67], %rs3651;
	st.shared.u8 	[%r3092+194], %rs3778;
	st.shared.u8 	[%r3092+193], %rs3777;
	st.shared.u8 	[%r3092+192], %rs3776;
	st.shared.u8 	[%r3092+191], %rs3775;
	st.shared.u8 	[%r3092+190], %rs3774;
	st.shared.u8 	[%r3092+189], %rs3773;
	st.shared.u8 	[%r3092+188], %rs3772;
	st.shared.u8 	[%r3092+187], %rs3771;
	st.shared.u8 	[%r3092+186], %rs3770;
	st.shared.u8 	[%r3092+185], %rs3769;
	st.shared.u8 	[%r3092+184], %rs3768;
	st.shared.u8 	[%r3092+183], %rs3767;
	st.shared.u8 	[%r3092+182], %rs3766;
	st.shared.u8 	[%r3092+181], %rs3765;
	st.shared.u8 	[%r3092+180], %rs3764;
	st.shared.u8 	[%r3092+179], %rs3763;
	st.shared.u8 	[%r3092+178], %rs3762;
	st.shared.u8 	[%r3092+177], %rs3761;
	st.shared.u8 	[%r3092+176], %rs3760;
	st.shared.u8 	[%r3092+175], %rs3759;
	st.shared.u8 	[%r3092+174], %rs3758;
	st.shared.u8 	[%r3092+173], %rs3757;
	st.shared.u8 	[%r3092+172], %rs3756;
	st.shared.u8 	[%r3092+171], %rs3755;
	st.shared.u8 	[%r3092+170], %rs3754;
	st.shared.u8 	[%r3092+169], %rs3753;
	st.shared.u8 	[%r3092+168], %rs3752;
	st.shared.u8 	[%r3092+167], %rs3751;
	st.shared.u8 	[%r3092+166], %rs3750;
	st.shared.u8 	[%r3092+165], %rs3749;
	st.shared.u8 	[%r3092+164], %rs3748;
	st.shared.u8 	[%r3092+163], %rs3747;
	st.shared.u8 	[%r3092+162], %rs3746;
	st.shared.u8 	[%r3092+161], %rs3745;
	st.shared.u8 	[%r3092+160], %rs3744;
	st.shared.u8 	[%r3092+159], %rs3743;
	st.shared.u8 	[%r3092+158], %rs3742;
	st.shared.u8 	[%r3092+157], %rs3741;
	st.shared.u8 	[%r3092+156], %rs3740;
	st.shared.u8 	[%r3092+155], %rs3739;
	st.shared.u8 	[%r3092+154], %rs3738;
	st.shared.u8 	[%r3092+153], %rs3737;
	st.shared.u8 	[%r3092+152], %rs3736;
	st.shared.u8 	[%r3092+151], %rs3735;
	st.shared.u8 	[%r3092+150], %rs3734;
	st.shared.u8 	[%r3092+149], %rs3733;
	st.shared.u8 	[%r3092+148], %rs3732;
	st.shared.u8 	[%r3092+147], %rs3731;
	st.shared.u8 	[%r3092+146], %rs3730;
	st.shared.u8 	[%r3092+145], %rs3729;
	st.shared.u8 	[%r3092+144], %rs3728;
	st.shared.u8 	[%r3092+143], %rs3727;
	st.shared.u8 	[%r3092+142], %rs3726;
	st.shared.u8 	[%r3092+141], %rs3725;
	st.shared.u8 	[%r3092+140], %rs3724;
	st.shared.u8 	[%r3092+139], %rs3723;
	st.shared.u8 	[%r3092+138], %rs3722;
	st.shared.u8 	[%r3092+137], %rs3721;
	st.shared.u8 	[%r3092+136], %rs3720;
	st.shared.u8 	[%r3092+135], %rs3719;
	st.shared.u8 	[%r3092+134], %rs3718;
	st.shared.u8 	[%r3092+133], %rs3717;
	st.shared.u8 	[%r3092+132], %rs3716;
	st.shared.u8 	[%r3092+131], %rs3715;
	st.shared.u8 	[%r3092+258], %rs3842;
	st.shared.u8 	[%r3092+257], %rs3841;
	st.shared.u8 	[%r3092+256], %rs3840;
	st.shared.u8 	[%r3092+255], %rs3839;
	st.shared.u8 	[%r3092+254], %rs3838;
	st.shared.u8 	[%r3092+253], %rs3837;
	st.shared.u8 	[%r3092+252], %rs3836;
	st.shared.u8 	[%r3092+251], %rs3835;
	st.shared.u8 	[%r3092+250], %rs3834;
	st.shared.u8 	[%r3092+249], %rs3833;
	st.shared.u8 	[%r3092+248], %rs3832;
	st.shared.u8 	[%r3092+247], %rs3831;
	st.shared.u8 	[%r3092+246], %rs3830;
	st.shared.u8 	[%r3092+245], %rs3829;
	st.shared.u8 	[%r3092+244], %rs3828;
	st.shared.u8 	[%r3092+243], %rs3827;
	st.shared.u8 	[%r3092+242], %rs3826;
	st.shared.u8 	[%r3092+241], %rs3825;
	st.shared.u8 	[%r3092+240], %rs3824;
	st.shared.u8 	[%r3092+239], %rs3823;
	st.shared.u8 	[%r3092+238], %rs3822;
	st.shared.u8 	[%r3092+237], %rs3821;
	st.shared.u8 	[%r3092+236], %rs3820;
	st.shared.u8 	[%r3092+235], %rs3819;
	st.shared.u8 	[%r3092+234], %rs3818;
	st.shared.u8 	[%r3092+233], %rs3817;
	st.shared.u8 	[%r3092+232], %rs3816;
	st.shared.u8 	[%r3092+231], %rs3815;
	st.shared.u8 	[%r3092+230], %rs3814;
	st.shared.u8 	[%r3092+229], %rs3813;
	st.shared.u8 	[%r3092+228], %rs3812;
	st.shared.u8 	[%r3092+227], %rs3811;
	st.shared.u8 	[%r3092+226], %rs3810;
	st.shared.u8 	[%r3092+225], %rs3809;
	st.shared.u8 	[%r3092+224], %rs3808;
	st.shared.u8 	[%r3092+223], %rs3807;
	st.shared.u8 	[%r3092+222], %rs3806;
	st.shared.u8 	[%r3092+221], %rs3805;
	st.shared.u8 	[%r3092+220], %rs3804;
	st.shared.u8 	[%r3092+219], %rs3803;
	st.shared.u8 	[%r3092+218], %rs3802;
	st.shared.u8 	[%r3092+217], %rs3801;
	st.shared.u8 	[%r3092+216], %rs3800;
	st.shared.u8 	[%r3092+215], %rs3799;
	st.shared.u8 	[%r3092+214], %rs3798;
	st.shared.u8 	[%r3092+213], %rs3797;
	st.shared.u8 	[%r3092+212], %rs3796;
	st.shared.u8 	[%r3092+211], %rs3795;
	st.shared.u8 	[%r3092+210], %rs3794;
	st.shared.u8 	[%r3092+209], %rs3793;
	st.shared.u8 	[%r3092+208], %rs3792;
	st.shared.u8 	[%r3092+207], %rs3791;
	st.shared.u8 	[%r3092+206], %rs3790;
	st.shared.u8 	[%r3092+205], %rs3789;
	st.shared.u8 	[%r3092+204], %rs3788;
	st.shared.u8 	[%r3092+203], %rs3787;
	st.shared.u8 	[%r3092+202], %rs3786;
	st.shared.u8 	[%r3092+201], %rs3785;
	st.shared.u8 	[%r3092+200], %rs3784;
	st.shared.u8 	[%r3092+199], %rs3783;
	st.shared.u8 	[%r3092+198], %rs3782;
	st.shared.u8 	[%r3092+197], %rs3781;
	st.shared.u8 	[%r3092+196], %rs3780;
	st.shared.u8 	[%r3092+195], %rs3779;
	st.shared.u8 	[%r3092+259], %rs3843;
	bar.warp.sync 	-1;
	mov.u32 	%r3015, %tid.x;
	and.b32  	%r3016, %r3015, 992;
	cvt.u64.u32 	%rd33, %r3016;
	mov.u32 	%r3017, %ctaid.x;
	mul.wide.u32 	%rd34, %r3017, 64;
	add.s64 	%rd35, %rd34, %rd33;
	and.b32  	%r3018, %r3015, 31;
	cvt.u64.u32 	%rd36, %r3018;
	or.b64  	%rd37, %rd35, %rd36;
	mad.lo.s64 	%rd46, %rd37, 260, %rd2;
	mov.b32 	%r3093, 0;
$L__BB7_12:
	ld.shared.u32 	%r3019, [%r3092];
	st.global.u32 	[%rd46], %r3019;
	add.s32 	%r23, %r3093, 1;
	add.s64 	%rd46, %rd46, 4;
	add.s32 	%r3092, %r3092, 4;
	setp.lt.u32 	%p32, %r3093, 64;
	mov.u32 	%r3093, %r23;
	@%p32 bra 	$L__BB7_12;
	bra.uni 	$L__BB7_32;
$L__BB7_13:
	ld.param.u64 	%rd44, [_ZN3cub18CUB_300001_SM_10006detail10merge_sort30DeviceMergeSortBlockSortKernelINS2_10policy_hubIN6thrust24THRUST_300001_SM_1000_NS10device_ptrI10IndividualEEE9Policy600ES9_PNS0_8NullTypeES9_SD_mN4cuda3std3__44lessIS8_EES8_SC_EEvbT0_T1_T2_T3_T4_PT6_PT7_T5_NS1_7vsmem_tE_param_6];
	st.shared.u8 	[%r3092+66], %rs3650;
	st.shared.u8 	[%r3092+65], %rs3649;
	st.shared.u8 	[%r3092+64], %rs3648;
	st.shared.u8 	[%r3092+63], %rs3647;
	st.shared.u8 	[%r3092+62], %rs3646;
	st.shared.u8 	[%r3092+61], %rs3645;
	st.shared.u8 	[%r3092+60], %rs3644;
	st.shared.u8 	[%r3092+59], %rs3643;
	st.shared.u8 	[%r3092+58], %rs3642;
	st.shared.u8 	[%r3092+57], %rs3641;
	st.shared.u8 	[%r3092+56], %rs3640;
	st.shared.u8 	[%r3092+55], %rs3639;
	st.shared.u8 	[%r3092+54], %rs3638;
	st.shared.u8 	[%r3092+53], %rs3637;
	st.shared.u8 	[%r3092+52], %rs3636;
	st.shared.u8 	[%r3092+51], %rs3635;
	st.shared.u8 	[%r3092+50], %rs3634;
	st.shared.u8 	[%r3092+49], %rs3633;
	st.shared.u8 	[%r3092+48], %rs3632;
	st.shared.u8 	[%r3092+47], %rs3631;
	st.shared.u8 	[%r3092+46], %rs3630;
	st.shared.u8 	[%r3092+45], %rs3629;
	st.shared.u8 	[%r3092+44], %rs3628;
	st.shared.u8 	[%r3092+43], %rs3627;
	st.shared.u8 	[%r3092+42], %rs3626;
	st.shared.u8 	[%r3092+41], %rs3625;
	st.shared.u8 	[%r3092+40], %rs3624;
	st.shared.u8 	[%r3092+39], %rs3623;
	st.shared.u8 	[%r3092+38], %rs3622;
	st.shared.u8 	[%r3092+37], %rs3621;
	st.shared.u8 	[%r3092+36], %rs3620;
	st.shared.u8 	[%r3092+35], %rs3619;
	st.shared.u8 	[%r3092+34], %rs3618;
	st.shared.u8 	[%r3092+33], %rs3617;
	st.shared.u8 	[%r3092+32], %rs3616;
	st.shared.u8 	[%r3092+31], %rs3615;
	st.shared.u8 	[%r3092+30], %rs3614;
	st.shared.u8 	[%r3092+29], %rs3613;
	st.shared.u8 	[%r3092+28], %rs3612;
	st.shared.u8 	[%r3092+27], %rs3611;
	st.shared.u8 	[%r3092+26], %rs3610;
	st.shared.u8 	[%r3092+25], %rs3609;
	st.shared.u8 	[%r3092+24], %rs3608;
	st.shared.u8 	[%r3092+23], %rs3607;
	st.shared.u8 	[%r3092+22], %rs3606;
	st.shared.u8 	[%r3092+21], %rs3605;
	st.shared.u8 	[%r3092+20], %rs3604;
	st.shared.u8 	[%r3092+19], %rs3603;
	st.shared.u8 	[%r3092+18], %rs3602;
	st.shared.u8 	[%r3092+17], %rs3601;
	st.shared.u8 	[%r3092+16], %rs3600;
	st.shared.u8 	[%r3092+15], %rs3599;
	st.shared.u8 	[%r3092+14], %rs3598;
	st.shared.u8 	[%r3092+13], %rs3597;
	st.shared.u8 	[%r3092+12], %rs3596;
	st.shared.u8 	[%r3092+11], %rs3595;
	st.shared.u8 	[%r3092+10], %rs3594;
	st.shared.u8 	[%r3092+9], %rs3593;
	st.shared.u8 	[%r3092+8], %rs3592;
	st.shared.u8 	[%r3092+7], %rs3591;
	st.shared.u8 	[%r3092+6], %rs3590;
	st.shared.u8 	[%r3092+5], %rs3589;
	st.shared.u8 	[%r3092+4], %rs3588;
	st.shared.f32 	[%r3092], %f21;
	st.shared.u8 	[%r3092+130], %rs3714;
	st.shared.u8 	[%r3092+129], %rs3713;
	st.shared.u8 	[%r3092+128], %rs3712;
	st.shared.u8 	[%r3092+127], %rs3711;
	st.shared.u8 	[%r3092+126], %rs3710;
	st.shared.u8 	[%r3092+125], %rs3709;
	st.shared.u8 	[%r3092+124], %rs3708;
	st.shared.u8 	[%r3092+123], %rs3707;
	st.shared.u8 	[%r3092+122], %rs3706;
	st.shared.u8 	[%r3092+121], %rs3705;
	st.shared.u8 	[%r3092+120], %rs3704;
	st.shared.u8 	[%r3092+119], %rs3703;
	st.shared.u8 	[%r3092+118], %rs3702;
	st.shared.u8 	[%r3092+117], %rs3701;
	st.shared.u8 	[%r3092+116], %rs3700;
	st.shared.u8 	[%r3092+115], %rs3699;
	st.shared.u8 	[%r3092+114], %rs3698;
	st.shared.u8 	[%r3092+113], %rs3697;
	st.shared.u8 	[%r3092+112], %rs3696;
	st.shared.u8 	[%r3092+111], %rs3695;
	st.shared.u8 	[%r3092+110], %rs3694;
	st.shared.u8 	[%r3092+109], %rs3693;
	st.shared.u8 	[%r3092+108], %rs3692;
	st.shared.u8 	[%r3092+107], %rs3691;
	st.shared.u8 	[%r3092+106], %rs3690;
	st.shared.u8 	[%r3092+105], %rs3689;
	st.shared.u8 	[%r3092+104], %rs3688;
	st.shared.u8 	[%r3092+103], %rs3687;
	st.shared.u8 	[%r3092+102], %rs3686;
	st.shared.u8 	[%r3092+101], %rs3685;
	st.shared.u8 	[%r3092+100], %rs3684;
	st.shared.u8 	[%r3092+99], %rs3683;
	st.shared.u8 	[%r3092+98], %rs3682;
	st.shared.u8 	[%r3092+97], %rs3681;
	st.shared.u8 	[%r3092+96], %rs3680;
	st.shared.u8 	[%r3092+95], %rs3679;
	st.shared.u8 	[%r3092+94], %rs3678;
	st.shared.u8 	[%r3092+93], %rs3677;
	st.shared.u8 	[%r3092+92], %rs3676;
	st.shared.u8 	[%r3092+91], %rs3675;
	st.shared.u8 	[%r3092+90], %rs3674;
	st.shared.u8 	[%r3092+89], %rs3673;
	st.shared.u8 	[%r3092+88], %rs3672;
	st.shared.u8 	[%r3092+87], %rs3671;
	st.shared.u8 	[%r3092+86], %rs3670;
	st.shared.u8 	[%r3092+85], %rs3669;
	st.shared.u8 	[%r3092+84], %rs3668;
	st.shared.u8 	[%r3092+83], %rs3667;
	st.shared.u8 	[%r3092+82], %rs3666;
	st.shared.u8 	[%r3092+81], %rs3665;
	st.shared.u8 	[%r3092+80], %rs3664;
	st.shared.u8 	[%r3092+79], %rs3663;
	st.shared.u8 	[%r3092+78], %rs3662;
	st.shared.u8 	[%r3092+77], %rs3661;
	st.shared.u8 	[%r3092+76], %rs3660;
	st.shared.u8 	[%r3092+75], %rs3659;
	st.shared.u8 	[%r3092+74], %rs3658;
	st.shared.u8 	[%r3092+73], %rs3657;
	st.shared.u8 	[%r3092+72], %rs3656;
	st.shared.u8 	[%r3092+71], %rs3655;
	st.shared.u8 	[%r3092+70], %rs3654;
	st.shared.u8 	[%r3092+69], %rs3653;
	st.shared.u8 	[%r3092+68], %rs3652;
	st.shared.u8 	[%r3092+67], %rs3651;
	st.shared.u8 	[%r3092+194], %rs3778;
	st.shared.u8 	[%r3092+193], %rs3777;
	st.shared.u8 	[%r3092+192], %rs3776;
	st.shared.u8 	[%r3092+191], %rs3775;
	st.shared.u8 	[%r3092+190], %rs3774;
	st.shared.u8 	[%r3092+189], %rs3773;
	st.shared.u8 	[%r3092+188], %rs3772;
	st.shared.u8 	[%r3092+187], %rs3771;
	st.shared.u8 	[%r3092+186], %rs3770;
	st.shared.u8 	[%r3092+185], %rs3769;
	st.shared.u8 	[%r3092+184], %rs3768;
	st.shared.u8 	[%r3092+183], %rs3767;
	st.shared.u8 	[%r3092+182], %rs3766;
	st.shared.u8 	[%r3092+181], %rs3765;
	st.shared.u8 	[%r3092+180], %rs3764;
	st.shared.u8 	[%r3092+179], %rs3763;
	st.shared.u8 	[%r3092+178], %rs3762;
	st.shared.u8 	[%r3092+177], %rs3761;
	st.shared.u8 	[%r3092+176], %rs3760;
	st.shared.u8 	[%r3092+175], %rs3759;
	st.shared.u8 	[%r3092+174], %rs3758;
	st.shared.u8 	[%r3092+173], %rs3757;
	st.shared.u8 	[%r3092+172], %rs3756;
	st.shared.u8 	[%r3092+171], %rs3755;
	st.shared.u8 	[%r3092+170], %rs3754;
	st.shared.u8 	[%r3092+169], %rs3753;
	st.shared.u8 	[%r3092+168], %rs3752;
	st.shared.u8 	[%r3092+167], %rs3751;
	st.shared.u8 	[%r3092+166], %rs3750;
	st.shared.u8 	[%r3092+165], %rs3749;
	st.shared.u8 	[%r3092+164], %rs3748;
	st.shared.u8 	[%r3092+163], %rs3747;
	st.shared.u8 	[%r3092+162], %rs3746;
	st.shared.u8 	[%r3092+161], %rs3745;
	st.shared.u8 	[%r3092+160], %rs3744;
	st.shared.u8 	[%r3092+159], %rs3743;
	st.shared.u8 	[%r3092+158], %rs3742;
	st.shared.u8 	[%r3092+157], %rs3741;
	st.shared.u8 	[%r3092+156], %rs3740;
	st.shared.u8 	[%r3092+155], %rs3739;
	st.shared.u8 	[%r3092+154], %rs3738;
	st.shared.u8 	[%r3092+153], %rs3737;
	st.shared.u8 	[%r3092+152], %rs3736;
	st.shared.u8 	[%r3092+151], %rs3735;
	st.shared.u8 	[%r3092+150], %rs3734;
	st.shared.u8 	[%r3092+149], %rs3733;
	st.shared.u8 	[%r3092+148], %rs3732;
	st.shared.u8 	[%r3092+147], %rs3731;
	st.shared.u8 	[%r3092+146], %rs3730;
	st.shared.u8 	[%r3092+145], %rs3729;
	st.shared.u8 	[%r3092+144], %rs3728;
	st.shared.u8 	[%r3092+143], %rs3727;
	st.shared.u8 	[%r3092+142], %rs3726;
	st.shared.u8 	[%r3092+141], %rs3725;
	st.shared.u8 	[%r3092+140], %rs3724;
	st.shared.u8 	[%r3092+139], %rs3723;
	st.shared.u8 	[%r3092+138], %rs3722;
	st.shared.u8 	[%r3092+137], %rs3721;
	st.shared.u8 	[%r3092+136], %rs3720;
	st.shared.u8 	[%r3092+135], %rs3719;
	st.shared.u8 	[%r3092+134], %rs3718;
	st.shared.u8 	[%r3092+133], %rs3717;
	st.shared.u8 	[%r3092+132], %rs3716;
	st.shared.u8 	[%r3092+131], %rs3715;
	st.shared.u8 	[%r3092+258], %rs3842;
	st.shared.u8 	[%r3092+257], %rs3841;
	st.shared.u8 	[%r3092+256], %rs3840;
	st.shared.u8 	[%r3092+255], %rs3839;
	st.shared.u8 	[%r3092+254], %rs3838;
	st.shared.u8 	[%r3092+253], %rs3837;
	st.shared.u8 	[%r3092+252], %rs3836;
	st.shared.u8 	[%r3092+251], %rs3835;
	st.shared.u8 	[%r3092+250], %rs3834;
	st.shared.u8 	[%r3092+249], %rs3833;
	st.shared.u8 	[%r3092+248], %rs3832;
	st.shared.u8 	[%r3092+247], %rs3831;
	st.shared.u8 	[%r3092+246], %rs3830;
	st.shared.u8 	[%r3092+245], %rs3829;
	st.shared.u8 	[%r3092+244], %rs3828;
	st.shared.u8 	[%r3092+243], %rs3827;
	st.shared.u8 	[%r3092+242], %rs3826;
	st.shared.u8 	[%r3092+241], %rs3825;
	st.shared.u8 	[%r3092+240], %rs3824;
	st.shared.u8 	[%r3092+239], %rs3823;
	st.shared.u8 	[%r3092+238], %rs3822;
	st.shared.u8 	[%r3092+237], %rs3821;
	st.shared.u8 	[%r3092+236], %rs3820;
	st.shared.u8 	[%r3092+235], %rs3819;
	st.shared.u8 	[%r3092+234], %rs3818;
	st.shared.u8 	[%r3092+233], %rs3817;
	st.shared.u8 	[%r3092+232], %rs3816;
	st.shared.u8 	[%r3092+231], %rs3815;
	st.shared.u8 	[%r3092+230], %rs3814;
	st.shared.u8 	[%r3092+229], %rs3813;
	st.shared.u8 	[%r3092+228], %rs3812;
	st.shared.u8 	[%r3092+227], %rs3811;
	st.shared.u8 	[%r3092+226], %rs3810;
	st.shared.u8 	[%r3092+225], %rs3809;
	st.shared.u8 	[%r3092+224], %rs3808;
	st.shared.u8 	[%r3092+223], %rs3807;
	st.shared.u8 	[%r3092+222], %rs3806;
	st.shared.u8 	[%r3092+221], %rs3805;
	st.shared.u8 	[%r3092+220], %rs3804;
	st.shared.u8 	[%r3092+219], %rs3803;
	st.shared.u8 	[%r3092+218], %rs3802;
	st.shared.u8 	[%r3092+217], %rs3801;
	st.shared.u8 	[%r3092+216], %rs3800;
	st.shared.u8 	[%r3092+215], %rs3799;
	st.shared.u8 	[%r3092+214], %rs3798;
	st.shared.u8 	[%r3092+213], %rs3797;
	st.shared.u8 	[%r3092+212], %rs3796;
	st.shared.u8 	[%r3092+211], %rs3795;
	st.shared.u8 	[%r3092+210], %rs3794;
	st.shared.u8 	[%r3092+209], %rs3793;
	st.shared.u8 	[%r3092+208], %rs3792;
	st.shared.u8 	[%r3092+207], %rs3791;
	st.shared.u8 	[%r3092+206], %rs3790;
	st.shared.u8 	[%r3092+205], %rs3789;
	st.shared.u8 	[%r3092+204], %rs3788;
	st.shared.u8 	[%r3092+203], %rs3787;
	st.shared.u8 	[%r3092+202], %rs3786;
	st.shared.u8 	[%r3092+201], %rs3785;
	st.shared.u8 	[%r3092+200], %rs3784;
	st.shared.u8 	[%r3092+199], %rs3783;
	st.shared.u8 	[%r3092+198], %rs3782;
	st.shared.u8 	[%r3092+197], %rs3781;
	st.shared.u8 	[%r3092+196], %rs3780;
	st.shared.u8 	[%r3092+195], %rs3779;
	st.shared.u8 	[%r3092+259], %rs3843;
	bar.warp.sync 	-1;
	ld.shared.u32 	%r3020, [%r3092+256];
	ld.shared.u32 	%r3021, [%r3092+252];
	ld.shared.u32 	%r3022, [%r3092+248];
	ld.shared.u32 	%r3023, [%r3092+244];
	ld.shared.u32 	%r3024, [%r3092+240];
	ld.shared.u32 	%r3025, [%r3092+236];
	ld.shared.u32 	%r3026, [%r3092+232];
	ld.shared.u32 	%r3027, [%r3092+228];
	ld.shared.u32 	%r3028, [%r3092+224];
	ld.shared.u32 	%r3029, [%r3092+220];
	ld.shared.u32 	%r3030, [%r3092+216];
	ld.shared.u32 	%r3031, [%r3092+212];
	ld.shared.u32 	%r3032, [%r3092+208];
	ld.shared.u32 	%r3033, [%r3092+204];
	ld.shared.u32 	%r3034, [%r3092+200];
	ld.shared.u32 	%r3035, [%r3092+196];
	ld.shared.u32 	%r3036, [%r3092+192];
	ld.shared.u32 	%r3037, [%r3092+188];
	ld.shared.u32 	%r3038, [%r3092+184];
	ld.shared.u32 	%r3039, [%r3092+180];
	ld.shared.u32 	%r3040, [%r3092+176];
	ld.shared.u32 	%r3041, [%r3092+172];
	ld.shared.u32 	%r3042, [%r3092+168];
	ld.shared.u32 	%r3043, [%r3092+164];
	ld.shared.u32 	%r3044, [%r3092+160];
	ld.shared.u32 	%r3045, [%r3092+156];
	ld.shared.u32 	%r3046, [%r3092+152];
	ld.shared.u32 	%r3047, [%r3092+148];
	ld.shared.u32 	%r3048, [%r3092+144];
	ld.shared.u32 	%r3049, [%r3092+140];
	ld.shared.u32 	%r3050, [%r3092+136];
	ld.shared.u32 	%r3051, [%r3092+132];
	ld.shared.u32 	%r3052, [%r3092+128];
	ld.shared.u32 	%r3053, [%r3092+124];
	ld.shared.u32 	%r3054, [%r3092+120];
	ld.shared.u32 	%r3055, [%r3092+116];
	ld.shared.u32 	%r3056, [%r3092+112];
	ld.shared.u32 	%r3057, [%r3092+108];
	ld.shared.u32 	%r3058, [%r3092+104];
	ld.shared.u32 	%r3059, [%r3092+100];
	ld.shared.u32 	%r3060, [%r3092+96];
	ld.shared.u32 	%r3061, [%r3092+92];
	ld.shared.u32 	%r3062, [%r3092+88];
	ld.shared.u32 	%r3063, [%r3092+84];
	ld.shared.u32 	%r3064, [%r3092+80];
	ld.shared.u32 	%r3065, [%r3092+76];
	ld.shared.u32 	%r3066, [%r3092+72];
	ld.shared.u32 	%r3067, [%r3092+68];
	ld.shared.u32 	%r3068, [%r3092+64];
	ld.shared.u32 	%r3069, [%r3092+60];
	ld.shared.u32 	%r3070, [%r3092+56];
	ld.shared.u32 	%r3071, [%r3092+52];
	ld.shared.u32 	%r3072, [%r3092+48];
	ld.shared.u32 	%r3073, [%r3092+44];
	ld.shared.u32 	%r3074, [%r3092+40];
	ld.shared.u32 	%r3075, [%r3092+36];
	ld.shared.u32 	%r3076, [%r3092+32];
	ld.shared.u32 	%r3077, [%r3092+28];
	ld.shared.u32 	%r3078, [%r3092+24];
	ld.shared.u32 	%r3079, [%r3092+20];
	ld.shared.u32 	%r3080, [%r3092+16];
	ld.shared.u32 	%r3081, [%r3092+12];
	ld.shared.u32 	%r3082, [%r3092+8];
	ld.shared.u32 	%r3083, [%r3092+4];
	ld.shared.f32 	%f20, [%r3092];
	cvta.to.global.u64 	%rd38, %rd44;
	mov.u32 	%r3084, %ctaid.x;
	mul.wide.u32 	%rd39, %r3084, 64;
	mov.u32 	%r3085, %tid.x;
	cvt.u64.u32 	%rd40, %r3085;
	add.s64 	%rd41, %rd39, %rd40;
	mad.lo.s64 	%rd42, %rd41, 260, %rd38;
	st.global.f32 	[%rd42], %f20;
	st.global.u32 	[%rd42+4], %r3083;
	st.global.u32 	[%rd42+8], %r3082;
	st.global.u32 	[%rd42+12], %r3081;
	st.global.u32 	[%rd42+16], %r3080;
	st.global.u32 	[%rd42+20], %r3079;
	st.global.u32 	[%rd42+24], %r3078;
	st.global.u32 	[%rd42+28], %r3077;
	st.global.u32 	[%rd42+32], %r3076;
	st.global.u32 	[%rd42+36], %r3075;
	st.global.u32 	[%rd42+40], %r3074;
	st.global.u32 	[%rd42+44], %r3073;
	st.global.u32 	[%rd42+48], %r3072;
	st.global.u32 	[%rd42+52], %r3071;
	st.global.u32 	[%rd42+56], %r3070;
	st.global.u32 	[%rd42+60], %r3069;
	st.global.u32 	[%rd42+64], %r3068;
	st.global.u32 	[%rd42+68], %r3067;
	st.global.u32 	[%rd42+72], %r3066;
	st.global.u32 	[%rd42+76], %r3065;
	st.global.u32 	[%rd42+80], %r3064;
	st.global.u32 	[%rd42+84], %r3063;
	st.global.u32 	[%rd42+88], %r3062;
	st.global.u32 	[%rd42+92], %r3061;
	st.global.u32 	[%rd42+96], %r3060;
	st.global.u32 	[%rd42+100], %r3059;
	st.global.u32 	[%rd42+104], %r3058;
	st.global.u32 	[%rd42+108], %r3057;
	st.global.u32 	[%rd42+112], %r3056;
	st.global.u32 	[%rd42+116], %r3055;
	st.global.u32 	[%rd42+120], %r3054;
	st.global.u32 	[%rd42+124], %r3053;
	st.global.u32 	[%rd42+128], %r3052;
	st.global.u32 	[%rd42+132], %r3051;
	st.global.u32 	[%rd42+136], %r3050;
	st.global.u32 	[%rd42+140], %r3049;
	st.global.u32 	[%rd42+144], %r3048;
	st.global.u32 	[%rd42+148], %r3047;
	st.global.u32 	[%rd42+152], %r3046;
	st.global.u32 	[%rd42+156], %r3045;
	st.global.u32 	[%rd42+160], %r3044;
	st.global.u32 	[%rd42+164], %r3043;
	st.global.u32 	[%rd42+168], %r3042;
	st.global.u32 	[%rd42+172], %r3041;
	st.global.u32 	[%rd42+176], %r3040;
	st.global.u32 	[%rd42+180], %r3039;
	st.global.u32 	[%rd42+184], %r3038;
	st.global.u32 	[%rd42+188], %r3037;
	st.global.u32 	[%rd42+192], %r3036;
	st.global.u32 	[%rd42+196], %r3035;
	st.global.u32 	[%rd42+200], %r3034;
	st.global.u32 	[%rd42+204], %r3033;
	st.global.u32 	[%rd42+208], %r3032;
	st.global.u32 	[%rd42+212], %r3031;
	st.global.u32 	[%rd42+216], %r3030;
	st.global.u32 	[%rd42+220], %r3029;
	st.global.u32 	[%rd42+224], %r3028;
	st.global.u32 	[%rd42+228], %r3027;
	st.global.u32 	[%rd42+232], %r3026;
	st.global.u32 	[%rd42+236], %r3025;
	st.global.u32 	[%rd42+240], %r3024;
	st.global.u32 	[%rd42+244], %r3023;
	st.global.u32 	[%rd42+248], %r3022;
	st.global.u32 	[%rd42+252], %r3021;
	st.global.u32 	[%rd42+256], %r3020;
	bra.uni 	$L__BB7_32;
$L__BB7_14:
	cvt.u32.u64 	%r109, %rd3;
	cvt.u32.u64 	%r110, %rd13;
	sub.s32 	%r111, %r110, %r109;
	min.s32 	%r25, %r111, 64;
	// begin inline asm
	griddepcontrol.wait;
	// end inline asm
	mad.lo.s64 	%rd10, %rd3, 260, %rd1;
	ld.global.u8 	%rs3906, [%rd10+66];
	ld.global.u8 	%rs3905, [%rd10+65];
	ld.global.u8 	%rs3904, [%rd10+64];
	ld.global.u8 	%rs3903, [%rd10+63];
	ld.global.u8 	%rs3902, [%rd10+62];
	ld.global.u8 	%rs3901, [%rd10+61];
	ld.global.u8 	%rs3900, [%rd10+60];
	ld.global.u8 	%rs3899, [%rd10+59];
	ld.global.u8 	%rs3898, [%rd10+58];
	ld.global.u8 	%rs3897, [%rd10+57];
	ld.global.u8 	%rs3896, [%rd10+56];
	ld.global.u8 	%rs3895, [%rd10+55];
	ld.global.u8 	%rs3894, [%rd10+54];
	ld.global.u8 	%rs3893, [%rd10+53];
	ld.global.u8 	%rs3892, [%rd10+52];
	ld.global.u8 	%rs3891, [%rd10+51];
	ld.global.u8 	%rs3890, [%rd10+50];
	ld.global.u8 	%rs3889, [%rd10+49];
	ld.global.u8 	%rs3888, [%rd10+48];
	ld.global.u8 	%rs3887, [%rd10+47];
	ld.global.u8 	%rs3886, [%rd10+46];
	ld.global.u8 	%rs3885, [%rd10+45];
	ld.global.u8 	%rs3884, [%rd10+44];
	ld.global.u8 	%rs3883, [%rd10+43];
	ld.global.u8 	%rs3882, [%rd10+42];
	ld.global.u8 	%rs3881, [%rd10+41];
	ld.global.u8 	%rs3880, [%rd10+40];
	ld.global.u8 	%rs3879, [%rd10+39];
	ld.global.u8 	%rs3878, [%rd10+38];
	ld.global.u8 	%rs3877, [%rd10+37];
	ld.global.u8 	%rs3876, [%rd10+36];
	ld.global.u8 	%rs3875, [%rd10+35];
	ld.global.u8 	%rs3874, [%rd10+34];
	ld.global.u8 	%rs3873, [%rd10+33];
	ld.global.u8 	%rs3872, [%rd10+32];
	ld.global.u8 	%rs3871, [%rd10+31];
	ld.global.u8 	%rs3870, [%rd10+30];
	ld.global.u8 	%rs3869, [%rd10+29];
	ld.global.u8 	%rs3868, [%rd10+28];
	ld.global.u8 	%rs3867, [%rd10+27];
	ld.global.u8 	%rs3866, [%rd10+26];
	ld.global.u8 	%rs3865, [%rd10+25];
	ld.global.u8 	%rs3864, [%rd10+24];
	ld.global.u8 	%rs3863, [%rd10+23];
	ld.global.u8 	%rs3862, [%rd10+22];
	ld.global.u8 	%rs3861, [%rd10+21];
	ld.global.u8 	%rs3860, [%rd10+20];
	ld.global.u8 	%rs3859, [%rd10+19];
	ld.global.u8 	%rs3858, [%rd10+18];
	ld.global.u8 	%rs3857, [%rd10+17];
	ld.global.u8 	%rs3856, [%rd10+16];
	ld.global.u8 	%rs3855, [%rd10+15];
	ld.global.u8 	%rs3854, [%rd10+14];
	ld.global.u8 	%rs3853, [%rd10+13];
	ld.global.u8 	%rs3852, [%rd10+12];
	ld.global.u8 	%rs3851, [%rd10+11];
	ld.global.u8 	%rs3850, [%rd10+10];
	ld.global.u8 	%rs3849, [%rd10+9];
	ld.global.u8 	%rs3848, [%rd10+8];
	ld.global.u8 	%rs3847, [%rd10+7];
	ld.global.u8 	%rs3846, [%rd10+6];
	ld.global.u8 	%rs3845, [%rd10+5];
	ld.global.u8 	%rs3844, [%rd10+4];
	ld.global.f32 	%f22, [%rd10];
	ld.global.u8 	%rs3970, [%rd10+130];
	ld.global.u8 	%rs3969, [%rd10+129];
	ld.global.u8 	%rs3968, [%rd10+128];
	ld.global.u8 	%rs3967, [%rd10+127];
	ld.global.u8 	%rs3966, [%rd10+126];
	ld.global.u8 	%rs3965, [%rd10+125];
	ld.global.u8 	%rs3964, [%rd10+124];
	ld.global.u8 	%rs3963, [%rd10+123];
	ld.global.u8 	%rs3962, [%rd10+122];
	ld.global.u8 	%rs3961, [%rd10+121];
	ld.global.u8 	%rs3960, [%rd10+120];
	ld.global.u8 	%rs3959, [%rd10+119];
	ld.global.u8 	%rs3958, [%rd10+118];
	ld.global.u8 	%rs3957, [%rd10+117];
	ld.global.u8 	%rs3956, [%rd10+116];
	ld.global.u8 	%rs3955, [%rd10+115];
	ld.global.u8 	%rs3954, [%rd10+114];
	ld.global.u8 	%rs3953, [%rd10+113];
	ld.global.u8 	%rs3952, [%rd10+112];
	ld.global.u8 	%rs3951, [%rd10+111];
	ld.global.u8 	%rs3950, [%rd10+110];
	ld.global.u8 	%rs3949, [%rd10+109];
	ld.global.u8 	%rs3948, [%rd10+108];
	ld.global.u8 	%rs3947, [%rd10+107];
	ld.global.u8 	%rs3946, [%rd10+106];
	ld.global.u8 	%rs3945, [%rd10+105];
	ld.global.u8 	%rs3944, [%rd10+104];
	ld.global.u8 	%rs3943, [%rd10+103];
	ld.global.u8 	%rs3942, [%rd10+102];
	ld.global.u8 	%rs3941, [%rd10+101];
	ld.global.u8 	%rs3940, [%rd10+100];
	ld.global.u8 	%rs3939, [%rd10+99];
	ld.global.u8 	%rs3938, [%rd10+98];
	ld.global.u8 	%rs3937, [%rd10+97];
	ld.global.u8 	%rs3936, [%rd10+96];
	ld.global.u8 	%rs3935, [%rd10+95];
	ld.global.u8 	%rs3934, [%rd10+94];
	ld.global.u8 	%rs3933, [%rd10+93];
	ld.global.u8 	%rs3932, [%rd10+92];
	ld.global.u8 	%rs3931, [%rd10+91];
	ld.global.u8 	%rs3930, [%rd10+90];
	ld.global.u8 	%rs3929, [%rd10+89];
	ld.global.u8 	%rs3928, [%rd10+88];
	ld.global.u8 	%rs3927, [%rd10+87];
	ld.global.u8 	%rs3926, [%rd10+86];
	ld.global.u8 	%rs3925, [%rd10+85];
	ld.global.u8 	%rs3924, [%rd10+84];
	ld.global.u8 	%rs3923, [%rd10+83];
	ld.global.u8 	%rs3922, [%rd10+82];
	ld.global.u8 	%rs3921, [%rd10+81];
	ld.global.u8 	%rs3920, [%rd10+80];
	ld.global.u8 	%rs3919, [%rd10+79];
	ld.global.u8 	%rs3918, [%rd10+78];
	ld.global.u8 	%rs3917, [%rd10+77];
	ld.global.u8 	%rs3916, [%rd10+76];
	ld.global.u8 	%rs3915, [%rd10+75];
	ld.global.u8 	%rs3914, [%rd10+74];
	ld.global.u8 	%rs3913, [%rd10+73];
	ld.global.u8 	%rs3912, [%rd10+72];
	ld.global.u8 	%rs3911, [%rd10+71];
	ld.global.u8 	%rs3910, [%rd10+70];
	ld.global.u8 	%rs3909, [%rd10+69];
	ld.global.u8 	%rs3908, [%rd10+68];
	ld.global.u8 	%rs3907, [%rd10+67];
	ld.global.u8 	%rs4034, [%rd10+194];
	ld.global.u8 	%rs4033, [%rd10+193];
	ld.global.u8 	%rs4032, [%rd10+192];
	ld.global.u8 	%rs4031, [%rd10+191];
	ld.global.u8 	%rs4030, [%rd10+190];
	ld.global.u8 	%rs4029, [%rd10+189];
	ld.global.u8 	%rs4028, [%rd10+188];
	ld.global.u8 	%rs4027, [%rd10+187];
	ld.global.u8 	%rs4026, [%rd10+186];
	ld.global.u8 	%rs4025, [%rd10+185];
	ld.global.u8 	%rs4024, [%rd10+184];
	ld.global.u8 	%rs4023, [%rd10+183];
	ld.global.u8 	%rs4022, [%rd10+182];
	ld.global.u8 	%rs4021, [%rd10+181];
	ld.global.u8 	%rs4020, [%rd10+180];
	ld.global.u8 	%rs4019, [%rd10+179];
	ld.global.u8 	%rs4018, [%rd10+178];
	ld.global.u8 	%rs4017, [%rd10+177];
	ld.global.u8 	%rs4016, [%rd10+176];
	ld.global.u8 	%rs4015, [%rd10+175];
	ld.global.u8 	%rs4014, [%rd10+174];
	ld.global.u8 	%rs4013, [%rd10+173];
	ld.global.u8 	%rs4012, [%rd10+172];
	ld.global.u8 	%rs4011, [%rd10+171];
	ld.global.u8 	%rs4010, [%rd10+170];
	ld.global.u8 	%rs4009, [%rd10+169];
	ld.global.u8 	%rs4008, [%rd10+168];
	ld.global.u8 	%rs4007, [%rd10+167];
	ld.global.u8 	%rs4006, [%rd10+166];
	ld.global.u8 	%rs4005, [%rd10+165];
	ld.global.u8 	%rs4004, [%rd10+164];
	ld.global.u8 	%rs4003, [%rd10+163];
	ld.global.u8 	%rs4002, [%rd10+162];
	ld.global.u8 	%rs4001, [%rd10+161];
	ld.global.u8 	%rs4000, [%rd10+160];
	ld.global.u8 	%rs3999, [%rd10+159];
	ld.global.u8 	%rs3998, [%rd10+158];
	ld.global.u8 	%rs3997, [%rd10+157];
	ld.global.u8 	%rs3996, [%rd10+156];
	ld.global.u8 	%rs3995, [%rd10+155];
	ld.global.u8 	%rs3994, [%rd10+154];
	ld.global.u8 	%rs3993, [%rd10+153];
	ld.global.u8 	%rs3992, [%rd10+152];
	ld.global.u8 	%rs3991, [%rd10+151];
	ld.global.u8 	%rs3990, [%rd10+150];
	ld.global.u8 	%rs3989, [%rd10+149];
	ld.global.u8 	%rs3988, [%rd10+148];
	ld.global.u8 	%rs3987, [%rd10+147];
	ld.global.u8 	%rs3986, [%rd10+146];
	ld.global.u8 	%rs3985, [%rd10+145];
	ld.global.u8 	%rs3984, [%rd10+144];
	ld.global.u8 	%rs3983, [%rd10+143];
	ld.global.u8 	%rs3982, [%rd10+142];
	ld.global.u8 	%rs3981, [%rd10+141];
	ld.global.u8 	%rs3980, [%rd10+140];
	ld.global.u8 	%rs3979, [%rd10+139];
	ld.global.u8 	%rs3978, [%rd10+138];
	ld.global.u8 	%rs3977, [%rd10+137];
	ld.global.u8 	%rs3976, [%rd10+136];
	ld.global.u8 	%rs3975, [%rd10+135];
	ld.global.u8 	%rs3974, [%rd10+134];
	ld.global.u8 	%rs3973, [%rd10+133];
	ld.global.u8 	%rs3972, [%rd10+132];
	ld.global.u8 	%rs3971, [%rd10+131];
	ld.global.u8 	%rs4098, [%rd10+258];
	ld.global.u8 	%rs4097, [%rd10+257];
	ld.global.u8 	%rs4096, [%rd10+256];
	ld.global.u8 	%rs4095, [%rd10+255];
	ld.global.u8 	%rs4094, [%rd10+254];
	ld.global.u8 	%rs4093, [%rd10+253];
	ld.global.u8 	%rs4092, [%rd10+252];
	ld.global.u8 	%rs4091, [%rd10+251];
	ld.global.u8 	%rs4090, [%rd10+250];
	ld.global.u8 	%rs4089, [%rd10+249];
	ld.global.u8 	%rs4088, [%rd10+248];
	ld.global.u8 	%rs4087, [%rd10+247];
	ld.global.u8 	%rs4086, [%rd10+246];
	ld.global.u8 	%rs4085, [%rd10+245];
	ld.global.u8 	%rs4084, [%rd10+244];
	ld.global.u8 	%rs4083, [%rd10+243];
	ld.global.u8 	%rs4082, [%rd10+242];
	ld.global.u8 	%rs4081, [%rd10+241];
	ld.global.u8 	%rs4080, [%rd10+240];
	ld.global.u8 	%rs4079, [%rd10+239];
	ld.global.u8 	%rs4078, [%rd10+238];
	ld.global.u8 	%rs4077, [%rd10+237];
	ld.global.u8 	%rs4076, [%rd10+236];
	ld.global.u8 	%rs4075, [%rd10+235];
	ld.global.u8 	%rs4074, [%rd10+234];
	ld.global.u8 	%rs4073, [%rd10+233];
	ld.global.u8 	%rs4072, [%rd10+232];
	ld.global.u8 	%rs4071, [%rd10+231];
	ld.global.u8 	%rs4070, [%rd10+230];
	ld.global.u8 	%rs4069, [%rd10+229];
	ld.global.u8 	%rs4068, [%rd10+228];
	ld.global.u8 	%rs4067, [%rd10+227];
	ld.global.u8 	%rs4066, [%rd10+226];
	ld.global.u8 	%rs4065, [%rd10+225];
	ld.global.u8 	%rs4064, [%rd10+224];
	ld.global.u8 	%rs4063, [%rd10+223];
	ld.global.u8 	%rs4062, [%rd10+222];
	ld.global.u8 	%rs4061, [%rd10+221];
	ld.global.u8 	%rs4060, [%rd10+220];
	ld.global.u8 	%rs4059, [%rd10+219];
	ld.global.u8 	%rs4058, [%rd10+218];
	ld.global.u8 	%rs4057, [%rd10+217];
	ld.global.u8 	%rs4056, [%rd10+216];
	ld.global.u8 	%rs4055, [%rd10+215];
	ld.global.u8 	%rs4054, [%rd10+214];
	ld.global.u8 	%rs4053, [%rd10+213];
	ld.global.u8 	%rs4052, [%rd10+212];
	ld.global.u8 	%rs4051, [%rd10+211];
	ld.global.u8 	%rs4050, [%rd10+210];
	ld.global.u8 	%rs4049, [%rd10+209];
	ld.global.u8 	%rs4048, [%rd10+208];
	ld.global.u8 	%rs4047, [%rd10+207];
	ld.global.u8 	%rs4046, [%rd10+206];
	ld.global.u8 	%rs4045, [%rd10+205];
	ld.global.u8 	%rs4044, [%rd10+204];
	ld.global.u8 	%rs4043, [%rd10+203];
	ld.global.u8 	%rs4042, [%rd10+202];
	ld.global.u8 	%rs4041, [%rd10+201];
	ld.global.u8 	%rs4040, [%rd10+200];
	ld.global.u8 	%rs4039, [%rd10+199];
	ld.global.u8 	%rs4038, [%rd10+198];
	ld.global.u8 	%rs4037, [%rd10+197];
	ld.global.u8 	%rs4036, [%rd10+196];
	ld.global.u8 	%rs4035, [%rd10+195];
	ld.global.u8 	%rs4099, [%rd10+259];
	mov.u32 	%r26, %tid.x;
	setp.ge.s32 	%p6, %r26, %r25;
	@%p6 bra 	$L__BB7_16;
	mul.lo.s32 	%r112, %r26, 260;
	cvt.u64.u32 	%rd20, %r112;
	add.s64 	%rd21, %rd10, %rd20;
	ld.global.u8 	%rs3906, [%rd21+66];
	ld.global.u8 	%rs3905, [%rd21+65];
	ld.global.u8 	%rs3904, [%rd21+64];
	ld.global.u8 	%rs3903, [%rd21+63];
	ld.global.u8 	%rs3902, [%rd21+62];
	ld.global.u8 	%rs3901, [%rd21+61];
	ld.global.u8 	%rs3900, [%rd21+60];
	ld.global.u8 	%rs3899, [%rd21+59];
	ld.global.u8 	%rs3898, [%rd21+58];
	ld.global.u8 	%rs3897, [%rd21+57];
	ld.global.u8 	%rs3896, [%rd21+56];
	ld.global.u8 	%rs3895, [%rd21+55];
	ld.global.u8 	%rs3894, [%rd21+54];
	ld.global.u8 	%rs3893, [%rd21+53];
	ld.global.u8 	%rs3892, [%rd21+52];
	ld.global.u8 	%rs3891, [%rd21+51];
	ld.global.u8 	%rs3890, [%rd21+50];
	ld.global.u8 	%rs3889, [%rd21+49];
	ld.global.u8 	%rs3888, [%rd21+48];
	ld.global.u8 	%rs3887, [%rd21+47];
	ld.global.u8 	%rs3886, [%rd21+46];
	ld.global.u8 	%rs3885, [%rd21+45];
	ld.global.u8 	%rs3884, [%rd21+44];
	ld.global.u8 	%rs3883, [%rd21+43];
	ld.global.u8 	%rs3882, [%rd21+42];
	ld.global.u8 	%rs3881, [%rd21+41];
	ld.global.u8 	%rs3880, [%rd21+40];
	ld.global.u8 	%rs3879, [%rd21+39];
	ld.global.u8 	%rs3878, [%rd21+38];
	ld.global.u8 	%rs3877, [%rd21+37];
	ld.global.u8 	%rs3876, [%rd21+36];
	ld.global.u8 	%rs3875, [%rd21+35];
	ld.global.u8 	%rs3874, [%rd21+34];
	ld.global.u8 	%rs3873, [%rd21+33];
	ld.global.u8 	%rs3872, [%rd21+32];
	ld.global.u8 	%rs3871, [%rd21+31];
	ld.global.u8 	%rs3870, [%rd21+30];
	ld.global.u8 	%rs3869, [%rd21+29];
	ld.global.u8 	%rs3868, [%rd21+28];
	ld.global.u8 	%rs3867, [%rd21+27];
	ld.global.u8 	%rs3866, [%rd21+26];
	ld.global.u8 	%rs3865, [%rd21+25];
	ld.global.u8 	%rs3864, [%rd21+24];
	ld.global.u8 	%rs3863, [%rd21+23];
	ld.global.u8 	%rs3862, [%rd21+22];
	ld.global.u8 	%rs3861, [%rd21+21];
	ld.global.u8 	%rs3860, [%rd21+20];
	ld.global.u8 	%rs3859, [%rd21+19];
	ld.global.u8 	%rs3858, [%rd21+18];
	ld.global.u8 	%rs3857, [%rd21+17];
	ld.global.u8 	%rs3856, [%rd21+16];
	ld.global.u8 	%rs3855, [%rd21+15];
	ld.global.u8 	%rs3854, [%rd21+14];
	ld.global.u8 	%rs3853, [%rd21+13];
	ld.global.u8 	%rs3852, [%rd21+12];
	ld.global.u8 	%rs3851, [%rd21+11];
	ld.global.u8 	%rs3850, [%rd21+10];
	ld.global.u8 	%rs3849, [%rd21+9];
	ld.global.u8 	%rs3848, [%rd21+8];
	ld.global.u8 	%rs3847, [%rd21+7];
	ld.global.u8 	%rs3846, [%rd21+6];
	ld.global.u8 	%rs3845, [%rd21+5];
	ld.global.u8 	%rs3844, [%rd21+4];
	ld.global.f32 	%f22, [%rd21];
	ld.global.u8 	%rs3970, [%rd21+130];
	ld.global.u8 	%rs3969, [%rd21+129];
	ld.global.u8 	%rs3968, [%rd21+128];
	ld.global.u8 	%rs3967, [%rd21+127];
	ld.global.u8 	%rs3966, [%rd21+126];
	ld.global.u8 	%rs3965, [%rd21+125];
	ld.global.u8 	%rs3964, [%rd21+124];
	ld.global.u8 	%rs3963, [%rd21+123];
	ld.global.u8 	%rs3962, [%rd21+122];
	ld.global.u8 	%rs3961, [%rd21+121];
	ld.global.u8 	%rs3960, [%rd21+120];
	ld.global.u8 	%rs3959, [%rd21+119];
	ld.global.u8 	%rs3958, [%rd21+118];
	ld.global.u8 	%rs3957, [%rd21+117];
	ld.global.u8 	%rs3956, [%rd21+116];
	ld.global.u8 	%rs3955, [%rd21+115];
	ld.global.u8 	%rs3954, [%rd21+114];
	ld.global.u8 	%rs3953, [%rd21+113];
	ld.global.u8 	%rs3952, [%rd21+112];
	ld.global.u8 	%rs3951, [%rd21+111];
	ld.global.u8 	%rs3950, [%rd21+110];
	ld.global.u8 	%rs3949, [%rd21+109];
	ld.global.u8 	%rs3948, [%rd21+108];
	ld.global.u8 	%rs3947, [%rd21+107];
	ld.global.u8 	%rs3946, [%rd21+106];
	ld.global.u8 	%rs3945, [%rd21+105];
	ld.global.u8 	%rs3944, [%rd21+104];
	ld.global.u8 	%rs3943, [%rd21+103];
	ld.global.u8 	%rs3942, [%rd21+102];
	ld.global.u8 	%rs3941, [%rd21+101];
	ld.global.u8 	%rs3940, [%rd21+100];
	ld.global.u8 	%rs3939, [%rd21+99];
	ld.global.u8 	%rs3938, [%rd21+98];
	ld.global.u8 	%rs3937, [%rd21+97];
	ld.global.u8 	%rs3936, [%rd21+96];
	ld.global.u8 	%rs3935, [%rd21+95];
	ld.global.u8 	%rs3934, [%rd21+94];
	ld.global.u8 	%rs3933, [%rd21+93];
	ld.global.u8 	%rs3932, [%rd21+92];
	ld.global.u8 	%rs3931, [%rd21+91];
	ld.global.u8 	%rs3930, [%rd21+90];
	ld.global.u8 	%rs3929, [%rd21+89];
	ld.global.u8 	%rs3928, [%rd21+88];
	ld.global.u8 	%rs3927, [%rd21+87];
	ld.global.u8 	%rs3926, [%rd21+86];
	ld.global.u8 	%rs3925, [%rd21+85];
	ld.global.u8 	%rs3924, [%rd21+84];
	ld.global.u8 	%rs3923, [%rd21+83];
	ld.global.u8 	%rs3922, [%rd21+82];
	ld.global.u8 	%rs3921, [%rd21+81];
	ld.global.u8 	%rs3920, [%rd21+80];
	ld.global.u8 	%rs3919, [%rd21+79];
	ld.global.u8 	%rs3918, [%rd21+78];
	ld.global.u8 	%rs3917, [%rd21+77];
	ld.global.u8 	%rs3916, [%rd21+76];
	ld.global.u8 	%rs3915, [%rd21+75];
	ld.global.u8 	%rs3914, [%rd21+74];
	ld.global.u8 	%rs3913, [%rd21+73];
	ld.global.u8 	%rs3912, [%rd21+72];
	ld.global.u8 	%rs3911, [%rd21+71];
	ld.global.u8 	%rs3910, [%rd21+70];
	ld.global.u8 	%rs3909, [%rd21+69];
	ld.global.u8 	%rs3908, [%rd21+68];
	ld.global.u8 	%rs3907, [%rd21+67];
	ld.global.u8 	%rs4034, [%rd21+194];
	ld.global.u8 	%rs4033, [%rd21+193];
	ld.global.u8 	%rs4032, [%rd21+192];
	ld.global.u8 	%rs4031, [%rd21+191];
	ld.global.u8 	%rs4030, [%rd21+190];
	ld.global.u8 	%rs4029, [%rd21+189];
	ld.global.u8 	%rs4028, [%rd21+188];
	ld.global.u8 	%rs4027, [%rd21+187];
	ld.global.u8 	%rs4026, [%rd21+186];
	ld.global.u8 	%rs4025, [%rd21+185];
	ld.global.u8 	%rs4024, [%rd21+184];
	ld.global.u8 	%rs4023, [%rd21+183];
	ld.global.u8 	%rs4022, [%rd21+182];
	ld.global.u8 	%rs4021, [%rd21+181];
	ld.global.u8 	%rs4020, [%rd21+180];
	ld.global.u8 	%rs4019, [%rd21+179];
	ld.global.u8 	%rs4018, [%rd21+178];
	ld.global.u8 	%rs4017, [%rd21+177];
	ld.global.u8 	%rs4016, [%rd21+176];
	ld.global.u8 	%rs4015, [%rd21+175];
	ld.global.u8 	%rs4014, [%rd21+174];
	ld.global.u8 	%rs4013, [%rd21+173];
	ld.global.u8 	%rs4012, [%rd21+172];
	ld.global.u8 	%rs4011, [%rd21+171];
	ld.global.u8 	%rs4010, [%rd21+170];
	ld.global.u8 	%rs4009, [%rd21+169];
	ld.global.u8 	%rs4008, [%rd21+168];
	ld.global.u8 	%rs4007, [%rd21+167];
	ld.global.u8 	%rs4006, [%rd21+166];
	ld.global.u8 	%rs4005, [%rd21+165];
	ld.global.u8 	%rs4004, [%rd21+164];
	ld.global.u8 	%rs4003, [%rd21+163];
	ld.global.u8 	%rs4002, [%rd21+162];
	ld.global.u8 	%rs4001, [%rd21+161];
	ld.global.u8 	%rs4000, [%rd21+160];
	ld.global.u8 	%rs3999, [%rd21+159];
	ld.global.u8 	%rs3998, [%rd21+158];
	ld.global.u8 	%rs3997, [%rd21+157];
	ld.global.u8 	%rs3996, [%rd21+156];
	ld.global.u8 	%rs3995, [%rd21+155];
	ld.global.u8 	%rs3994, [%rd21+154];
	ld.global.u8 	%rs3993, [%rd21+153];
	ld.global.u8 	%rs3992, [%rd21+152];
	ld.global.u8 	%rs3991, [%rd21+151];
	ld.global.u8 	%rs3990, [%rd21+150];
	ld.global.u8 	%rs3989, [%rd21+149];
	ld.global.u8 	%rs3988, [%rd21+148];
	ld.global.u8 	%rs3987, [%rd21+147];
	ld.global.u8 	%rs3986, [%rd21+146];
	ld.global.u8 	%rs3985, [%rd21+145];
	ld.global.u8 	%rs3984, [%rd21+144];
	ld.global.u8 	%rs3983, [%rd21+143];
	ld.global.u8 	%rs3982, [%rd21+142];
	ld.global.u8 	%rs3981, [%rd21+141];
	ld.global.u8 	%rs3980, [%rd21+140];
	ld.global.u8 	%rs3979, [%rd21+139];
	ld.global.u8 	%rs3978, [%rd21+138];
	ld.global.u8 	%rs3977, [%rd21+137];
	ld.global.u8 	%rs3976, [%rd21+136];
	ld.global.u8 	%rs3975, [%rd21+135];
	ld.global.u8 	%rs3974, [%rd21+134];
	ld.global.u8 	%rs3973, [%rd21+133];
	ld.global.u8 	%rs3972, [%rd21+132];
	ld.global.u8 	%rs3971, [%rd21+131];
	ld.global.u8 	%rs4098, [%rd21+258];
	ld.global.u8 	%rs4097, [%rd21+257];
	ld.global.u8 	%rs4096, [%rd21+256];
	ld.global.u8 	%rs4095, [%rd21+255];
	ld.global.u8 	%rs4094, [%rd21+254];
	ld.global.u8 	%rs4093, [%rd21+253];
	ld.global.u8 	%rs4092, [%rd21+252];
	ld.global.u8 	%rs4091, [%rd21+251];
	ld.global.u8 	%rs4090, [%rd21+250];
	ld.global.u8 	%rs4089, [%rd21+249];
	ld.global.u8 	%rs4088, [%rd21+248];
	ld.global.u8 	%rs4087, [%rd21+247];
	ld.global.u8 	%rs4086, [%rd21+246];
	ld.global.u8 	%rs4085, [%rd21+245];
	ld.global.u8 	%rs4084, [%rd21+244];
	ld.global.u8 	%rs4083, [%rd21+243];
	ld.global.u8 	%rs4082, [%rd21+242];
	ld.global.u8 	%rs4081, [%rd21+241];
	ld.global.u8 	%rs4080, [%rd21+240];
	ld.global.u8 	%rs4079, [%rd21+239];
	ld.global.u8 	%rs4078, [%rd21+238];
	ld.global.u8 	%rs4077, [%rd21+237];
	ld.global.u8 	%rs4076, [%rd21+236];
	ld.global.u8 	%rs4075, [%rd21+235];
	ld.global.u8 	%rs4074, [%rd21+234];
	ld.global.u8 	%rs4073, [%rd21+233];
	ld.global.u8 	%rs4072, [%rd21+232];
	ld.global.u8 	%rs4071, [%rd21+231];
	ld.global.u8 	%rs4070, [%rd21+230];
	ld.global.u8 	%rs4069, [%rd21+229];
	ld.global.u8 	%rs4068, [%rd21+228];
	ld.global.u8 	%rs4067, [%rd21+227];
	ld.global.u8 	%rs4066, [%rd21+226];
	ld.global.u8 	%rs4065, [%rd21+225];
	ld.global.u8 	%rs4064, [%rd21+224];
	ld.global.u8 	%rs4063, [%rd21+223];
	ld.global.u8 	%rs4062, [%rd21+222];
	ld.global.u8 	%rs4061, [%rd21+221];
	ld.global.u8 	%rs4060, [%rd21+220];
	ld.global.u8 	%rs4059, [%rd21+219];
	ld.global.u8 	%rs4058, [%rd21+218];
	ld.global.u8 	%rs4057, [%rd21+217];
	ld.global.u8 	%rs4056, [%rd21+216];
	ld.global.u8 	%rs4055, [%rd21+215];
	ld.global.u8 	%rs4054, [%rd21+214];
	ld.global.u8 	%rs4053, [%rd21+213];
	ld.global.u8 	%rs4052, [%rd21+212];
	ld.global.u8 	%rs4051, [%rd21+211];
	ld.global.u8 	%rs4050, [%rd21+210];
	ld.global.u8 	%rs4049, [%rd21+209];
	ld.global.u8 	%rs4048, [%rd21+208];
	ld.global.u8 	%rs4047, [%rd21+207];
	ld.global.u8 	%rs4046, [%rd21+206];
	ld.global.u8 	%rs4045, [%rd21+205];
	ld.global.u8 	%rs4044, [%rd21+204];
	ld.global.u8 	%rs4043, [%rd21+203];
	ld.global.u8 	%rs4042, [%rd21+202];
	ld.global.u8 	%rs4041, [%rd21+201];
	ld.global.u8 	%rs4040, [%rd21+200];
	ld.global.u8 	%rs4039, [%rd21+199];
	ld.global.u8 	%rs4038, [%rd21+198];
	ld.global.u8 	%rs4037, [%rd21+197];
	ld.global.u8 	%rs4036, [%rd21+196];
	ld.global.u8 	%rs4035, [%rd21+195];
	ld.global.u8 	%rs4099, [%rd21+259];
$L__BB7_16:
	// begin inline asm
	mov.u32 %r113, %laneid;
	// end inline asm
	mov.u32 	%r115, %tid.x;
	and.b32  	%r116, %r115, 992;
	add.s32 	%r117, %r113, %r116;
	mov.u32 	%r118, _ZZN3cub18CUB_300001_SM_10006detail10merge_sort30DeviceMergeSortBlockSortKernelINS2_10policy_hubIN6thrust24THRUST_300001_SM_1000_NS10device_ptrI10IndividualEEE9Policy600ES9_PNS0_8NullTypeES9_SD_mN4cuda3std3__44lessIS8_EES8_SC_EEvbT0_T1_T2_T3_T4_PT6_PT7_T5_NS1_7vsmem_tEE19static_temp_storage;
	mad.lo.s32 	%r27, %r117, 260, %r118;
	st.shared.u8 	[%r27+6], %rs3846;
	st.shared.u8 	[%r27+5], %rs3845;
	st.shared.u8 	[%r27+4], %rs3844;
	st.shared.f32 	[%r27], %f22;
	st.shared.u8 	[%r27+7], %rs3847;
	st.shared.u8 	[%r27+8], %rs3848;
	st.shared.u8 	[%r27+9], %rs3849;
	st.shared.u8 	[%r27+10], %rs3850;
	st.shared.u8 	[%r27+11], %rs3851;
	st.shared.u8 	[%r27+12], %rs3852;
	st.shared.u8 	[%r27+13], %rs3853;
	st.shared.u8 	[%r27+14], %rs3854;
	st.shared.u8 	[%r27+15], %rs3855;
	st.shared.u8 	[%r27+16], %rs3856;
	st.shared.u8 	[%r27+17], %rs3857;
	st.shared.u8 	[%r27+18], %rs3858;
	st.shared.u8 	[%r27+19], %rs3859;
	st.shared.u8 	[%r27+20], %rs3860;
	st.shared.u8 	[%r27+21], %rs3861;
	st.shared.u8 	[%r27+22], %rs3862;
	st.shared.u8 	[%r27+23], %rs3863;
	st.shared.u8 	[%r27+24], %rs3864;
	st.shared.u8 	[%r27+25], %rs3865;
	st.shared.u8 	[%r27+26], %rs3866;
	st.shared.u8 	[%r27+27], %rs3867;
	st.shared.u8 	[%r27+28], %rs3868;
	st.shared.u8 	[%r27+29], %rs3869;
	st.shared.u8 	[%r27+30], %rs3870;
	st.shared.u8 	[%r27+31], %rs3871;
	st.shared.u8 	[%r27+32], %rs3872;
	st.shared.u8 	[%r27+33], %rs3873;
	st.shared.u8 	[%r27+34], %rs3874;
	st.shared.u8 	[%r27+35], %rs3875;
	st.shared.u8 	[%r27+36], %rs3876;
	st.shared.u8 	[%r27+37], %rs3877;
	st.shared.u8 	[%r27+38], %rs3878;
	st.shared.u8 	[%r27+39], %rs3879;
	st.shared.u8 	[%r27+40], %rs3880;
	st.shared.u8 	[%r27+41], %rs3881;
	st.shared.u8 	[%r27+42], %rs3882;
	st.shared.u8 	[%r27+43], %rs3883;
	st.shared.u8 	[%r27+44], %rs3884;
	st.shared.u8 	[%r27+45], %rs3885;
	st.shared.u8 	[%r27+46], %rs3886;
	st.shared.u8 	[%r27+47], %rs3887;
	st.shared.u8 	[%r27+48], %rs3888;
	st.shared.u8 	[%r27+49], %rs3889;
	st.shared.u8 	[%r27+50], %rs3890;
	st.shared.u8 	[%r27+51], %rs3891;
	st.shared.u8 	[%r27+52], %rs3892;
	st.shared.u8 	[%r27+53], %rs3893;
	st.shared.u8 	[%r27+54], %rs3894;
	st.shared.u8 	[%r27+55], %rs3895;
	st.shared.u8 	[%r27+56], %rs3896;
	st.shared.u8 	[%r27+57], %rs3897;
	st.shared.u8 	[%r27+58], %rs3898;
	st.shared.u8 	[%r27+59], %rs3899;
	st.shared.u8 	[%r27+60], %rs3900;
	st.shared.u8 	[%r27+61], %rs3901;
	st.shared.u8 	[%r27+62], %rs3902;
	st.shared.u8 	[%r27+63], %rs3903;
	st.shared.u8 	[%r27+64], %rs3904;
	st.shared.u8 	[%r27+65], %rs3905;
	st.shared.u8 	[%r27+66], %rs3906;
	st.shared.u8 	[%r27+67], %rs3907;
	st.shared.u8 	[%r27+68], %rs3908;
	st.shared.u8 	[%r27+69], %rs3909;
	st.shared.u8 	[%r27+70], %rs3910;
	st.shared.u8 	[%r27+71], %rs3911;
	st.shared.u8 	[%r27+72], %rs3912;
	st.shared.u8 	[%r27+73], %rs3913;
	st.shared.u8 	[%r27+74], %rs3914;
	st.shared.u8 	[%r27+75], %rs3915;
	st.shared.u8 	[%r27+76], %rs3916;
	st.shared.u8 	[%r27+77], %rs3917;
	st.shared.u8 	[%r27+78], %rs3918;
	st.shared.u8 	[%r27+79], %rs3919;
	st.shared.u8 	[%r27+80], %rs3920;
	st.shared.u8 	[%r27+81], %rs3921;
	st.shared.u8 	[%r27+82], %rs3922;
	st.shared.u8 	[%r27+83], %rs3923;
	st.shared.u8 	[%r27+84], %rs3924;
	st.shared.u8 	[%r27+85], %rs3925;
	st.shared.u8 	[%r27+86], %rs3926;
	st.shared.u8 	[%r27+87], %rs3927;
	st.shared.u8 	[%r27+88], %rs3928;
	st.shared.u8 	[%r27+89], %rs3929;
	st.shared.u8 	[%r27+90], %rs3930;
	st.shared.u8 	[%r27+91], %rs3931;
	st.shared.u8 	[%r27+92], %rs3932;
	st.shared.u8 	[%r27+93], %rs3933;
	st.shared.u8 	[%r27+94], %rs3934;
	st.shared.u8 	[%r27+95], %rs3935;
	st.shared.u8 	[%r27+96], %rs3936;
	st.shared.u8 	[%r27+97], %rs3937;
	st.shared.u8 	[%r27+98], %rs3938;
	st.shared.u8 	[%r27+99], %rs3939;
	st.shared.u8 	[%r27+100], %rs3940;
	st.shared.u8 	[%r27+101], %rs3941;
	st.shared.u8 	[%r27+102], %rs3942;
	st.shared.u8 	[%r27+103], %rs3943;
	st.shared.u8 	[%r27+104], %rs3944;
	st.shared.u8 	[%r27+105], %rs3945;
	st.shared.u8 	[%r27+106], %rs3946;
	st.shared.u8 	[%r27+107], %rs3947;
	st.shared.u8 	[%r27+108], %rs3948;
	st.shared.u8 	[%r27+109], %rs3949;
	st.shared.u8 	[%r27+110], %rs3950;
	st.shared.u8 	[%r27+111], %rs3951;
	st.shared.u8 	[%r27+112], %rs3952;
	st.shared.u8 	[%r27+113], %rs3953;
	st.shared.u8 	[%r27+114], %rs3954;
	st.shared.u8 	[%r27+115], %rs3955;
	st.shared.u8 	[%r27+116], %rs3956;
	st.shared.u8 	[%r27+117], %rs3957;
	st.shared.u8 	[%r27+118], %rs3958;
	st.shared.u8 	[%r27+119], %rs3959;
	st.shared.u8 	[%r27+120], %rs3960;
	st.shared.u8 	[%r27+121], %rs3961;
	st.shared.u8 	[%r27+122], %rs3962;
	st.shared.u8 	[%r27+123], %rs3963;
	st.shared.u8 	[%r27+124], %rs3964;
	st.shared.u8 	[%r27+125], %rs3965;
	st.shared.u8 	[%r27+126], %rs3966;
	st.shared.u8 	[%r27+127], %rs3967;
	st.shared.u8 	[%r27+128], %rs3968;
	st.shared.u8 	[%r27+129], %rs3969;
	st.shared.u8 	[%r27+130], %rs3970;
	st.shared.u8 	[%r27+131], %rs3971;
	st.shared.u8 	[%r27+132], %rs3972;
	st.shared.u8 	[%r27+133], %rs3973;
	st.shared.u8 	[%r27+134], %rs3974;
	st.shared.u8 	[%r27+135], %rs3975;
	st.shared.u8 	[%r27+136], %rs3976;
	st.shared.u8 	[%r27+137], %rs3977;
	st.shared.u8 	[%r27+138], %rs3978;
	st.shared.u8 	[%r27+139], %rs3979;
	st.shared.u8 	[%r27+140], %rs3980;
	st.shared.u8 	[%r27+141], %rs3981;
	st.shared.u8 	[%r27+142], %rs3982;
	st.shared.u8 	[%r27+143], %rs3983;
	st.shared.u8 	[%r27+144], %rs3984;
	st.shared.u8 	[%r27+145], %rs3985;
	st.shared.u8 	[%r27+146], %rs3986;
	st.shared.u8 	[%r27+147], %rs3987;
	st.shared.u8 	[%r27+148], %rs3988;
	st.shared.u8 	[%r27+149], %rs3989;
	st.shared.u8 	[%r27+150], %rs3990;
	st.shared.u8 	[%r27+151], %rs3991;
	st.shared.u8 	[%r27+152], %rs3992;
	st.shared.u8 	[%r27+153], %rs3993;
	st.shared.u8 	[%r27+154], %rs3994;
	st.shared.u8 	[%r27+155], %rs3995;
	st.shared.u8 	[%r27+156], %rs3996;
	st.shared.u8 	[%r27+157], %rs3997;
	st.shared.u8 	[%r27+158], %rs3998;
	st.shared.u8 	[%r27+159], %rs3999;
	st.shared.u8 	[%r27+160], %rs4000;
	st.shared.u8 	[%r27+161], %rs4001;
	st.shared.u8 	[%r27+162], %rs4002;
	st.shared.u8 	[%r27+163], %rs4003;
	st.shared.u8 	[%r27+164], %rs4004;
	st.shared.u8 	[%r27+165], %rs4005;
	st.shared.u8 	[%r27+166], %rs4006;
	st.shared.u8 	[%r27+167], %rs4007;
	st.shared.u8 	[%r27+168], %rs4008;
	st.shared.u8 	[%r27+169], %rs4009;
	st.shared.u8 	[%r27+170], %rs4010;
	st.shared.u8 	[%r27+171], %rs4011;
	st.shared.u8 	[%r27+172], %rs4012;
	st.shared.u8 	[%r27+173], %rs4013;
	st.shared.u8 	[%r27+174], %rs4014;
	st.shared.u8 	[%r27+175], %rs4015;
	st.shared.u8 	[%r27+176], %rs4016;
	st.shared.u8 	[%r27+177], %rs4017;
	st.shared.u8 	[%r27+178], %rs4018;
	st.shared.u8 	[%r27+179], %rs4019;
	st.shared.u8 	[%r27+180], %rs4020;
	st.shared.u8 	[%r27+181], %rs4021;
	st.shared.u8 	[%r27+182], %rs4022;
	st.shared.u8 	[%r27+183], %rs4023;
	st.shared.u8 	[%r27+184], %rs4024;
	st.shared.u8 	[%r27+185], %rs4025;
	st.shared.u8 	[%r27+186], %rs4026;
	st.shared.u8 	[%r27+187], %rs4027;
	st.shared.u8 	[%r27+188], %rs4028;
	st.shared.u8 	[%r27+189], %rs4029;
	st.shared.u8 	[%r27+190], %rs4030;
	st.shared.u8 	[%r27+191], %rs4031;
	st.shared.u8 	[%r27+192], %rs4032;
	st.shared.u8 	[%r27+193], %rs4033;
	st.shared.u8 	[%r27+194], %rs4034;
	st.shared.u8 	[%r27+195], %rs4035;
	st.shared.u8 	[%r27+196], %rs4036;
	st.shared.u8 	[%r27+197], %rs4037;
	st.shared.u8 	[%r27+198], %rs4038;
	st.shared.u8 	[%r27+199], %rs4039;
	st.shared.u8 	[%r27+200], %rs4040;
	st.shared.u8 	[%r27+201], %rs4041;
	st.shared.u8 	[%r27+202], %rs4042;
	st.shared.u8 	[%r27+203], %rs4043;
	st.shared.u8 	[%r27+204], %rs4044;
	st.shared.u8 	[%r27+205], %rs4045;
	st.shared.u8 	[%r27+206], %rs4046;
	st.shared.u8 	[%r27+207], %rs4047;
	st.shared.u8 	[%r27+208], %rs4048;
	st.shared.u8 	[%r27+209], %rs4049;
	st.shared.u8 	[%r27+210], %rs4050;
	st.shared.u8 	[%r27+211], %rs4051;
	st.shared.u8 	[%r27+212], %rs4052;
	st.shared.u8 	[%r27+213], %rs4053;
	st.shared.u8 	[%r27+214], %rs4054;
	st.shared.u8 	[%r27+215], %rs4055;
	st.shared.u8 	[%r27+216], %rs4056;
	st.shared.u8 	[%r27+217], %rs4057;
	st.shared.u8 	[%r27+218], %rs4058;
	st.shared.u8 	[%r27+219], %rs4059;
	st.shared.u8 	[%r27+220], %rs4060;
	st.shared.u8 	[%r27+221], %rs4061;
	st.shared.u8 	[%r27+222], %rs4062;
	st.shared.u8 	[%r27+223], %rs4063;
	st.shared.u8 	[%r27+224], %rs4064;
	st.shared.u8 	[%r27+225], %rs4065;
	st.shared.u8 	[%r27+226], %rs4066;
	st.shared.u8 	[%r27+227], %rs4067;
	st.shared.u8 	[%r27+228], %rs4068;
	st.shared.u8 	[%r27+229], %rs4069;
	st.shared.u8 	[%r27+230], %rs4070;
	st.shared.u8 	[%r27+231], %rs4071;
	st.shared.u8 	[%r27+232], %rs4072;
	st.shared.u8 	[%r27+233], %rs4073;
	st.shared.u8 	[%r27+234], %rs4074;
	st.shared.u8 	[%r27+235], %rs4075;
	st.shared.u8 	[%r27+236], %rs4076;
	st.shared.u8 	[%r27+237], %rs4077;
	st.shared.u8 	[%r27+238], %rs4078;
	st.shared.u8 	[%r27+239], %rs4079;
	st.shared.u8 	[%r27+240], %rs4080;
	st.shared.u8 	[%r27+241], %rs4081;
	st.shared.u8 	[%r27+242], %rs4082;
	st.shared.u8 	[%r27+243], %rs4083;
	st.shared.u8 	[%r27+244], %rs4084;
	st.shared.u8 	[%r27+245], %rs4085;
	st.shared.u8 	[%r27+246], %rs4086;
	st.shared.u8 	[%r27+247], %rs4087;
	st.shared.u8 	[%r27+248], %rs4088;
	st.shared.u8 	[%r27+249], %rs4089;
	st.shared.u8 	[%r27+250], %rs4090;
	st.shared.u8 	[%r27+251], %rs4091;
	st.shared.u8 	[%r27+252], %rs4092;
	st.shared.u8 	[%r27+253], %rs4093;
	st.shared.u8 	[%r27+254], %rs4094;
	st.shared.u8 	[%r27+255], %rs4095;
	st.shared.u8 	[%r27+256], %rs4096;
	st.shared.u8 	[%r27+257], %rs4097;
	st.shared.u8 	[%r27+258], %rs4098;
	st.shared.u8 	[%r27+259], %rs4099;
	bar.warp.sync 	-1;
	ld.shared.u32 	%r119, [%r27+256];
	bfe.u32 	%r120, %r119, 0, 8;
	cvt.u16.u32 	%rs4352, %r120;
	bfe.u32 	%r121, %r119, 8, 8;
	cvt.u16.u32 	%rs4353, %r121;
	bfe.u32 	%r122, %r119, 16, 8;
	cvt.u16.u32 	%rs4354, %r122;
	bfe.u32 	%r123, %r119, 24, 8;
	cvt.u16.u32 	%rs4355, %r123;
	ld.shared.u32 	%r124, [%r27+252];
	bfe.u32 	%r125, %r124, 0, 8;
	cvt.u16.u32 	%rs4348, %r125;
	bfe.u32 	%r126, %r124, 8, 8;
	cvt.u16.u32 	%rs4349, %r126;
	bfe.u32 	%r127, %r124, 16, 8;
	cvt.u16.u32 	%rs4350, %r127;
	bfe.u32 	%r128, %r124, 24, 8;
	cvt.u16.u32 	%rs4351, %r128;
	ld.shared.u32 	%r129, [%r27+248];
	bfe.u32 	%r130, %r129, 0, 8;
	cvt.u16.u32 	%rs4344, %r130;
	bfe.u32 	%r131, %r129, 8, 8;
	cvt.u16.u32 	%rs4345, %r131;
	bfe.u32 	%r132, %r129, 16, 8;
	cvt.u16.u32 	%rs4346, %r132;
	bfe.u32 	%r133, %r129, 24, 8;
	cvt.u16.u32 	%rs4347, %r133;
	ld.shared.u32 	%r134, [%r27+244];
	bfe.u32 	%r135, %r134, 0, 8;
	cvt.u16.u32 	%rs4340, %r135;
	bfe.u32 	%r136, %r134, 8, 8;
	cvt.u16.u32 	%rs4341, %r136;
	bfe.u32 	%r137, %r134, 16, 8;
	cvt.u16.u32 	%rs4342, %r137;
	bfe.u32 	%r138, %r134, 24, 8;
	cvt.u16.u32 	%rs4343, %r138;
	ld.shared.u32 	%r139, [%r27+240];
	bfe.u32 	%r140, %r139, 0, 8;
	cvt.u16.u32 	%rs4336, %r140;
	bfe.u32 	%r141, %r139, 8, 8;
	cvt.u16.u32 	%rs4337, %r141;
	bfe.u32 	%r142, %r139, 16, 8;
	cvt.u16.u32 	%rs4338, %r142;
	bfe.u32 	%r143, %r139, 24, 8;
	cvt.u16.u32 	%rs4339, %r143;
	ld.shared.u32 	%r144, [%r27+236];
	bfe.u32 	%r145, %r144, 0, 8;
	cvt.u16.u32 	%rs4332, %r145;
	bfe.u32 	%r146, %r144, 8, 8;
	cvt.u16.u32 	%rs4333, %r146;
	bfe.u32 	%r147, %r144, 16, 8;
	cvt.u16.u32 	%rs4334, %r147;
	bfe.u32 	%r148, %r144, 24, 8;
	cvt.u16.u32 	%rs4335, %r148;
	ld.shared.u32 	%r149, [%r27+232];
	bfe.u32 	%r150, %r149, 0, 8;
	cvt.u16.u32 	%rs4328, %r150;
	bfe.u32 	%r151, %r149, 8, 8;
	cvt.u16.u32 	%rs4329, %r151;
	bfe.u32 	%r152, %r149, 16, 8;
	cvt.u16.u32 	%rs4330, %r152;
	bfe.u32 	%r153, %r149, 24, 8;
	cvt.u16.u32 	%rs4331, %r153;
	ld.shared.u32 	%r154, [%r27+228];
	bfe.u32 	%r155, %r154, 0, 8;
	cvt.u16.u32 	%rs4324, %r155;
	bfe.u32 	%r156, %r154, 8, 8;
	cvt.u16.u32 	%rs4325, %r156;
	bfe.u32 	%r157, %r154, 16, 8;
	cvt.u16.u32 	%rs4326, %r157;
	bfe.u32 	%r158, %r154, 24, 8;
	cvt.u16.u32 	%rs4327, %r158;
	ld.shared.u32 	%r159, [%r27+224];
	bfe.u32 	%r160, %r159, 0, 8;
	cvt.u16.u32 	%rs4320, %r160;
	bfe.u32 	%r161, %r159, 8, 8;
	cvt.u16.u32 	%rs4321, %r161;
	bfe.u32 	%r162, %r159, 16, 8;
	cvt.u16.u32 	%rs4322, %r162;
	bfe.u32 	%r163, %r159, 24, 8;
	cvt.u16.u32 	%rs4323, %r163;
	ld.shared.u32 	%r164, [%r27+220];
	bfe.u32 	%r165, %r164, 0, 8;
	cvt.u16.u32 	%rs4316, %r165;
	bfe.u32 	%r166, %r164, 8, 8;
	cvt.u16.u32 	%rs4317, %r166;
	bfe.u32 	%r167, %r164, 16, 8;
	cvt.u16.u32 	%rs4318, %r167;
	bfe.u32 	%r168, %r164, 24, 8;
	cvt.u16.u32 	%rs4319, %r168;
	ld.shared.u32 	%r169, [%r27+216];
	bfe.u32 	%r170, %r169, 0, 8;
	cvt.u16.u32 	%rs4312, %r170;
	bfe.u32 	%r171, %r169, 8, 8;
	cvt.u16.u32 	%rs4313, %r171;
	bfe.u32 	%r172, %r169, 16, 8;
	cvt.u16.u32 	%rs4314, %r172;
	bfe.u32 	%r173, %r169, 24, 8;
	cvt.u16.u32 	%rs4315, %r173;
	ld.shared.u32 	%r174, [%r27+212];
	bfe.u32 	%r175, %r174, 0, 8;
	cvt.u16.u32 	%rs4308, %r175;
	bfe.u32 	%r176, %r174, 8, 8;
	cvt.u16.u32 	%rs4309, %r176;
	bfe.u32 	%r177, %r174, 16, 8;
	cvt.u16.u32 	%rs4310, %r177;
	bfe.u32 	%r178, %r174, 24, 8;
	cvt.u16.u32 	%rs4311, %r178;
	ld.shared.u32 	%r179, [%r27+208];
	bfe.u32 	%r180, %r179, 0, 8;
	cvt.u16.u32 	%rs4304, %r180;
	bfe.u32 	%r181, %r179, 8, 8;
	cvt.u16.u32 	%rs4305, %r181;
	bfe.u32 	%r182, %r179, 16, 8;
	cvt.u16.u32 	%rs4306, %r182;
	bfe.u32 	%r183, %r179, 24, 8;
	cvt.u16.u32 	%rs4307, %r183;
	ld.shared.u32 	%r184, [%r27+204];
	bfe.u32 	%r185, %r184, 0, 8;
	cvt.u16.u32 	%rs4300, %r185;
	bfe.u32 	%r186, %r184, 8, 8;
	cvt.u16.u32 	%rs4301, %r186;
	bfe.u32 	%r187, %r184, 16, 8;
	cvt.u16.u32 	%rs4302, %r187;
	bfe.u32 	%r188, %r184, 24, 8;
	cvt.u16.u32 	%rs4303, %r188;
	ld.shared.u32 	%r189, [%r27+200];
	bfe.u32 	%r190, %r189, 0, 8;
	cvt.u16.u32 	%rs4296, %r190;
	bfe.u32 	%r191, %r189, 8, 8;
	cvt.u16.u32 	%rs4297, %r191;
	bfe.u32 	%r192, %r189, 16, 8;
	cvt.u16.u32 	%rs4298, %r192;
	bfe.u32 	%r193, %r189, 24, 8;
	cvt.u16.u32 	%rs4299, %r193;
	ld.shared.u32 	%r194, [%r27+196];
	bfe.u32 	%r195, %r194, 0, 8;
	cvt.u16.u32 	%rs4292, %r195;
	bfe.u32 	%r196, %r194, 8, 8;
	cvt.u16.u32 	%rs4293, %r196;
	bfe.u32 	%r197, %r194, 16, 8;
	cvt.u16.u32 	%rs4294, %r197;
	bfe.u32 	%r198, %r194, 24, 8;
	cvt.u16.u32 	%rs4295, %r198;
	ld.shared.u32 	%r199, [%r27+192];
	bfe.u32 	%r200, %r199, 0, 8;
	cvt.u16.u32 	%rs4288, %r200;
	bfe.u32 	%r201, %r199, 8, 8;
	cvt.u16.u32 	%rs4289, %r201;
	bfe.u32 	%r202, %r199, 16, 8;
	cvt.u16.u32 	%rs4290, %r202;
	bfe.u32 	%r203, %r199, 24, 8;
	cvt.u16.u32 	%rs4291, %r203;
	ld.shared.u32 	%r204, [%r27+188];
	bfe.u32 	%r205, %r204, 0, 8;
	cvt.u16.u32 	%rs4284, %r205;
	bfe.u32 	%r206, %r204, 8, 8;
	cvt.u16.u32 	%rs4285, %r206;
	bfe.u32 	%r207, %r204, 16, 8;
	cvt.u16.u32 	%rs4286, %r207;
	bfe.u32 	%r208, %r204, 24, 8;
	cvt.u16.u32 	%rs4287, %r208;
	ld.shared.u32 	%r209, [%r27+184];
	bfe.u32 	%r210, %r209, 0, 8;
	cvt.u16.u32 	%rs4280, %r210;
	bfe.u32 	%r211, %r209, 8, 8;
	cvt.u16.u32 	%rs4281, %r211;
	bfe.u32 	%r212, %r209, 16, 8;
	cvt.u16.u32 	%rs4282, %r212;
	bfe.u32 	%r213, %r209, 24, 8;
	cvt.u16.u32 	%rs4283, %r213;
	ld.shared.u32 	%r214, [%r27+180];
	bfe.u32 	%r215, %r214, 0, 8;
	cvt.u16.u32 	%rs4276, %r215;
	bfe.u32 	%r216, %r214, 8, 8;
	cvt.u16.u32 	%rs4277, %r216;
	bfe.u32 	%r217, %r214, 16, 8;
	cvt.u16.u32 	%rs4278, %r217;
	bfe.u32 	%r218, %r214, 24, 8;
	cvt.u16.u32 	%rs4279, %r218;
	ld.shared.u32 	%r219, [%r27+176];
	bfe.u32 	%r220, %r219, 0, 8;
	cvt.u16.u32 	%rs4272, %r220;
	bfe.u32 	%r221, %r219, 8, 8;
	cvt.u16.u32 	%rs4273, %r221;
	bfe.u32 	%r222, %r219, 16, 8;
	cvt.u16.u32 	%rs4274, %r222;
	bfe.u32 	%r223, %r219, 24, 8;
	cvt.u16.u32 	%rs4275, %r223;
	ld.shared.u32 	%r224, [%r27+172];
	bfe.u32 	%r225, %r224, 0, 8;
	cvt.u16.u32 	%rs4268, %r225;
	bfe.u32 	%r226, %r224, 8, 8;
	cvt.u16.u32 	%rs4269, %r226;
	bfe.u32 	%r227, %r224, 16, 8;
	cvt.u16.u32 	%rs4270, %r227;
	bfe.u32 	%r228, %r224, 24, 8;
	cvt.u16.u32 	%rs4271, %r228;
	ld.shared.u32 	%r229, [%r27+168];
	bfe.u32 	%r230, %r229, 0, 8;
	cvt.u16.u32 	%rs4264, %r230;
	bfe.u32 	%r231, %r229, 8, 8;
	cvt.u16.u32 	%rs4265, %r231;
	bfe.u32 	%r232, %r229, 16, 8;
	cvt.u16.u32 	%rs4266, %r232;
	bfe.u32 	%r233, %r229, 24, 8;
	cvt.u16.u32 	%rs4267, %r233;
	ld.shared.u32 	%r234, [%r27+164];
	bfe.u32 	%r235, %r234, 0, 8;
	cvt.u16.u32 	%rs4260, %r235;
	bfe.u32 	%r236, %r234, 8, 8;
	cvt.u16.u32 	%rs4261, %r236;
	bfe.u32 	%r237, %r234, 16, 8;
	cvt.u16.u32 	%rs4262, %r237;
	bfe.u32 	%r238, %r234, 24, 8;
	cvt.u16.u32 	%rs4263, %r238;
	ld.shared.u32 	%r239, [%r27+160];
	bfe.u32 	%r240, %r239, 0, 8;
	cvt.u16.u32 	%rs4256, %r240;
	bfe.u32 	%r241, %r239, 8, 8;
	cvt.u16.u32 	%rs4257, %r241;
	bfe.u32 	%r242, %r239, 16, 8;
	cvt.u16.u32 	%rs4258, %r242;
	bfe.u32 	%r243, %r239, 24, 8;
	cvt.u16.u32 	%rs4259, %r243;
	ld.shared.u32 	%r244, [%r27+156];
	bfe.u32 	%r245, %r244, 0, 8;
	cvt.u16.u32 	%rs4252, %r245;
	bfe.u32 	%r246, %r244, 8, 8;
	cvt.u16.u32 	%rs4253, %r246;
	bfe.u32 	%r247, %r244, 16, 8;
	cvt.u16.u32 	%rs4254, %r247;
	bfe.u32 	%r248, %r244, 24, 8;
	cvt.u16.u32 	%rs4255, %r248;
	ld.shared.u32 	%r249, [%r27+152];
	bfe.u32 	%r250, %r249, 0, 8;
	cvt.u16.u32 	%rs4248, %r250;
	bfe.u32 	%r251, %r249, 8, 8;
	cvt.u16.u32 	%rs4249, %r251;
	bfe.u32 	%r252, %r249, 16, 8;
	cvt.u16.u32 	%rs4250, %r252;
	bfe.u32 	%r253, %r249, 24, 8;
	cvt.u16.u32 	%rs4251, %r253;
	ld.shared.u32 	%r254, [%r27+148];
	bfe.u32 	%r255, %r254, 0, 8;
	cvt.u16.u32 	%rs4244, %r255;
	bfe.u32 	%r256, %r254, 8, 8;
	cvt.u16.u32 	%rs4245, %r256;
	bfe.u32 	%r257, %r254, 16, 8;
	cvt.u16.u32 	%rs4246, %r257;
	bfe.u32 	%r258, %r254, 24, 8;
	cvt.u16.u32 	%rs4247, %r258;
	ld.shared.u32 	%r259, [%r27+144];
	bfe.u32 	%r260, %r259, 0, 8;
	cvt.u16.u32 	%rs4240, %r260;
	bfe.u32 	%r261, %r259, 8, 8;
	cvt.u16.u32 	%rs4241, %r261;
	bfe.u32 	%r262, %r259, 16, 8;
	cvt.u16.u32 	%rs4242, %r262;
	bfe.u32 	%r263, %r259, 24, 8;
	cvt.u16.u32 	%rs4243, %r263;
	ld.shared.u32 	%r264, [%r27+140];
	bfe.u32 	%r265, %r264, 0, 8;
	cvt.u16.u32 	%rs4236, %r265;
	bfe.u32 	%r266, %r264, 8, 8;
	cvt.u16.u32 	%rs4237, %r266;
	bfe.u32 	%r267, %r264, 16, 8;
	cvt.u16.u32 	%rs4238, %r267;
	bfe.u32 	%r268, %r264, 24, 8;
	cvt.u16.u32 	%rs4239, %r268;
	ld.shared.u32 	%r269, [%r27+136];
	bfe.u32 	%r270, %r269, 0, 8;
	cvt.u16.u32 	%rs4232, %r270;
	bfe.u32 	%r271, %r269, 8, 8;
	cvt.u16.u32 	%rs4233, %r271;
	bfe.u32 	%r272, %r269, 16, 8;
	cvt.u16.u32 	%rs4234, %r272;
	bfe.u32 	%r273, %r269, 24, 8;
	cvt.u16.u32 	%rs4235, %r273;
	ld.shared.u32 	%r274, [%r27+132];
	bfe.u32 	%r275, %r274, 0, 8;
	cvt.u16.u32 	%rs4228, %r275;
	bfe.u32 	%r276, %r274, 8, 8;
	cvt.u16.u32 	%rs4229, %r276;
	bfe.u32 	%r277, %r274, 16, 8;
	cvt.u16.u32 	%rs4230, %r277;
	bfe.u32 	%r278, %r274, 24, 8;
	cvt.u16.u32 	%rs4231, %r278;
	ld.shared.u32 	%r279, [%r27+128];
	bfe.u32 	%r280, %r279, 0, 8;
	cvt.u16.u32 	%rs4224, %r280;
	bfe.u32 	%r281, %r279, 8, 8;
	cvt.u16.u32 	%rs4225, %r281;
	bfe.u32 	%r282, %r279, 16, 8;
	cvt.u16.u32 	%rs4226, %r282;
	bfe.u32 	%r283, %r279, 24, 8;
	cvt.u16.u32 	%rs4227, %r283;
	ld.shared.u32 	%r284, [%r27+124];
	bfe.u32 	%r285, %r284, 0, 8;
	cvt.u16.u32 	%rs4220, %r285;
	bfe.u32 	%r286, %r284, 8, 8;
	cvt.u16.u32 	%rs4221, %r286;
	bfe.u32 	%r287, %r284, 16, 8;
	cvt.u16.u32 	%rs4222, %r287;
	bfe.u32 	%r288, %r284, 24, 8;
	cvt.u16.u32 	%rs4223, %r288;
	ld.shared.u32 	%r289, [%r27+120];
	bfe.u32 	%r290, %r289, 0, 8;
	cvt.u16.u32 	%rs4216, %r290;
	bfe.u32 	%r291, %r289, 8, 8;
	cvt.u16.u32 	%rs4217, %r291;
	bfe.u32 	%r292, %r289, 16, 8;
	cvt.u16.u32 	%rs4218, %r292;
	bfe.u32 	%r293, %r289, 24, 8;
	cvt.u16.u32 	%rs4219, %r293;
	ld.shared.u32 	%r294, [%r27+116];
	bfe.u32 	%r295, %r294, 0, 8;
	cvt.u16.u32 	%rs4212, %r295;
	bfe.u32 	%r296, %r294, 8, 8;
	cvt.u16.u32 	%rs4213, %r296;
	bfe.u32 	%r297, %r294, 16, 8;
	cvt.u16.u32 	%rs4214, %r297;
	bfe.u32 	%r298, %r294, 24, 8;
	cvt.u16.u32 	%rs4215, %r298;
	ld.shared.u32 	%r299, [%r27+112];
	bfe.u32 	%r300, %r299, 0, 8;
	cvt.u16.u32 	%rs4208, %r300;
	bfe.u32 	%r301, %r299, 8, 8;
	cvt.u16.u32 	%rs4209, %r301;
	bfe.u32 	%r302, %r299, 16, 8;
	cvt.u16.u32 	%rs4210, %r302;
	bfe.u32 	%r303, %r299, 24, 8;
	cvt.u16.u32 	%rs4211, %r303;
	ld.shared.u32 	%r304, [%r27+108];
	bfe.u32 	%r305, %r304, 0, 8;
	cvt.u16.u32 	%rs4204, %r305;
	bfe.u32 	%r306, %r304, 8, 8;
	cvt.u16.u32 	%rs4205, %r306;
	bfe.u32 	%r307, %r304, 16, 8;
	cvt.u16.u32 	%rs4206, %r307;
	bfe.u32 	%r308, %r304, 24, 8;
	cvt.u16.u32 	%rs4207, %r308;
	ld.shared.u32 	%r309, [%r27+104];
	bfe.u32 	%r310, %r309, 0, 8;
	cvt.u16.u32 	%rs4200, %r310;
	bfe.u32 	%r311, %r309, 8, 8;
	cvt.u16.u32 	%rs4201, %r311;
	bfe.u32 	%r312, %r309, 16, 8;
	cvt.u16.u32 	%rs4202, %r312;
	bfe.u32 	%r313, %r309, 24, 8;
	cvt.u16.u32 	%rs4203, %r313;
	ld.shared.u32 	%r314, [%r27+100];
	bfe.u32 	%r315, %r314, 0, 8;
	cvt.u16.u32 	%rs4196, %r315;
	bfe.u32 	%r316, %r314, 8, 8;
	cvt.u16.u32 	%rs4197, %r316;
	bfe.u32 	%r317, %r314, 16, 8;
	cvt.u16.u32 	%rs4198, %r317;
	bfe.u32 	%r318, %r314, 24, 8;
	cvt.u16.u32 	%rs4199, %r318;
	ld.shared.u32 	%r319, [%r27+96];
	bfe.u32 	%r320, %r319, 0, 8;
	cvt.u16.u32 	%rs4192, %r320;
	bfe.u32 	%r321, %r319, 8, 8;
	cvt.u16.u32 	%rs4193, %r321;
	bfe.u32 	%r322, %r319, 16, 8;
	cvt.u16.u32 	%rs4194, %r322;
	bfe.u32 	%r323, %r319, 24, 8;
	cvt.u16.u32 	%rs4195, %r323;
	ld.shared.u32 	%r324, [%r27+92];
	bfe.u32 	%r325, %r324, 0, 8;
	cvt.u16.u32 	%rs4188, %r325;
	bfe.u32 	%r326, %r324, 8, 8;
	cvt.u16.u32 	%rs4189, %r326;
	bfe.u32 	%r327, %r324, 16, 8;
	cvt.u16.u32 	%rs4190, %r327;
	bfe.u32 	%r328, %r324, 24, 8;
	cvt.u16.u32 	%rs4191, %r328;
	ld.shared.u32 	%r329, [%r27+88];
	bfe.u32 	%r330, %r329, 0, 8;
	cvt.u16.u32 	%rs4184, %r330;
	bfe.u32 	%r331, %r329, 8, 8;
	cvt.u16.u32 	%rs4185, %r331;
	bfe.u32 	%r332, %r329, 16, 8;
	cvt.u16.u32 	%rs4186, %r332;
	bfe.u32 	%r333, %r329, 24, 8;
	cvt.u16.u32 	%rs4187, %r333;
	ld.shared.u32 	%r334, [%r27+84];
	bfe.u32 	%r335, %r334, 0, 8;
	cvt.u16.u32 	%rs4180, %r335;
	bfe.u32 	%r336, %r334, 8, 8;
	cvt.u16.u32 	%rs4181, %r336;
	bfe.u32 	%r337, %r334, 16, 8;
	cvt.u16.u32 	%rs4182, %r337;
	bfe.u32 	%r338, %r334, 24, 8;
	cvt.u16.u32 	%rs4183, %r338;
	ld.shared.u32 	%r339, [%r27+80];
	bfe.u32 	%r340, %r339, 0, 8;
	cvt.u16.u32 	%rs4176, %r340;
	bfe.u32 	%r341, %r339, 8, 8;
	cvt.u16.u32 	%rs4177, %r341;
	bfe.u32 	%r342, %r339, 16, 8;
	cvt.u16.u32 	%rs4178, %r342;
	bfe.u32 	%r343, %r339, 24, 8;
	cvt.u16.u32 	%rs4179, %r343;
	ld.shared.u32 	%r344, [%r27+76];
	bfe.u32 	%r345, %r344, 0, 8;
	cvt.u16.u32 	%rs4172, %r345;
	bfe.u32 	%r346, %r344, 8, 8;
	cvt.u16.u32 	%rs4173, %r346;
	bfe.u32 	%r347, %r344, 16, 8;
	cvt.u16.u32 	%rs4174, %r347;
	bfe.u32 	%r348, %r344, 24, 8;
	cvt.u16.u32 	%rs4175, %r348;
	ld.shared.u32 	%r349, [%r27+72];
	bfe.u32 	%r350, %r349, 0, 8;
	cvt.u16.u32 	%rs4168, %r350;
	bfe.u32 	%r351, %r349, 8, 8;
	cvt.u16.u32 	%rs4169, %r351;
	bfe.u32 	%r352, %r349, 16, 8;
	cvt.u16.u32 	%rs4170, %r352;
	bfe.u32 	%r353, %r349, 24, 8;
	cvt.u16.u32 	%rs4171, %r353;
	ld.shared.u32 	%r354, [%r27+68];
	bfe.u32 	%r355, %r354, 0, 8;
	cvt.u16.u32 	%rs4164, %r355;
	bfe.u32 	%r356, %r354, 8, 8;
	cvt.u16.u32 	%rs4165, %r356;
	bfe.u32 	%r357, %r354, 16, 8;
	cvt.u16.u32 	%rs4166, %r357;
	bfe.u32 	%r358, %r354, 24, 8;
	cvt.u16.u32 	%rs4167, %r358;
	ld.shared.u32 	%r359, [%r27+64];
	bfe.u32 	%r360, %r359, 0, 8;
	cvt.u16.u32 	%rs4160, %r360;
	bfe.u32 	%r361, %r359, 8, 8;
	cvt.u16.u32 	%rs4161, %r361;
	bfe.u32 	%r362, %r359, 16, 8;
	cvt.u16.u32 	%rs4162, %r362;
	bfe.u32 	%r363, %r359, 24, 8;
	cvt.u16.u32 	%rs4163, %r363;
	ld.shared.u32 	%r364, [%r27+60];
	bfe.u32 	%r365, %r364, 0, 8;
	cvt.u16.u32 	%rs4156, %r365;
	bfe.u32 	%r366, %r364, 8, 8;
	cvt.u16.u32 	%rs4157, %r366;
	bfe.u32 	%r367, %r364, 16, 8;
	cvt.u16.u32 	%rs4158, %r367;
	bfe.u32 	%r368, %r364, 24, 8;
	cvt.u16.u32 	%rs4159, %r368;
	ld.shared.u32 	%r369, [%r27+56];
	bfe.u32 	%r370, %r369, 0, 8;
	cvt.u16.u32 	%rs4152, %r370;
	bfe.u32 	%r371, %r369, 8, 8;
	cvt.u16.u32 	%rs4153, %r371;
	bfe.u32 	%r372, %r369, 16, 8;
	cvt.u16.u32 	%rs4154, %r372;
	bfe.u32 	%r373, %r369, 24, 8;
	cvt.u16.u32 	%rs4155, %r373;
	ld.shared.u32 	%r374, [%r27+52];
	bfe.u32 	%r375, %r374, 0, 8;
	cvt.u16.u32 	%rs4148, %r375;
	bfe.u32 	%r376, %r374, 8, 8;
	cvt.u16.u32 	%rs4149, %r376;
	bfe.u32 	%r377, %r374, 16, 8;
	cvt.u16.u32 	%rs4150, %r377;
	bfe.u32 	%r378, %r374, 24, 8;
	cvt.u16.u32 	%rs4151, %r378;
	ld.shared.u32 	%r379, [%r27+48];
	bfe.u32 	%r380, %r379, 0, 8;
	cvt.u16.u32 	%rs4144, %r380;
	bfe.u32 	%r381, %r379, 8, 8;
	cvt.u16.u32 	%rs4145, %r381;
	bfe.u32 	%r382, %r379, 16, 8;
	cvt.u16.u32 	%rs4146, %r382;
	bfe.u32 	%r383, %r379, 24, 8;
	cvt.u16.u32 	%rs4147, %r383;
	ld.shared.u32 	%r384, [%r27+44];
	bfe.u32 	%r385, %r384, 0, 8;
	cvt.u16.u32 	%rs4140, %r385;
	bfe.u32 	%r386, %r384, 8, 8;
	cvt.u16.u32 	%rs4141, %r386;
	bfe.u32 	%r387, %r384, 16, 8;
	cvt.u16.u32 	%rs4142, %r387;
	bfe.u32 	%r388, %r384, 24, 8;
	cvt.u16.u32 	%rs4143, %r388;
	ld.shared.u32 	%r389, [%r27+40];
	bfe.u32 	%r390, %r389, 0, 8;
	cvt.u16.u32 	%rs4136, %r390;
	bfe.u32 	%r391, %r389, 8, 8;
	cvt.u16.u32 	%rs4137, %r391;
	bfe.u32 	%r392, %r389, 16, 8;
	cvt.u16.u32 	%rs4138, %r392;
	bfe.u32 	%r393, %r389, 24, 8;
	cvt.u16.u32 	%rs4139, %r393;
	ld.shared.u32 	%r394, [%r27+36];
	bfe.u32 	%r395, %r394, 0, 8;
	cvt.u16.u32 	%rs4132, %r395;
	bfe.u32 	%r396, %r394, 8, 8;
	cvt.u16.u32 	%rs4133, %r396;
	bfe.u32 	%r397, %r394, 16, 8;
	cvt.u16.u32 	%rs4134, %r397;
	bfe.u32 	%r398, %r394, 24, 8;
	cvt.u16.u32 	%rs4135, %r398;
	ld.shared.u32 	%r399, [%r27+32];
	bfe.u32 	%r400, %r399, 0, 8;
	cvt.u16.u32 	%rs4128, %r400;
	bfe.u32 	%r401, %r399, 8, 8;
	cvt.u16.u32 	%rs4129, %r401;
	bfe.u32 	%r402, %r399, 16, 8;
	cvt.u16.u32 	%rs4130, %r402;
	bfe.u32 	%r403, %r399, 24, 8;
	cvt.u16.u32 	%rs4131, %r403;
	ld.shared.u32 	%r404, [%r27+28];
	bfe.u32 	%r405, %r404, 0, 8;
	cvt.u16.u32 	%rs4124, %r405;
	bfe.u32 	%r406, %r404, 8, 8;
	cvt.u16.u32 	%rs4125, %r406;
	bfe.u32 	%r407, %r404, 16, 8;
	cvt.u16.u32 	%rs4126, %r407;
	bfe.u32 	%r408, %r404, 24, 8;
	cvt.u16.u32 	%rs4127, %r408;
	ld.shared.u32 	%r409, [%r27+24];
	bfe.u32 	%r410, %r409, 0, 8;
	cvt.u16.u32 	%rs4120, %r410;
	bfe.u32 	%r411, %r409, 8, 8;
	cvt.u16.u32 	%rs4121, %r411;
	bfe.u32 	%r412, %r409, 16, 8;
	cvt.u16.u32 	%rs4122, %r412;
	bfe.u32 	%r413, %r409, 24, 8;
	cvt.u16.u32 	%rs4123, %r413;
	ld.shared.u32 	%r414, [%r27+20];
	bfe.u32 	%r415, %r414, 0, 8;
	cvt.u16.u32 	%rs4116, %r415;
	bfe.u32 	%r416, %r414, 8, 8;
	cvt.u16.u32 	%rs4117, %r416;
	bfe.u32 	%r417, %r414, 16, 8;
	cvt.u16.u32 	%rs4118, %r417;
	bfe.u32 	%r418, %r414, 24, 8;
	cvt.u16.u32 	%rs4119, %r418;
	ld.shared.u32 	%r419, [%r27+16];
	bfe.u32 	%r420, %r419, 0, 8;
	cvt.u16.u32 	%rs4112, %r420;
	bfe.u32 	%r421, %r419, 8, 8;
	cvt.u16.u32 	%rs4113, %r421;
	bfe.u32 	%r422, %r419, 16, 8;
	cvt.u16.u32 	%rs4114, %r422;
	bfe.u32 	%r423, %r419, 24, 8;
	cvt.u16.u32 	%rs4115, %r423;
	ld.shared.u32 	%r424, [%r27+12];
	bfe.u32 	%r425, %r424, 0, 8;
	cvt.u16.u32 	%rs4108, %r425;
	bfe.u32 	%r426, %r424, 8, 8;
	cvt.u16.u32 	%rs4109, %r426;
	bfe.u32 	%r427, %r424, 16, 8;
	cvt.u16.u32 	%rs4110, %r427;
	bfe.u32 	%r428, %r424, 24, 8;
	cvt.u16.u32 	%rs4111, %r428;
	ld.shared.u32 	%r429, [%r27+8];
	bfe.u32 	%r430, %r429, 0, 8;
	cvt.u16.u32 	%rs4104, %r430;
	bfe.u32 	%r431, %r429, 8, 8;
	cvt.u16.u32 	%rs4105, %r431;
	bfe.u32 	%r432, %r429, 16, 8;
	cvt.u16.u32 	%rs4106, %r432;
	bfe.u32 	%r433, %r429, 24, 8;
	cvt.u16.u32 	%rs4107, %r433;
	ld.shared.u32 	%r434, [%r27+4];
	bfe.u32 	%r435, %r434, 0, 8;
	cvt.u16.u32 	%rs4100, %r435;
	bfe.u32 	%r436, %r434, 8, 8;
	cvt.u16.u32 	%rs4101, %r436;
	bfe.u32 	%r437, %r434, 16, 8;
	cvt.u16.u32 	%rs4102, %r437;
	bfe.u32 	%r438, %r434, 24, 8;
	cvt.u16.u32 	%rs4103, %r438;
	ld.shared.f32 	%f23, [%r27];
	bar.sync 	0;
	// begin inline asm
	griddepcontrol.launch_dependents;
	// end inline asm
	mov.b32 	%r3094, 2;
$L__BB7_17:
	shr.u32 	%r439, %r3094, 1;
	add.s32 	%r440, %r3094, -1;
	bar.sync 	0;
	mov.u32 	%r441, %tid.x;
	mov.u32 	%r442, _ZZN3cub18CUB_300001_SM_10006detail10merge_sort30DeviceMergeSortBlockSortKernelINS2_10policy_hubIN6thrust24THRUST_300001_SM_1000_NS10device_ptrI10IndividualEEE9Policy600ES9_PNS0_8NullTypeES9_SD_mN4cuda3std3__44lessIS8_EES8_SC_EEvbT0_T1_T2_T3_T4_PT6_PT7_T5_NS1_7vsmem_tEE19static_temp_storage;
	mad.lo.s32 	%r443, %r441, 260, %r442;
	st.shared.f32 	[%r443], %f23;
	cvt.u32.u16 	%r444, %rs4103;
	cvt.u32.u16 	%r445, %rs4102;
	prmt.b32 	%r446, %r445, %r444, 0x3340U;
	cvt.u32.u16 	%r447, %rs4101;
	cvt.u32.u16 	%r448, %rs4100;
	prmt.b32 	%r449, %r448, %r447, 0x3340U;
	prmt.b32 	%r450, %r449, %r446, 0x5410U;
	st.shared.u32 	[%r443+4], %r450;
	cvt.u32.u16 	%r451, %rs4107;
	cvt.u32.u16 	%r452, %rs4106;
	prmt.b32 	%r453, %r452, %r451, 0x3340U;
	cvt.u32.u16 	%r454, %rs4105;
	cvt.u32.u16 	%r455, %rs4104;
	prmt.b32 	%r456, %r455, %r454, 0x3340U;
	prmt.b32 	%r457, %r456, %r453, 0x5410U;
	st.shared.u32 	[%r443+8], %r457;
	cvt.u32.u16 	%r458, %rs4111;
	cvt.u32.u16 	%r459, %rs4110;
	prmt.b32 	%r460, %r459, %r458, 0x3340U;
	cvt.u32.u16 	%r461, %rs4109;
	cvt.u32.u16 	%r462, %rs4108;
	prmt.b32 	%r463, %r462, %r461, 0x3340U;
	prmt.b32 	%r464, %r463, %r460, 0x5410U;
	st.shared.u32 	[%r443+12], %r464;
	cvt.u32.u16 	%r465, %rs4115;
	cvt.u32.u16 	%r466, %rs4114;
	prmt.b32 	%r467, %r466, %r465, 0x3340U;
	cvt.u32.u16 	%r468, %rs4113;
	cvt.u32.u16 	%r469, %rs4112;
	prmt.b32 	%r470, %r469, %r468, 0x3340U;
	prmt.b32 	%r471, %r470, %r467, 0x5410U;
	st.shared.u32 	[%r443+16], %r471;
	cvt.u32.u16 	%r472, %rs4119;
	cvt.u32.u16 	%r473, %rs4118;
	prmt.b32 	%r474, %r473, %r472, 0x3340U;
	cvt.u32.u16 	%r475, %rs4117;
	cvt.u32.u16 	%r476, %rs4116;
	prmt.b32 	%r477, %r476, %r475, 0x3340U;
	prmt.b32 	%r478, %r477, %r474, 0x5410U;
	st.shared.u32 	[%r443+20], %r478;
	cvt.u32.u16 	%r479, %rs4123;
	cvt.u32.u16 	%r480, %rs4122;
	prmt.b32 	%r481, %r480, %r479, 0x3340U;
	cvt.u32.u16 	%r482, %rs4121;
	cvt.u32.u16 	%r483, %rs4120;
	prmt.b32 	%r484, %r483, %r482, 0x3340U;
	prmt.b32 	%r485, %r484, %r481, 0x5410U;
	st.shared.u32 	[%r443+24], %r485;
	cvt.u32.u16 	%r486, %rs4127;
	cvt.u32.u16 	%r487, %rs4126;
	prmt.b32 	%r488, %r487, %r486, 0x3340U;
	cvt.u32.u16 	%r489, %rs4125;
	cvt.u32.u16 	%r490, %rs4124;
	prmt.b32 	%r491, %r490, %r489, 0x3340U;
	prmt.b32 	%r492, %r491, %r488, 0x5410U;
	st.shared.u32 	[%r443+28], %r492;
	cvt.u32.u16 	%r493, %rs4131;
	cvt.u32.u16 	%r494, %rs4130;
	prmt.b32 	%r495, %r494, %r493, 0x3340U;
	cvt.u32.u16 	%r496, %rs4129;
	cvt.u32.u16 	%r497, %rs4128;
	prmt.b32 	%r498, %r497, %r496, 0x3340U;
	prmt.b32 	%r499, %r498, %r495, 0x5410U;
	st.shared.u32 	[%r443+32], %r499;
	cvt.u32.u16 	%r500, %rs4135;
	cvt.u32.u16 	%r501, %rs4134;
	prmt.b32 	%r502, %r501, %r500, 0x3340U;
	cvt.u32.u16 	%r503, %rs4133;
	cvt.u32.u16 	%r504, %rs4132;
	prmt.b32 	%r505, %r504, %r503, 0x3340U;
	prmt.b32 	%r506, %r505, %r502, 0x5410U;
	st.shared.u32 	[%r443+36], %r506;
	cvt.u32.u16 	%r507, %rs4139;
	cvt.u32.u16 	%r508, %rs4138;
	prmt.b32 	%r509, %r508, %r507, 0x3340U;
	cvt.u32.u16 	%r510, %rs4137;
	cvt.u32.u16 	%r511, %rs4136;
	prmt.b32 	%r512, %r511, %r510, 0x3340U;
	prmt.b32 	%r513, %r512, %r509, 0x5410U;
	st.shared.u32 	[%r443+40], %r513;
	cvt.u32.u16 	%r514, %rs4143;
	cvt.u32.u16 	%r515, %rs4142;
	prmt.b32 	%r516, %r515, %r514, 0x3340U;
	cvt.u32.u16 	%r517, %rs4141;
	cvt.u32.u16 	%r518, %rs4140;
	prmt.b32 	%r519, %r518, %r517, 0x3340U;
	prmt.b32 	%r520, %r519, %r516, 0x5410U;
	st.shared.u32 	[%r443+44], %r520;
	cvt.u32.u16 	%r521, %rs4147;
	cvt.u32.u16 	%r522, %rs4146;
	prmt.b32 	%r523, %r522, %r521, 0x3340U;
	cvt.u32.u16 	%r524, %rs4145;
	cvt.u32.u16 	%r525, %rs4144;
	prmt.b32 	%r526, %r525, %r524, 0x3340U;
	prmt.b32 	%r527, %r526, %r523, 0x5410U;
	st.shared.u32 	[%r443+48], %r527;
	cvt.u32.u16 	%r528, %rs4151;
	cvt.u32.u16 	%r529, %rs4150;
	prmt.b32 	%r530, %r529, %r528, 0x3340U;
	cvt.u32.u16 	%r531, %rs4149;
	cvt.u32.u16 	%r532, %rs4148;
	prmt.b32 	%r533, %r532, %r531, 0x3340U;
	prmt.b32 	%r534, %r533, %r530, 0x5410U;
	st.shared.u32 	[%r443+52], %r534;
	cvt.u32.u16 	%r535, %rs4155;
	cvt.u32.u16 	%r536, %rs4154;
	prmt.b32 	%r537, %r536, %r535, 0x3340U;
	cvt.u32.u16 	%r538, %rs4153;
	cvt.u32.u16 	%r539, %rs4152;
	prmt.b32 	%r540, %r539, %r538, 0x3340U;
	prmt.b32 	%r541, %r540, %r537, 0x5410U;
	st.shared.u32 	[%r443+56], %r541;
	cvt.u32.u16 	%r542, %rs4159;
	cvt.u32.u16 	%r543, %rs4158;
	prmt.b32 	%r544, %r543, %r542, 0x3340U;
	cvt.u32.u16 	%r545, %rs4157;
	cvt.u32.u16 	%r546, %rs4156;
	prmt.b32 	%r547, %r546, %r545, 0x3340U;
	prmt.b32 	%r548, %r547, %r544, 0x5410U;
	st.shared.u32 	[%r443+60], %r548;
	cvt.u32.u16 	%r549, %rs4163;
	cvt.u32.u16 	%r550, %rs4162;
	prmt.b32 	%r551, %r550, %r549, 0x3340U;
	cvt.u32.u16 	%r552, %rs4161;
	cvt.u32.u16 	%r553, %rs4160;
	prmt.b32 	%r554, %r553, %r552, 0x3340U;
	prmt.b32 	%r555, %r554, %r551, 0x5410U;
	st.shared.u32 	[%r443+64], %r555;
	cvt.u32.u16 	%r556, %rs4167;
	cvt.u32.u16 	%r557, %rs4166;
	prmt.b32 	%r558, %r557, %r556, 0x3340U;
	cvt.u32.u16 	%r559, %rs4165;
	cvt.u32.u16 	%r560, %rs4164;
	prmt.b32 	%r561, %r560, %r559, 0x3340U;
	prmt.b32 	%r562, %r561, %r558, 0x5410U;
	st.shared.u32 	[%r443+68], %r562;
	cvt.u32.u16 	%r563, %rs4171;
	cvt.u32.u16 	%r564, %rs4170;
	prmt.b32 	%r565, %r564, %r563, 0x3340U;
	cvt.u32.u16 	%r566, %rs4169;
	cvt.u32.u16 	%r567, %rs4168;
	prmt.b32 	%r568, %r567, %r566, 0x3340U;
	prmt.b32 	%r569, %r568, %r565, 0x5410U;
	st.shared.u32 	[%r443+72], %r569;
	cvt.u32.u16 	%r570, %rs4175;
	cvt.u32.u16 	%r571, %rs4174;
	prmt.b32 	%r572, %r571, %r570, 0x3340U;
	cvt.u32.u16 	%r573, %rs4173;
	cvt.u32.u16 	%r574, %rs4172;
	prmt.b32 	%r575, %r574, %r573, 0x3340U;
	prmt.b32 	%r576, %r575, %r572, 0x5410U;
	st.shared.u32 	[%r443+76], %r576;
	cvt.u32.u16 	%r577, %rs4179;
	cvt.u32.u16 	%r578, %rs4178;
	prmt.b32 	%r579, %r578, %r577, 0x3340U;
	cvt.u32.u16 	%r580, %rs4177;
	cvt.u32.u16 	%r581, %rs4176;
	prmt.b32 	%r582, %r581, %r580, 0x3340U;
	prmt.b32 	%r583, %r582, %r579, 0x5410U;
	st.shared.u32 	[%r443+80], %r583;
	cvt.u32.u16 	%r584, %rs4183;
	cvt.u32.u16 	%r585, %rs4182;
	prmt.b32 	%r586, %r585, %r584, 0x3340U;
	cvt.u32.u16 	%r587, %rs4181;
	cvt.u32.u16 	%r588, %rs4180;
	prmt.b32 	%r589, %r588, %r587, 0x3340U;
	prmt.b32 	%r590, %r589, %r586, 0x5410U;
	st.shared.u32 	[%r443+84], %r590;
	cvt.u32.u16 	%r591, %rs4187;
	cvt.u32.u16 	%r592, %rs4186;
	prmt.b32 	%r593, %r592, %r591, 0x3340U;
	cvt.u32.u16 	%r594, %rs4185;
	cvt.u32.u16 	%r595, %rs4184;
	prmt.b32 	%r596, %r595, %r594, 0x3340U;
	prmt.b32 	%r597, %r596, %r593, 0x5410U;
	st.shared.u32 	[%r443+88], %r597;
	cvt.u32.u16 	%r598, %rs4191;
	cvt.u32.u16 	%r599, %rs4190;
	prmt.b32 	%r600, %r599, %r598, 0x3340U;
	cvt.u32.u16 	%r601, %rs4189;
	cvt.u32.u16 	%r602, %rs4188;
	prmt.b32 	%r603, %r602, %r601, 0x3340U;
	prmt.b32 	%r604, %r603, %r600, 0x5410U;
	st.shared.u32 	[%r443+92], %r604;
	cvt.u32.u16 	%r605, %rs4195;
	cvt.u32.u16 	%r606, %rs4194;
	prmt.b32 	%r607, %r606, %r605, 0x3340U;
	cvt.u32.u16 	%r608, %rs4193;
	cvt.u32.u16 	%r609, %rs4192;
	prmt.b32 	%r610, %r609, %r608, 0x3340U;
	prmt.b32 	%r611, %r610, %r607, 0x5410U;
	st.shared.u32 	[%r443+96], %r611;
	cvt.u32.u16 	%r612, %rs4199;
	cvt.u32.u16 	%r613, %rs4198;
	prmt.b32 	%r614, %r613, %r612, 0x3340U;
	cvt.u32.u16 	%r615, %rs4197;
	cvt.u32.u16 	%r616, %rs4196;
	prmt.b32 	%r617, %r616, %r615, 0x3340U;
	prmt.b32 	%r618, %r617, %r614, 0x5410U;
	st.shared.u32 	[%r443+100], %r618;
	cvt.u32.u16 	%r619, %rs4203;
	cvt.u32.u16 	%r620, %rs4202;
	prmt.b32 	%r621, %r620, %r619, 0x3340U;
	cvt.u32.u16 	%r622, %rs4201;
	cvt.u32.u16 	%r623, %rs4200;
	prmt.b32 	%r624, %r623, %r622, 0x3340U;
	prmt.b32 	%r625, %r624, %r621, 0x5410U;
	st.shared.u32 	[%r443+104], %r625;
	cvt.u32.u16 	%r626, %rs4207;
	cvt.u32.u16 	%r627, %rs4206;
	prmt.b32 	%r628, %r627, %r626, 0x3340U;
	cvt.u32.u16 	%r629, %rs4205;
	cvt.u32.u16 	%r630, %rs4204;
	prmt.b32 	%r631, %r630, %r629, 0x3340U;
	prmt.b32 	%r632, %r631, %r628, 0x5410U;
	st.shared.u32 	[%r443+108], %r632;
	cvt.u32.u16 	%r633, %rs4211;
	cvt.u32.u16 	%r634, %rs4210;
	prmt.b32 	%r635, %r634, %r633, 0x3340U;
	cvt.u32.u16 	%r636, %rs4209;
	cvt.u32.u16 	%r637, %rs4208;
	prmt.b32 	%r638, %r637, %r636, 0x3340U;
	prmt.b32 	%r639, %r638, %r635, 0x5410U;
	st.shared.u32 	[%r443+112], %r639;
	cvt.u32.u16 	%r640, %rs4215;
	cvt.u32.u16 	%r641, %rs4214;
	prmt.b32 	%r642, %r641, %r640, 0x3340U;
	cvt.u32.u16 	%r643, %rs4213;
	cvt.u32.u16 	%r644, %rs4212;
	prmt.b32 	%r645, %r644, %r643, 0x3340U;
	prmt.b32 	%r646, %r645, %r642, 0x5410U;
	st.shared.u32 	[%r443+116], %r646;
	cvt.u32.u16 	%r647, %rs4219;
	cvt.u32.u16 	%r648, %rs4218;
	prmt.b32 	%r649, %r648, %r647, 0x3340U;
	cvt.u32.u16 	%r650, %rs4217;
	cvt.u32.u16 	%r651, %rs4216;
	prmt.b32 	%r652, %r651, %r650, 0x3340U;
	prmt.b32 	%r653, %r652, %r649, 0x5410U;
	st.shared.u32 	[%r443+120], %r653;
	cvt.u32.u16 	%r654, %rs4223;
	cvt.u32.u16 	%r655, %rs4222;
	prmt.b32 	%r656, %r655, %r654, 0x3340U;
	cvt.u32.u16 	%r657, %rs4221;
	cvt.u32.u16 	%r658, %rs4220;
	prmt.b32 	%r659, %r658, %r657, 0x3340U;
	prmt.b32 	%r660, %r659, %r656, 0x5410U;
	st.shared.u32 	[%r443+124], %r660;
	cvt.u32.u16 	%r661, %rs4227;
	cvt.u32.u16 	%r662, %rs4226;
	prmt.b32 	%r663, %r662, %r661, 0x3340U;
	cvt.u32.u16 	%r664, %rs4225;
	cvt.u32.u16 	%r665, %rs4224;
	prmt.b32 	%r666, %r665, %r664, 0x3340U;
	prmt.b32 	%r667, %r666, %r663, 0x5410U;
	st.shared.u32 	[%r443+128], %r667;
	cvt.u32.u16 	%r668, %rs4231;
	cvt.u32.u16 	%r669, %rs4230;
	prmt.b32 	%r670, %r669, %r668, 0x3340U;
	cvt.u32.u16 	%r671, %rs4229;
	cvt.u32.u16 	%r672, %rs4228;
	prmt.b32 	%r673, %r672, %r671, 0x3340U;
	prmt.b32 	%r674, %r673, %r670, 0x5410U;
	st.shared.u32 	[%r443+132], %r674;
	cvt.u32.u16 	%r675, %rs4235;
	cvt.u32.u16 	%r676, %rs4234;
	prmt.b32 	%r677, %r676, %r675, 0x3340U;
	cvt.u32.u16 	%r678, %rs4233;
	cvt.u32.u16 	%r679, %rs4232;
	prmt.b32 	%r680, %r679, %r678, 0x3340U;
	prmt.b32 	%r681, %r680, %r677, 0x5410U;
	st.shared.u32 	[%r443+136], %r681;
	cvt.u32.u16 	%r682, %rs4239;
	cvt.u32.u16 	%r683, %rs4238;
	prmt.b32 	%r684, %r683, %r682, 0x3340U;
	cvt.u32.u16 	%r685, %rs4237;
	cvt.u32.u16 	%r686, %rs4236;
	prmt.b32 	%r687, %r686, %r685, 0x3340U;
	prmt.b32 	%r688, %r687, %r684, 0x5410U;
	st.shared.u32 	[%r443+140], %r688;
	cvt.u32.u16 	%r689, %rs4243;
	cvt.u32.u16 	%r690, %rs4242;
	prmt.b32 	%r691, %r690, %r689, 0x3340U;
	cvt.u32.u16 	%r692, %rs4241;
	cvt.u32.u16 	%r693, %rs4240;
	prmt.b32 	%r694, %r693, %r692, 0x3340U;
	prmt.b32 	%r695, %r694, %r691, 0x5410U;
	st.shared.u32 	[%r443+144], %r695;
	cvt.u32.u16 	%r696, %rs4247;
	cvt.u32.u16 	%r697, %rs4246;
	prmt.b32 	%r698, %r697, %r696, 0x3340U;
	cvt.u32.u16 	%r699, %rs4245;
	cvt.u32.u16 	%r700, %rs4244;
	prmt.b32 	%r701, %r700, %r699, 0x3340U;
	prmt.b32 	%r702, %r701, %r698, 0x5410U;
	st.shared.u32 	[%r443+148], %r702;
	cvt.u32.u16 	%r703, %rs4251;
	cvt.u32.u16 	%r704, %rs4250;
	prmt.b32 	%r705, %r704, %r703, 0x3340U;
	cvt.u32.u16 	%r706, %rs4249;
	cvt.u32.u16 	%r707, %rs4248;
	prmt.b32 	%r708, %r707, %r706, 0x3340U;
	prmt.b32 	%r709, %r708, %r705, 0x5410U;
	st.shared.u32 	[%r443+152], %r709;
	cvt.u32.u16 	%r710, %rs4255;
	cvt.u32.u16 	%r711, %rs4254;
	prmt.b32 	%r712, %r711, %r710, 0x3340U;
	cvt.u32.u16 	%r713, %rs4253;
	cvt.u32.u16 	%r714, %rs4252;
	prmt.b32 	%r715, %r714, %r713, 0x3340U;
	prmt.b32 	%r716, %r715, %r712, 0x5410U;
	st.shared.u32 	[%r443+156], %r716;
	cvt.u32.u16 	%r717, %rs4259;
	cvt.u32.u16 	%r718, %rs4258;
	prmt.b32 	%r719, %r718, %r717, 0x3340U;
	cvt.u32.u16 	%r720, %rs4257;
	cvt.u32.u16 	%r721, %rs4256;
	prmt.b32 	%r722, %r721, %r720, 0x3340U;
	prmt.b32 	%r723, %r722, %r719, 0x5410U;
	st.shared.u32 	[%r443+160], %r723;
	cvt.u32.u16 	%r724, %rs4263;
	cvt.u32.u16 	%r725, %rs4262;
	prmt.b32 	%r726, %r725, %r724, 0x3340U;
	cvt.u32.u16 	%r727, %rs4261;
	cvt.u32.u16 	%r728, %rs4260;
	prmt.b32 	%r729, %r728, %r727, 0x3340U;
	prmt.b32 	%r730, %r729, %r726, 0x5410U;
	st.shared.u32 	[%r443+164], %r730;
	cvt.u32.u16 	%r731, %rs4267;
	cvt.u32.u16 	%r732, %rs4266;
	prmt.b32 	%r733, %r732, %r731, 0x3340U;
	cvt.u32.u16 	%r734, %rs4265;
	cvt.u32.u16 	%r735, %rs4264;
	prmt.b32 	%r736, %r735, %r734, 0x3340U;
	prmt.b32 	%r737, %r736, %r733, 0x5410U;
	st.shared.u32 	[%r443+168], %r737;
	cvt.u32.u16 	%r738, %rs4271;
	cvt.u32.u16 	%r739, %rs4270;
	prmt.b32 	%r740, %r739, %r738, 0x3340U;
	cvt.u32.u16 	%r741, %rs4269;
	cvt.u32.u16 	%r742, %rs4268;
	prmt.b32 	%r743, %r742, %r741, 0x3340U;
	prmt.b32 	%r744, %r743, %r740, 0x5410U;
	st.shared.u32 	[%r443+172], %r744;
	cvt.u32.u16 	%r745, %rs4275;
	cvt.u32.u16 	%r746, %rs4274;
	prmt.b32 	%r747, %r746, %r745, 0x3340U;
	cvt.u32.u16 	%r748, %rs4273;
	cvt.u32.u16 	%r749, %rs4272;
	prmt.b32 	%r750, %r749, %r748, 0x3340U;
	prmt.b32 	%r751, %r750, %r747, 0x5410U;
	st.shared.u32 	[%r443+176], %r751;
	cvt.u32.u16 	%r752, %rs4279;
	cvt.u32.u16 	%r753, %rs4278;
	prmt.b32 	%r754, %r753, %r752, 0x3340U;
	cvt.u32.u16 	%r755, %rs4277;
	cvt.u32.u16 	%r756, %rs4276;
	prmt.b32 	%r757, %r756, %r755, 0x3340U;
	prmt.b32 	%r758, %r757, %r754, 0x5410U;
	st.shared.u32 	[%r443+180], %r758;
	cvt.u32.u16 	%r759, %rs4283;
	cvt.u32.u16 	%r760, %rs4282;
	prmt.b32 	%r761, %r760, %r759, 0x3340U;
	cvt.u32.u16 	%r762, %rs4281;
	cvt.u32.u16 	%r763, %rs4280;
	prmt.b32 	%r764, %r763, %r762, 0x3340U;
	prmt.b32 	%r765, %r764, %r761, 0x5410U;
	st.shared.u32 	[%r443+184], %r765;
	cvt.u32.u16 	%r766, %rs4287;
	cvt.u32.u16 	%r767, %rs4286;
	prmt.b32 	%r768, %r767, %r766, 0x3340U;
	cvt.u32.u16 	%r769, %rs4285;
	cvt.u32.u16 	%r770, %rs4284;
	prmt.b32 	%r771, %r770, %r769, 0x3340U;
	prmt.b32 	%r772, %r771, %r768, 0x5410U;
	st.shared.u32 	[%r443+188], %r772;
	cvt.u32.u16 	%r773, %rs4291;
	cvt.u32.u16 	%r774, %rs4290;
	prmt.b32 	%r775, %r774, %r773, 0x3340U;
	cvt.u32.u16 	%r776, %rs4289;
	cvt.u32.u16 	%r777, %rs4288;
	prmt.b32 	%r778, %r777, %r776, 0x3340U;
	prmt.b32 	%r779, %r778, %r775, 0x5410U;
	st.shared.u32 	[%r443+192], %r779;
	cvt.u32.u16 	%r780, %rs4295;
	cvt.u32.u16 	%r781, %rs4294;
	prmt.b32 	%r782, %r781, %r780, 0x3340U;
	cvt.u32.u16 	%r783, %rs4293;
	cvt.u32.u16 	%r784, %rs4292;
	prmt.b32 	%r785, %r784, %r783, 0x3340U;
	prmt.b32 	%r786, %r785, %r782, 0x5410U;
	st.shared.u32 	[%r443+196], %r786;
	cvt.u32.u16 	%r787, %rs4299;
	cvt.u32.u16 	%r788, %rs4298;
	prmt.b32 	%r789, %r788, %r787, 0x3340U;
	cvt.u32.u16 	%r790, %rs4297;
	cvt.u32.u16 	%r791, %rs4296;
	prmt.b32 	%r792, %r791, %r790, 0x3340U;
	prmt.b32 	%r793, %r792, %r789, 0x5410U;
	st.shared.u32 	[%r443+200], %r793;
	cvt.u32.u16 	%r794, %rs4303;
	cvt.u32.u16 	%r795, %rs4302;
	prmt.b32 	%r796, %r795, %r794, 0x3340U;
	cvt.u32.u16 	%r797, %rs4301;
	cvt.u32.u16 	%r798, %rs4300;
	prmt.b32 	%r799, %r798, %r797, 0x3340U;
	prmt.b32 	%r800, %r799, %r796, 0x5410U;
	st.shared.u32 	[%r443+204], %r800;
	cvt.u32.u16 	%r801, %rs4307;
	cvt.u32.u16 	%r802, %rs4306;
	prmt.b32 	%r803, %r802, %r801, 0x3340U;
	cvt.u32.u16 	%r804, %rs4305;
	cvt.u32.u16 	%r805, %rs4304;
	prmt.b32 	%r806, %r805, %r804, 0x3340U;
	prmt.b32 	%r807, %r806, %r803, 0x5410U;
	st.shared.u32 	[%r443+208], %r807;
	cvt.u32.u16 	%r808, %rs4311;
	cvt.u32.u16 	%r809, %rs4310;
	prmt.b32 	%r810, %r809, %r808, 0x3340U;
	cvt.u32.u16 	%r811, %rs4309;
	cvt.u32.u16 	%r812, %rs4308;
	prmt.b32 	%r813, %r812, %r811, 0x3340U;
	prmt.b32 	%r814, %r813, %r810, 0x5410U;
	st.shared.u32 	[%r443+212], %r814;
	cvt.u32.u16 	%r815, %rs4315;
	cvt.u32.u16 	%r816, %rs4314;
	prmt.b32 	%r817, %r816, %r815, 0x3340U;
	cvt.u32.u16 	%r818, %rs4313;
	cvt.u32.u16 	%r819, %rs4312;
	prmt.b32 	%r820, %r819, %r818, 0x3340U;
	prmt.b32 	%r821, %r820, %r817, 0x5410U;
	st.shared.u32 	[%r443+216], %r821;
	cvt.u32.u16 	%r822, %rs4319;
	cvt.u32.u16 	%r823, %rs4318;
	prmt.b32 	%r824, %r823, %r822, 0x3340U;
	cvt.u32.u16 	%r825, %rs4317;
	cvt.u32.u16 	%r826, %rs4316;
	prmt.b32 	%r827, %r826, %r825, 0x3340U;
	prmt.b32 	%r828, %r827, %r824, 0x5410U;
	st.shared.u32 	[%r443+220], %r828;
	cvt.u32.u16 	%r829, %rs4323;
	cvt.u32.u16 	%r830, %rs4322;
	prmt.b32 	%r831, %r830, %r829, 0x3340U;
	cvt.u32.u16 	%r832, %rs4321;
	cvt.u32.u16 	%r833, %rs4320;
	prmt.b32 	%r834, %r833, %r832, 0x3340U;
	prmt.b32 	%r835, %r834, %r831, 0x5410U;
	st.shared.u32 	[%r443+224], %r835;
	cvt.u32.u16 	%r836, %rs4327;
	cvt.u32.u16 	%r837, %rs4326;
	prmt.b32 	%r838, %r837, %r836, 0x3340U;
	cvt.u32.u16 	%r839, %rs4325;
	cvt.u32.u16 	%r840, %rs4324;
	prmt.b32 	%r841, %r840, %r839, 0x3340U;
	prmt.b32 	%r842, %r841, %r838, 0x5410U;
	st.shared.u32 	[%r443+228], %r842;
	cvt.u32.u16 	%r843, %rs4331;
	cvt.u32.u16 	%r844, %rs4330;
	prmt.b32 	%r845, %r844, %r843, 0x3340U;
	cvt.u32.u16 	%r846, %rs4329;
	cvt.u32.u16 	%r847, %rs4328;
	prmt.b32 	%r848, %r847, %r846, 0x3340U;
	prmt.b32 	%r849, %r848, %r845, 0x5410U;
	st.shared.u32 	[%r443+232], %r849;
	cvt.u32.u16 	%r850, %rs4335;
	cvt.u32.u16 	%r851, %rs4334;
	prmt.b32 	%r852, %r851, %r850, 0x3340U;
	cvt.u32.u16 	%r853, %rs4333;
	cvt.u32.u16 	%r854, %rs4332;
	prmt.b32 	%r855, %r854, %r853, 0x3340U;
	prmt.b32 	%r856, %r855, %r852, 0x5410U;
	st.shared.u32 	[%r443+236], %r856;
	cvt.u32.u16 	%r857, %rs4339;
	cvt.u32.u16 	%r858, %rs4338;
	prmt.b32 	%r859, %r858, %r857, 0x3340U;
	cvt.u32.u16 	%r860, %rs4337;
	cvt.u32.u16 	%r861, %rs4336;
	prmt.b32 	%r862, %r861, %r860, 0x3340U;
	prmt.b32 	%r863, %r862, %r859, 0x5410U;
	st.shared.u32 	[%r443+240], %r863;
	cvt.u32.u16 	%r864, %rs4343;
	cvt.u32.u16 	%r865, %rs4342;
	prmt.b32 	%r866, %r865, %r864, 0x3340U;
	cvt.u32.u16 	%r867, %rs4341;
	cvt.u32.u16 	%r868, %rs4340;
	prmt.b32 	%r869, %r868, %r867, 0x3340U;
	prmt.b32 	%r870, %r869, %r866, 0x5410U;
	st.shared.u32 	[%r443+244], %r870;
	cvt.u32.u16 	%r871, %rs4347;
	cvt.u32.u16 	%r872, %rs4346;
	prmt.b32 	%r873, %r872, %r871, 0x3340U;
	cvt.u32.u16 	%r874, %rs4345;
	cvt.u32.u16 	%r875, %rs4344;
	prmt.b32 	%r876, %r875, %r874, 0x3340U;
	prmt.b32 	%r877, %r876, %r873, 0x5410U;
	st.shared.u32 	[%r443+248], %r877;
	cvt.u32.u16 	%r878, %rs4351;
	cvt.u32.u16 	%r879, %rs4350;
	prmt.b32 	%r880, %r879, %r878, 0x3340U;
	cvt.u32.u16 	%r881, %rs4349;
	cvt.u32.u16 	%r882, %rs4348;
	prmt.b32 	%r883, %r882, %r881, 0x3340U;
	prmt.b32 	%r884, %r883, %r880, 0x5410U;
	st.shared.u32 	[%r443+252], %r884;
	cvt.u32.u16 	%r885, %rs4355;
	cvt.u32.u16 	%r886, %rs4354;
	prmt.b32 	%r887, %r886, %r885, 0x3340U;
	cvt.u32.u16 	%r888, %rs4353;
	cvt.u32.u16 	%r889, %rs4352;
	prmt.b32 	%r890, %r889, %r888, 0x3340U;
	prmt.b32 	%r891, %r890, %r887, 0x5410U;
	st.shared.u32 	[%r443+256], %r891;
	bar.sync 	0;
	neg.s32 	%r892, %r3094;
	and.b32  	%r893, %r441, %r892;
	and.b32  	%r894, %r440, %r441;
	min.s32 	%r29, %r894, %r25;
	min.s32 	%r30, %r893, %r25;
	add.s32 	%r895, %r30, %r439;
	min.s32 	%r31, %r895, %r25;
	add.s32 	%r896, %r31, %r439;
	min.s32 	%r32, %r896, %r25;
	sub.s32 	%r897, %r31, %r30;
	sub.s32 	%r898, %r32, %r31;
	setp.lt.s32 	%p7, %r29, %r898;
	sub.s32 	%r899, %r29, %r898;
	selp.b32 	%r3097, 0, %r899, %p7;
	min.s32 	%r3095, %r897, %r29;
	setp.ge.s32 	%p8, %r3097, %r3095;
	@%p8 bra 	$L__BB7_20;
	add.s32 	%r35, %r31, %r29;
$L__BB7_19:
	sub.s32 	%r900, %r3095, %r3097;
	shr.u32 	%r901, %r900, 31;
	add.s32 	%r902, %r900, %r901;
	shr.s32 	%r903, %r902, 1;
	add.s32 	%r904, %r903, %r3097;
	add.s32 	%r905, %r904, %r30;
	mad.lo.s32 	%r907, %r905, 260, %r442;
	ld.shared.f32 	%f16, [%r907];
	not.b32 	%r908, %r904;
	add.s32 	%r909, %r35, %r908;
	mad.lo.s32 	%r910, %r909, 260, %r442;
	ld.shared.f32 	%f17, [%r910];
	setp.leu.f32 	%p9, %f17, %f16;
	add.s32 	%r911, %r904, 1;
	selp.b32 	%r3097, %r911, %r3097, %p9;
	selp.b32 	%r3095, %r3095, %r904, %p9;
	setp.lt.s32 	%p10, %r3097, %r3095;
	@%p10 bra 	$L__BB7_19;
$L__BB7_20:
	add.s32 	%r41, %r3097, %r30;
	add.s32 	%r912, %r31, %r29;
	sub.s32 	%r913, %r912, %r3097;
	mov.u32 	%r914, _ZZN3cub18CUB_300001_SM_10006detail10merge_sort30DeviceMergeSortBlockSortKernelINS2_10policy_hubIN6thrust24THRUST_300001_SM_1000_NS10device_ptrI10IndividualEEE9Policy600ES9_PNS0_8NullTypeES9_SD_mN4cuda3std3__44lessIS8_EES8_SC_EEvbT0_T1_T2_T3_T4_PT6_PT7_T5_NS1_7vsmem_tEE19static_temp_storage;
	mad.lo.s32 	%r915, %r41, 260, %r914;
	ld.shared.u32 	%r916, [%r915+256];
	bfe.u32 	%r917, %r916, 24, 8;
	cvt.u16.u32 	%rs2561, %r917;
	bfe.u32 	%r918, %r916, 16, 8;
	cvt.u16.u32 	%rs2562, %r918;
	bfe.u32 	%r919, %r916, 8, 8;
	cvt.u16.u32 	%rs2563, %r919;
	bfe.u32 	%r920, %r916, 0, 8;
	cvt.u16.u32 	%rs2564, %r920;
	ld.shared.u32 	%r921, [%r915+252];
	bfe.u32 	%r922, %r921, 24, 8;
	cvt.u16.u32 	%rs2565, %r922;
	bfe.u32 	%r923, %r921, 16, 8;
	cvt.u16.u32 	%rs2566, %r923;
	bfe.u32 	%r924, %r921, 8, 8;
	cvt.u16.u32 	%rs2567, %r924;
	bfe.u32 	%r925, %r921, 0, 8;
	cvt.u16.u32 	%rs2568, %r925;
	ld.shared.u32 	%r926, [%r915+248];
	bfe.u32 	%r927, %r926, 24, 8;
	cvt.u16.u32 	%rs2569, %r927;
	bfe.u32 	%r928, %r926, 16, 8;
	cvt.u16.u32 	%rs2570, %r928;
	bfe.u32 	%r929, %r926, 8, 8;
	cvt.u16.u32 	%rs2571, %r929;
	bfe.u32 	%r930, %r926, 0, 8;
	cvt.u16.u32 	%rs2572, %r930;
	ld.shared.u32 	%r931, [%r915+244];
	bfe.u32 	%r932, %r931, 24, 8;
	cvt.u16.u32 	%rs2573, %r932;
	bfe.u32 	%r933, %r931, 16, 8;
	cvt.u16.u32 	%rs2574, %r933;
	bfe.u32 	%r934, %r931, 8, 8;
	cvt.u16.u32 	%rs2575, %r934;
	bfe.u32 	%r935, %r931, 0, 8;
	cvt.u16.u32 	%rs2576, %r935;
	ld.shared.u32 	%r936, [%r915+240];
	bfe.u32 	%r937, %r936, 24, 8;
	cvt.u16.u32 	%rs2577, %r937;
	bfe.u32 	%r938, %r936, 16, 8;
	cvt.u16.u32 	%rs2578, %r938;
	bfe.u32 	%r939, %r936, 8, 8;
	cvt.u16.u32 	%rs2579, %r939;
	bfe.u32 	%r940, %r936, 0, 8;
	cvt.u16.u32 	%rs2580, %r940;
	ld.shared.u32 	%r941, [%r915+236];
	bfe.u32 	%r942, %r941, 24, 8;
	cvt.u16.u32 	%rs2581, %r942;
	bfe.u32 	%r943, %r941, 16, 8;
	cvt.u16.u32 	%rs2582, %r943;
	bfe.u32 	%r944, %r941, 8, 8;
	cvt.u16.u32 	%rs2583, %r944;
	bfe.u32 	%r945, %r941, 0, 8;
	cvt.u16.u32 	%rs2584, %r945;
	ld.shared.u32 	%r946, [%r915+232];
	bfe.u32 	%r947, %r946, 24, 8;
	cvt.u16.u32 	%rs2585, %r947;
	bfe.u32 	%r948, %r946, 16, 8;
	cvt.u16.u32 	%rs2586, %r948;
	bfe.u32 	%r949, %r946, 8, 8;
	cvt.u16.u32 	%rs2587, %r949;
	bfe.u32 	%r950, %r946, 0, 8;
	cvt.u16.u32 	%rs2588, %r950;
	ld.shared.u32 	%r951, [%r915+228];
	bfe.u32 	%r952, %r951, 24, 8;
	cvt.u16.u32 	%rs2589, %r952;
	bfe.u32 	%r953, %r951, 16, 8;
	cvt.u16.u32 	%rs2590, %r953;
	bfe.u32 	%r954, %r951, 8, 8;
	cvt.u16.u32 	%rs2591, %r954;
	bfe.u32 	%r955, %r951, 0, 8;
	cvt.u16.u32 	%rs2592, %r955;
	ld.shared.u32 	%r956, [%r915+224];
	bfe.u32 	%r957, %r956, 24, 8;
	cvt.u16.u32 	%rs2593, %r957;
	bfe.u32 	%r958, %r956, 16, 8;
	cvt.u16.u32 	%rs2594, %r958;
	bfe.u32 	%r959, %r956, 8, 8;
	cvt.u16.u32 	%rs2595, %r959;
	bfe.u32 	%r960, %r956, 0, 8;
	cvt.u16.u32 	%rs2596, %r960;
	ld.shared.u32 	%r961, [%r915+220];
	bfe.u32 	%r962, %r961, 24, 8;
	cvt.u16.u32 	%rs2597, %r962;
	bfe.u32 	%r963, %r961, 16, 8;
	cvt.u16.u32 	%rs2598, %r963;
	bfe.u32 	%r964, %r961, 8, 8;
	cvt.u16.u32 	%rs2599, %r964;
	bfe.u32 	%r965, %r961, 0, 8;
	cvt.u16.u32 	%rs2600, %r965;
	ld.shared.u32 	%r966, [%r915+216];
	bfe.u32 	%r967, %r966, 24, 8;
	cvt.u16.u32 	%rs2601, %r967;
	bfe.u32 	%r968, %r966, 16, 8;
	cvt.u16.u32 	%rs2602, %r968;
	bfe.u32 	%r969, %r966, 8, 8;
	cvt.u16.u32 	%rs2603, %r969;
	bfe.u32 	%r970, %r966, 0, 8;
	cvt.u16.u32 	%rs2604, %r970;
	ld.shared.u32 	%r971, [%r915+212];
	bfe.u32 	%r972, %r971, 24, 8;
	cvt.u16.u32 	%rs2605, %r972;
	bfe.u32 	%r973, %r971, 16, 8;
	cvt.u16.u32 	%rs2606, %r973;
	bfe.u32 	%r974, %r971, 8, 8;
	cvt.u16.u32 	%rs2607, %r974;
	bfe.u32 	%r975, %r971, 0, 8;
	cvt.u16.u32 	%rs2608, %r975;
	ld.shared.u32 	%r976, [%r915+208];
	bfe.u32 	%r977, %r976, 24, 8;
	cvt.u16.u32 	%rs2609, %r977;
	bfe.u32 	%r978, %r976, 16, 8;
	cvt.u16.u32 	%rs2610, %r978;
	bfe.u32 	%r979, %r976, 8, 8;
	cvt.u16.u32 	%rs2611, %r979;
	bfe.u32 	%r980, %r976, 0, 8;
	cvt.u16.u32 	%rs2612, %r980;
	ld.shared.u32 	%r981, [%r915+204];
	bfe.u32 	%r982, %r981, 24, 8;
	cvt.u16.u32 	%rs2613, %r982;
	bfe.u32 	%r983, %r981, 16, 8;
	cvt.u16.u32 	%rs2614, %r983;
	bfe.u32 	%r984, %r981, 8, 8;
	cvt.u16.u32 	%rs2615, %r984;
	bfe.u32 	%r985, %r981, 0, 8;
	cvt.u16.u32 	%rs2616, %r985;
	ld.shared.u32 	%r986, [%r915+200];
	bfe.u32 	%r987, %r986, 24, 8;
	cvt.u16.u32 	%rs2617, %r987;
	bfe.u32 	%r988, %r986, 16, 8;
	cvt.u16.u32 	%rs2618, %r988;
	bfe.u32 	%r989, %r986, 8, 8;
	cvt.u16.u32 	%rs2619, %r989;
	bfe.u32 	%r990, %r986, 0, 8;
	cvt.u16.u32 	%rs2620, %r990;
	ld.shared.u32 	%r991, [%r915+196];
	bfe.u32 	%r992, %r991, 24, 8;
	cvt.u16.u32 	%rs2621, %r992;
	bfe.u32 	%r993, %r991, 16, 8;
	cvt.u16.u32 	%rs2622, %r993;
	bfe.u32 	%r994, %r991, 8, 8;
	cvt.u16.u32 	%rs2623, %r994;
	bfe.u32 	%r995, %r991, 0, 8;
	cvt.u16.u32 	%rs2624, %r995;
	ld.shared.u32 	%r996, [%r915+192];
	bfe.u32 	%r997, %r996, 24, 8;
	cvt.u16.u32 	%rs2625, %r997;
	bfe.u32 	%r998, %r996, 16, 8;
	cvt.u16.u32 	%rs2626, %r998;
	bfe.u32 	%r999, %r996, 8, 8;
	cvt.u16.u32 	%rs2627, %r999;
	bfe.u32 	%r1000, %r996, 0, 8;
	cvt.u16.u32 	%rs2628, %r1000;
	ld.shared.u32 	%r1001, [%r915+188];
	bfe.u32 	%r1002, %r1001, 24, 8;
	cvt.u16.u32 	%rs2629, %r1002;
	bfe.u32 	%r1003, %r1001, 16, 8;
	cvt.u16.u32 	%rs2630, %r1003;
	bfe.u32 	%r1004, %r1001, 8, 8;
	cvt.u16.u32 	%rs2631, %r1004;
	bfe.u32 	%r1005, %r1001, 0, 8;
	cvt.u16.u32 	%rs2632, %r1005;
	ld.shared.u32 	%r1006, [%r915+184];
	bfe.u32 	%r1007, %r1006, 24, 8;
	cvt.u16.u32 	%rs2633, %r1007;
	bfe.u32 	%r1008, %r1006, 16, 8;
	cvt.u16.u32 	%rs2634, %r1008;
	bfe.u32 	%r1009, %r1006, 8, 8;
	cvt.u16.u32 	%rs2635, %r1009;
	bfe.u32 	%r1010, %r1006, 0, 8;
	cvt.u16.u32 	%rs2636, %r1010;
	ld.shared.u32 	%r1011, [%r915+180];
	bfe.u32 	%r1012, %r1011, 24, 8;
	cvt.u16.u32 	%rs2637, %r1012;
	bfe.u32 	%r1013, %r1011, 16, 8;
	cvt.u16.u32 	%rs2638, %r1013;
	bfe.u32 	%r1014, %r1011, 8, 8;
	cvt.u16.u32 	%rs2639, %r1014;
	bfe.u32 	%r1015, %r1011, 0, 8;
	cvt.u16.u32 	%rs2640, %r1015;
	ld.shared.u32 	%r1016, [%r915+176];
	bfe.u32 	%r1017, %r1016, 24, 8;
	cvt.u16.u32 	%rs2641, %r1017;
	bfe.u32 	%r1018, %r1016, 16, 8;
	cvt.u16.u32 	%rs2642, %r1018;
	bfe.u32 	%r1019, %r1016, 8, 8;
	cvt.u16.u32 	%rs2643, %r1019;
	bfe.u32 	%r1020, %r1016, 0, 8;
	cvt.u16.u32 	%rs2644, %r1020;
	ld.shared.u32 	%r1021, [%r915+172];
	bfe.u32 	%r1022, %r1021, 24, 8;
	cvt.u16.u32 	%rs2645, %r1022;
	bfe.u32 	%r1023, %r1021, 16, 8;
	cvt.u16.u32 	%rs2646, %r1023;
	bfe.u32 	%r1024, %r1021, 8, 8;
	cvt.u16.u32 	%rs2647, %r1024;
	bfe.u32 	%r1025, %r1021, 0, 8;
	cvt.u16.u32 	%rs2648, %r1025;
	ld.shared.u32 	%r1026, [%r915+168];
	bfe.u32 	%r1027, %r1026, 24, 8;
	cvt.u16.u32 	%rs2649, %r1027;
	bfe.u32 	%r1028, %r1026, 16, 8;
	cvt.u16.u32 	%rs2650, %r1028;
	bfe.u32 	%r1029, %r1026, 8, 8;
	cvt.u16.u32 	%rs2651, %r1029;
	bfe.u32 	%r1030, %r1026, 0, 8;
	cvt.u16.u32 	%rs2652, %r1030;
	ld.shared.u32 	%r1031, [%r915+164];
	bfe.u32 	%r1032, %r1031, 24, 8;
	cvt.u16.u32 	%rs2653, %r1032;
	bfe.u32 	%r1033, %r1031, 16, 8;
	cvt.u16.u32 	%rs2654, %r1033;
	bfe.u32 	%r1034, %r1031, 8, 8;
	cvt.u16.u32 	%rs2655, %r1034;
	bfe.u32 	%r1035, %r1031, 0, 8;
	cvt.u16.u32 	%rs2656, %r1035;
	ld.shared.u32 	%r1036, [%r915+160];
	bfe.u32 	%r1037, %r1036, 24, 8;
	cvt.u16.u32 	%rs2657, %r1037;
	bfe.u32 	%r1038, %r1036, 16, 8;
	cvt.u16.u32 	%rs2658, %r1038;
	bfe.u32 	%r1039, %r1036, 8, 8;
	cvt.u16.u32 	%rs2659, %r1039;
	bfe.u32 	%r1040, %r1036, 0, 8;
	cvt.u16.u32 	%rs2660, %r1040;
	ld.shared.u32 	%r1041, [%r915+156];
	bfe.u32 	%r1042, %r1041, 24, 8;
	cvt.u16.u32 	%rs2661, %r1042;
	bfe.u32 	%r1043, %r1041, 16, 8;
	cvt.u16.u32 	%rs2662, %r1043;
	bfe.u32 	%r1044, %r1041, 8, 8;
	cvt.u16.u32 	%rs2663, %r1044;
	bfe.u32 	%r1045, %r1041, 0, 8;
	cvt.u16.u32 	%rs2664, %r1045;
	ld.shared.u32 	%r1046, [%r915+152];
	bfe.u32 	%r1047, %r1046, 24, 8;
	cvt.u16.u32 	%rs2665, %r1047;
	bfe.u32 	%r1048, %r1046, 16, 8;
	cvt.u16.u32 	%rs2666, %r1048;
	bfe.u32 	%r1049, %r1046, 8, 8;
	cvt.u16.u32 	%rs2667, %r1049;
	bfe.u32 	%r1050, %r1046, 0, 8;
	cvt.u16.u32 	%rs2668, %r1050;
	ld.shared.u32 	%r1051, [%r915+148];
	bfe.u32 	%r1052, %r1051, 24, 8;
	cvt.u16.u32 	%rs2669, %r1052;
	bfe.u32 	%r1053, %r1051, 16, 8;
	cvt.u16.u32 	%rs2670, %r1053;
	bfe.u32 	%r1054, %r1051, 8, 8;
	cvt.u16.u32 	%rs2671, %r1054;
	bfe.u32 	%r1055, %r1051, 0, 8;
	cvt.u16.u32 	%rs2672, %r1055;
	ld.shared.u32 	%r1056, [%r915+144];
	bfe.u32 	%r1057, %r1056, 24, 8;
	cvt.u16.u32 	%rs2673, %r1057;
	bfe.u32 	%r1058, %r1056, 16, 8;
	cvt.u16.u32 	%rs2674, %r1058;
	bfe.u32 	%r1059, %r1056, 8, 8;
	cvt.u16.u32 	%rs2675, %r1059;
	bfe.u32 	%r1060, %r1056, 0, 8;
	cvt.u16.u32 	%rs2676, %r1060;
	ld.shared.u32 	%r1061, [%r915+140];
	bfe.u32 	%r1062, %r1061, 24, 8;
	cvt.u16.u32 	%rs2677, %r1062;
	bfe.u32 	%r1063, %r1061, 16, 8;
	cvt.u16.u32 	%rs2678, %r1063;
	bfe.u32 	%r1064, %r1061, 8, 8;
	cvt.u16.u32 	%rs2679, %r1064;
	bfe.u32 	%r1065, %r1061, 0, 8;
	cvt.u16.u32 	%rs2680, %r1065;
	ld.shared.u32 	%r1066, [%r915+136];
	bfe.u32 	%r1067, %r1066, 24, 8;
	cvt.u16.u32 	%rs2681, %r1067;
	bfe.u32 	%r1068, %r1066, 16, 8;
	cvt.u16.u32 	%rs2682, %r1068;
	bfe.u32 	%r1069, %r1066, 8, 8;
	cvt.u16.u32 	%rs2683, %r1069;
	bfe.u32 	%r1070, %r1066, 0, 8;
	cvt.u16.u32 	%rs2684, %r1070;
	ld.shared.u32 	%r1071, [%r915+132];
	bfe.u32 	%r1072, %r1071, 24, 8;
	cvt.u16.u32 	%rs2685, %r1072;
	bfe.u32 	%r1073, %r1071, 16, 8;
	cvt.u16.u32 	%rs2686, %r1073;
	bfe.u32 	%r1074, %r1071, 8, 8;
	cvt.u16.u32 	%rs2687, %r1074;
	bfe.u32 	%r1075, %r1071, 0, 8;
	cvt.u16.u32 	%rs2688, %r1075;
	ld.shared.u32 	%r1076, [%r915+128];
	bfe.u32 	%r1077, %r1076, 24, 8;
	cvt.u16.u32 	%rs2689, %r1077;
	bfe.u32 	%r1078, %r1076, 16, 8;
	cvt.u16.u32 	%rs2690, %r1078;
	bfe.u32 	%r1079, %r1076, 8, 8;
	cvt.u16.u32 	%rs2691, %r1079;
	bfe.u32 	%r1080, %r1076, 0, 8;
	cvt.u16.u32 	%rs2692, %r1080;
	ld.shared.u32 	%r1081, [%r915+124];
	bfe.u32 	%r1082, %r1081, 24, 8;
	cvt.u16.u32 	%rs2693, %r1082;
	bfe.u32 	%r1083, %r1081, 16, 8;
	cvt.u16.u32 	%rs2694, %r1083;
	bfe.u32 	%r1084, %r1081, 8, 8;
	cvt.u16.u32 	%rs2695, %r1084;
	bfe.u32 	%r1085, %r1081, 0, 8;
	cvt.u16.u32 	%rs2696, %r1085;
	ld.shared.u32 	%r1086, [%r915+120];
	bfe.u32 	%r1087, %r1086, 24, 8;
	cvt.u16.u32 	%rs2697, %r1087;
	bfe.u32 	%r1088, %r1086, 16, 8;
	cvt.u16.u32 	%rs2698, %r1088;
	bfe.u32 	%r1089, %r1086, 8, 8;
	cvt.u16.u32 	%rs2699, %r1089;
	bfe.u32 	%r1090, %r1086, 0, 8;
	cvt.u16.u32 	%rs2700, %r1090;
	ld.shared.u32 	%r1091, [%r915+116];
	bfe.u32 	%r1092, %r1091, 24, 8;
	cvt.u16.u32 	%rs2701, %r1092;
	bfe.u32 	%r1093, %r1091, 16, 8;
	cvt.u16.u32 	%rs2702, %r1093;
	bfe.u32 	%r1094, %r1091, 8, 8;
	cvt.u16.u32 	%rs2703, %r1094;
	bfe.u32 	%r1095, %r1091, 0, 8;
	cvt.u16.u32 	%rs2704, %r1095;
	ld.shared.u32 	%r1096, [%r915+112];
	bfe.u32 	%r1097, %r1096, 24, 8;
	cvt.u16.u32 	%rs2705, %r1097;
	bfe.u32 	%r1098, %r1096, 16, 8;
	cvt.u16.u32 	%rs2706, %r1098;
	bfe.u32 	%r1099, %r1096, 8, 8;
	cvt.u16.u32 	%rs2707, %r1099;
	bfe.u32 	%r1100, %r1096, 0, 8;
	cvt.u16.u32 	%rs2708, %r1100;
	ld.shared.u32 	%r1101, [%r915+108];
	bfe.u32 	%r1102, %r1101, 24, 8;
	cvt.u16.u32 	%rs2709, %r1102;
	bfe.u32 	%r1103, %r1101, 16, 8;
	cvt.u16.u32 	%rs2710, %r1103;
	bfe.u32 	%r1104, %r1101, 8, 8;
	cvt.u16.u32 	%rs2711, %r1104;
	bfe.u32 	%r1105, %r1101, 0, 8;
	cvt.u16.u32 	%rs2712, %r1105;
	ld.shared.u32 	%r1106, [%r915+104];
	bfe.u32 	%r1107, %r1106, 24, 8;
	cvt.u16.u32 	%rs2713, %r1107;
	bfe.u32 	%r1108, %r1106, 16, 8;
	cvt.u16.u32 	%rs2714, %r1108;
	bfe.u32 	%r1109, %r1106, 8, 8;
	cvt.u16.u32 	%rs2715, %r1109;
	bfe.u32 	%r1110, %r1106, 0, 8;
	cvt.u16.u32 	%rs2716, %r1110;
	ld.shared.u32 	%r1111, [%r915+100];
	bfe.u32 	%r1112, %r1111, 24, 8;
	cvt.u16.u32 	%rs2717, %r1112;
	bfe.u32 	%r1113, %r1111, 16, 8;
	cvt.u16.u32 	%rs2718, %r1113;
	bfe.u32 	%r1114, %r1111, 8, 8;
	cvt.u16.u32 	%rs2719, %r1114;
	bfe.u32 	%r1115, %r1111, 0, 8;
	cvt.u16.u32 	%rs2720, %r1115;
	ld.shared.u32 	%r1116, [%r915+96];
	bfe.u32 	%r1117, %r1116, 24, 8;
	cvt.u16.u32 	%rs2721, %r1117;
	bfe.u32 	%r1118, %r1116, 16, 8;
	cvt.u16.u32 	%rs2722, %r1118;
	bfe.u32 	%r1119, %r1116, 8, 8;
	cvt.u16.u32 	%rs2723, %r1119;
	bfe.u32 	%r1120, %r1116, 0, 8;
	cvt.u16.u32 	%rs2724, %r1120;
	ld.shared.u32 	%r1121, [%r915+92];
	bfe.u32 	%r1122, %r1121, 24, 8;
	cvt.u16.u32 	%rs2725, %r1122;
	bfe.u32 	%r1123, %r1121, 16, 8;
	cvt.u16.u32 	%rs2726, %r1123;
	bfe.u32 	%r1124, %r1121, 8, 8;
	cvt.u16.u32 	%rs2727, %r1124;
	bfe.u32 	%r1125, %r1121, 0, 8;
	cvt.u16.u32 	%rs2728, %r1125;
	ld.shared.u32 	%r1126, [%r915+88];
	bfe.u32 	%r1127, %r1126, 24, 8;
	cvt.u16.u32 	%rs2729, %r1127;
	bfe.u32 	%r1128, %r1126, 16, 8;
	cvt.u16.u32 	%rs2730, %r1128;
	bfe.u32 	%r1129, %r1126, 8, 8;
	cvt.u16.u32 	%rs2731, %r1129;
	bfe.u32 	%r1130, %r1126, 0, 8;
	cvt.u16.u32 	%rs2732, %r1130;
	ld.shared.u32 	%r1131, [%r915+84];
	bfe.u32 	%r1132, %r1131, 24, 8;
	cvt.u16.u32 	%rs2733, %r1132;
	bfe.u32 	%r1133, %r1131, 16, 8;
	cvt.u16.u32 	%rs2734, %r1133;
	bfe.u32 	%r1134, %r1131, 8, 8;
	cvt.u16.u32 	%rs2735, %r1134;
	bfe.u32 	%r1135, %r1131, 0, 8;
	cvt.u16.u32 	%rs2736, %r1135;
	ld.shared.u32 	%r1136, [%r915+80];
	bfe.u32 	%r1137, %r1136, 24, 8;
	cvt.u16.u32 	%rs2737, %r1137;
	bfe.u32 	%r1138, %r1136, 16, 8;
	cvt.u16.u32 	%rs2738, %r1138;
	bfe.u32 	%r1139, %r1136, 8, 8;
	cvt.u16.u32 	%rs2739, %r1139;
	bfe.u32 	%r1140, %r1136, 0, 8;
	cvt.u16.u32 	%rs2740, %r1140;
	ld.shared.u32 	%r1141, [%r915+76];
	bfe.u32 	%r1142, %r1141, 24, 8;
	cvt.u16.u32 	%rs2741, %r1142;
	bfe.u32 	%r1143, %r1141, 16, 8;
	cvt.u16.u32 	%rs2742, %r1143;
	bfe.u32 	%r1144, %r1141, 8, 8;
	cvt.u16.u32 	%rs2743, %r1144;
	bfe.u32 	%r1145, %r1141, 0, 8;
	cvt.u16.u32 	%rs2744, %r1145;
	ld.shared.u32 	%r1146, [%r915+72];
	bfe.u32 	%r1147, %r1146, 24, 8;
	cvt.u16.u32 	%rs2745, %r1147;
	bfe.u32 	%r1148, %r1146, 16, 8;
	cvt.u16.u32 	%rs2746, %r1148;
	bfe.u32 	%r1149, %r1146, 8, 8;
	cvt.u16.u32 	%rs2747, %r1149;
	bfe.u32 	%r1150, %r1146, 0, 8;
	cvt.u16.u32 	%rs2748, %r1150;
	ld.shared.u32 	%r1151, [%r915+68];
	bfe.u32 	%r1152, %r1151, 24, 8;
	cvt.u16.u32 	%rs2749, %r1152;
	bfe.u32 	%r1153, %r1151, 16, 8;
	cvt.u16.u32 	%rs2750, %r1153;
	bfe.u32 	%r1154, %r1151, 8, 8;
	cvt.u16.u32 	%rs2751, %r1154;
	bfe.u32 	%r1155, %r1151, 0, 8;
	cvt.u16.u32 	%rs2752, %r1155;
	ld.shared.u32 	%r1156, [%r915+64];
	bfe.u32 	%r1157, %r1156, 24, 8;
	cvt.u16.u32 	%rs2753, %r1157;
	bfe.u32 	%r1158, %r1156, 16, 8;
	cvt.u16.u32 	%rs2754, %r1158;
	bfe.u32 	%r1159, %r1156, 8, 8;
	cvt.u16.u32 	%rs2755, %r1159;
	bfe.u32 	%r1160, %r1156, 0, 8;
	cvt.u16.u32 	%rs2756, %r1160;
	ld.shared.u32 	%r1161, [%r915+60];
	bfe.u32 	%r1162, %r1161, 24, 8;
	cvt.u16.u32 	%rs2757, %r1162;
	bfe.u32 	%r1163, %r1161, 16, 8;
	cvt.u16.u32 	%rs2758, %r1163;
	bfe.u32 	%r1164, %r1161, 8, 8;
	cvt.u16.u32 	%rs2759, %r1164;
	bfe.u32 	%r1165, %r1161, 0, 8;
	cvt.u16.u32 	%rs2760, %r1165;
	ld.shared.u32 	%r1166, [%r915+56];
	bfe.u32 	%r1167, %r1166, 24, 8;
	cvt.u16.u32 	%rs2761, %r1167;
	bfe.u32 	%r1168, %r1166, 16, 8;
	cvt.u16.u32 	%rs2762, %r1168;
	bfe.u32 	%r1169, %r1166, 8, 8;
	cvt.u16.u32 	%rs2763, %r1169;
	bfe.u32 	%r1170, %r1166, 0, 8;
	cvt.u16.u32 	%rs2764, %r1170;
	ld.shared.u32 	%r1171, [%r915+52];
	bfe.u32 	%r1172, %r1171, 24, 8;
	cvt.u16.u32 	%rs2765, %r1172;
	bfe.u32 	%r1173, %r1171, 16, 8;
	cvt.u16.u32 	%rs2766, %r1173;
	bfe.u32 	%r1174, %r1171, 8, 8;
	cvt.u16.u32 	%rs2767, %r1174;
	bfe.u32 	%r1175, %r1171, 0, 8;
	cvt.u16.u32 	%rs2768, %r1175;
	ld.shared.u32 	%r1176, [%r915+48];
	bfe.u32 	%r1177, %r1176, 24, 8;
	cvt.u16.u32 	%rs2769, %r1177;
	bfe.u32 	%r1178, %r1176, 16, 8;
	cvt.u16.u32 	%rs2770, %r1178;
	bfe.u32 	%r1179, %r1176, 8, 8;
	cvt.u16.u32 	%rs2771, %r1179;
	bfe.u32 	%r1180, %r1176, 0, 8;
	cvt.u16.u32 	%rs2772, %r1180;
	ld.shared.u32 	%r1181, [%r915+44];
	bfe.u32 	%r1182, %r1181, 24, 8;
	cvt.u16.u32 	%rs2773, %r1182;
	bfe.u32 	%r1183, %r1181, 16, 8;
	cvt.u16.u32 	%rs2774, %r1183;
	bfe.u32 	%r1184, %r1181, 8, 8;
	cvt.u16.u32 	%rs2775, %r1184;
	bfe.u32 	%r1185, %r1181, 0, 8;
	cvt.u16.u32 	%rs2776, %r1185;
	ld.shared.u32 	%r1186, [%r915+40];
	bfe.u32 	%r1187, %r1186, 24, 8;
	cvt.u16.u32 	%rs2777, %r1187;
	bfe.u32 	%r1188, %r1186, 16, 8;
	cvt.u16.u32 	%rs2778, %r1188;
	bfe.u32 	%r1189, %r1186, 8, 8;
	cvt.u16.u32 	%rs2779, %r1189;
	bfe.u32 	%r1190, %r1186, 0, 8;
	cvt.u16.u32 	%rs2780, %r1190;
	ld.shared.u32 	%r1191, [%r915+36];
	bfe.u32 	%r1192, %r1191, 24, 8;
	cvt.u16.u32 	%rs2781, %r1192;
	bfe.u32 	%r1193, %r1191, 16, 8;
	cvt.u16.u32 	%rs2782, %r1193;
	bfe.u32 	%r1194, %r1191, 8, 8;
	cvt.u16.u32 	%rs2783, %r1194;
	bfe.u32 	%r1195, %r1191, 0, 8;
	cvt.u16.u32 	%rs2784, %r1195;
	ld.shared.u32 	%r1196, [%r915+32];
	bfe.u32 	%r1197, %r1196, 24, 8;
	cvt.u16.u32 	%rs2785, %r1197;
	bfe.u32 	%r1198, %r1196, 16, 8;
	cvt.u16.u32 	%rs2786, %r1198;
	bfe.u32 	%r1199, %r1196, 8, 8;
	cvt.u16.u32 	%rs2787, %r1199;
	bfe.u32 	%r1200, %r1196, 0, 8;
	cvt.u16.u32 	%rs2788, %r1200;
	ld.shared.u32 	%r1201, [%r915+28];
	bfe.u32 	%r1202, %r1201, 24, 8;
	cvt.u16.u32 	%rs2789, %r1202;
	bfe.u32 	%r1203, %r1201, 16, 8;
	cvt.u16.u32 	%rs2790, %r1203;
	bfe.u32 	%r1204, %r1201, 8, 8;
	cvt.u16.u32 	%rs2791, %r1204;
	bfe.u32 	%r1205, %r1201, 0, 8;
	cvt.u16.u32 	%rs2792, %r1205;
	ld.shared.u32 	%r1206, [%r915+24];
	bfe.u32 	%r1207, %r1206, 24, 8;
	cvt.u16.u32 	%rs2793, %r1207;
	bfe.u32 	%r1208, %r1206, 16, 8;
	cvt.u16.u32 	%rs2794, %r1208;
	bfe.u32 	%r1209, %r1206, 8, 8;
	cvt.u16.u32 	%rs2795, %r1209;
	bfe.u32 	%r1210, %r1206, 0, 8;
	cvt.u16.u32 	%rs2796, %r1210;
	ld.shared.u32 	%r1211, [%r915+20];
	bfe.u32 	%r1212, %r1211, 24, 8;
	cvt.u16.u32 	%rs2797, %r1212;
	bfe.u32 	%r1213, %r1211, 16, 8;
	cvt.u16.u32 	%rs2798, %r1213;
	bfe.u32 	%r1214, %r1211, 8, 8;
	cvt.u16.u32 	%rs2799, %r1214;
	bfe.u32 	%r1215, %r1211, 0, 8;
	cvt.u16.u32 	%rs2800, %r1215;
	ld.shared.u32 	%r1216, [%r915+16];
	bfe.u32 	%r1217, %r1216, 24, 8;
	cvt.u16.u32 	%rs2801, %r1217;
	bfe.u32 	%r1218, %r1216, 16, 8;
	cvt.u16.u32 	%rs2802, %r1218;
	bfe.u32 	%r1219, %r1216, 8, 8;
	cvt.u16.u32 	%rs2803, %r1219;
	bfe.u32 	%r1220, %r1216, 0, 8;
	cvt.u16.u32 	%rs2804, %r1220;
	ld.shared.u32 	%r1221, [%r915+12];
	bfe.u32 	%r1222, %r1221, 24, 8;
	cvt.u16.u32 	%rs2805, %r1222;
	bfe.u32 	%r1223, %r1221, 16, 8;
	cvt.u16.u32 	%rs2806, %r1223;
	bfe.u32 	%r1224, %r1221, 8, 8;
	cvt.u16.u32 	%rs2807, %r1224;
	bfe.u32 	%r1225, %r1221, 0, 8;
	cvt.u16.u32 	%rs2808, %r1225;
	ld.shared.u32 	%r1226, [%r915+8];
	bfe.u32 	%r1227, %r1226, 24, 8;
	cvt.u16.u32 	%rs2809, %r1227;
	bfe.u32 	%r1228, %r1226, 16, 8;
	cvt.u16.u32 	%rs2810, %r1228;
	bfe.u32 	%r1229, %r1226, 8, 8;
	cvt.u16.u32 	%rs2811, %r1229;
	bfe.u32 	%r1230, %r1226, 0, 8;
	cvt.u16.u32 	%rs2812, %r1230;
	ld.shared.u32 	%r1231, [%r915+4];
	bfe.u32 	%r1232, %r1231, 24, 8;
	cvt.u16.u32 	%rs2813, %r1232;
	bfe.u32 	%r1233, %r1231, 16, 8;
	cvt.u16.u32 	%rs2814, %r1233;
	bfe.u32 	%r1234, %r1231, 8, 8;
	cvt.u16.u32 	%rs2815, %r1234;
	bfe.u32 	%r1235, %r1231, 0, 8;
	cvt.u16.u32 	%rs2816, %r1235;
	ld.shared.f32 	%f11, [%r915];
	mad.lo.s32 	%r1236, %r913, 260, %r914;
	ld.shared.u32 	%r1237, [%r1236+256];
	bfe.u32 	%r1238, %r1237, 24, 8;
	cvt.u16.u32 	%rs2817, %r1238;
	bfe.u32 	%r1239, %r1237, 16, 8;
	cvt.u16.u32 	%rs2818, %r1239;
	bfe.u32 	%r1240, %r1237, 8, 8;
	cvt.u16.u32 	%rs2819, %r1240;
	bfe.u32 	%r1241, %r1237, 0, 8;
	cvt.u16.u32 	%rs2820, %r1241;
	ld.shared.u32 	%r1242, [%r1236+252];
	bfe.u32 	%r1243, %r1242, 24, 8;
	cvt.u16.u32 	%rs2821, %r1243;
	bfe.u32 	%r1244, %r1242, 16, 8;
	cvt.u16.u32 	%rs2822, %r1244;
	bfe.u32 	%r1245, %r1242, 8, 8;
	cvt.u16.u32 	%rs2823, %r1245;
	bfe.u32 	%r1246, %r1242, 0, 8;
	cvt.u16.u32 	%rs2824, %r1246;
	ld.shared.u32 	%r1247, [%r1236+248];
	bfe.u32 	%r1248, %r1247, 24, 8;
	cvt.u16.u32 	%rs2825, %r1248;
	bfe.u32 	%r1249, %r1247, 16, 8;
	cvt.u16.u32 	%rs2826, %r1249;
	bfe.u32 	%r1250, %r1247, 8, 8;
	cvt.u16.u32 	%rs2827, %r1250;
	bfe.u32 	%r1251, %r1247, 0, 8;
	cvt.u16.u32 	%rs2828, %r1251;
	ld.shared.u32 	%r1252, [%r1236+244];
	bfe.u32 	%r1253, %r1252, 24, 8;
	cvt.u16.u32 	%rs2829, %r1253;
	bfe.u32 	%r1254, %r1252, 16, 8;
	cvt.u16.u32 	%rs2830, %r1254;
	bfe.u32 	%r1255, %r1252, 8, 8;
	cvt.u16.u32 	%rs2831, %r1255;
	bfe.u32 	%r1256, %r1252, 0, 8;
	cvt.u16.u32 	%rs2832, %r1256;
	ld.shared.u32 	%r1257, [%r1236+240];
	bfe.u32 	%r1258, %r1257, 24, 8;
	cvt.u16.u32 	%rs2833, %r1258;
	bfe.u32 	%r1259, %r1257, 16, 8;
	cvt.u16.u32 	%rs2834, %r1259;
	bfe.u32 	%r1260, %r1257, 8, 8;
	cvt.u16.u32 	%rs2835, %r1260;
	bfe.u32 	%r1261, %r1257, 0, 8;
	cvt.u16.u32 	%rs2836, %r1261;
	ld.shared.u32 	%r1262, [%r1236+236];
	bfe.u32 	%r1263, %r1262, 24, 8;
	cvt.u16.u32 	%rs2837, %r1263;
	bfe.u32 	%r1264, %r1262, 16, 8;
	cvt.u16.u32 	%rs2838, %r1264;
	bfe.u32 	%r1265, %r1262, 8, 8;
	cvt.u16.u32 	%rs2839, %r1265;
	bfe.u32 	%r1266, %r1262, 0, 8;
	cvt.u16.u32 	%rs2840, %r1266;
	ld.shared.u32 	%r1267, [%r1236+232];
	bfe.u32 	%r1268, %r1267, 24, 8;
	cvt.u16.u32 	%rs2841, %r1268;
	bfe.u32 	%r1269, %r1267, 16, 8;
	cvt.u16.u32 	%rs2842, %r1269;
	bfe.u32 	%r1270, %r1267, 8, 8;
	cvt.u16.u32 	%rs2843, %r1270;
	bfe.u32 	%r1271, %r1267, 0, 8;
	cvt.u16.u32 	%rs2844, %r1271;
	ld.shared.u32 	%r1272, [%r1236+228];
	bfe.u32 	%r1273, %r1272, 24, 8;
	cvt.u16.u32 	%rs2845, %r1273;
	bfe.u32 	%r1274, %r1272, 16, 8;
	cvt.u16.u32 	%rs2846, %r1274;
	bfe.u32 	%r1275, %r1272, 8, 8;
	cvt.u16.u32 	%rs2847, %r1275;
	bfe.u32 	%r1276, %r1272, 0, 8;
	cvt.u16.u32 	%rs2848, %r1276;
	ld.shared.u32 	%r1277, [%r1236+224];
	bfe.u32 	%r1278, %r1277, 24, 8;
	cvt.u16.u32 	%rs2849, %r1278;
	bfe.u32 	%r1279, %r1277, 16, 8;
	cvt.u16.u32 	%rs2850, %r1279;
	bfe.u32 	%r1280, %r1277, 8, 8;
	cvt.u16.u32 	%rs2851, %r1280;
	bfe.u32 	%r1281, %r1277, 0, 8;
	cvt.u16.u32 	%rs2852, %r1281;
	ld.shared.u32 	%r1282, [%r1236+220];
	bfe.u32 	%r1283, %r1282, 24, 8;
	cvt.u16.u32 	%rs2853, %r1283;
	bfe.u32 	%r1284, %r1282, 16, 8;
	cvt.u16.u32 	%rs2854, %r1284;
	bfe.u32 	%r1285, %r1282, 8, 8;
	cvt.u16.u32 	%rs2855, %r1285;
	bfe.u32 	%r1286, %r1282, 0, 8;
	cvt.u16.u32 	%rs2856, %r1286;
	ld.shared.u32 	%r1287, [%r1236+216];
	bfe.u32 	%r1288, %r1287, 24, 8;
	cvt.u16.u32 	%rs2857, %r1288;
	bfe.u32 	%r1289, %r1287, 16, 8;
	cvt.u16.u32 	%rs2858, %r1289;
	bfe.u32 	%r1290, %r1287, 8, 8;
	cvt.u16.u32 	%rs2859, %r1290;
	bfe.u32 	%r1291, %r1287, 0, 8;
	cvt.u16.u32 	%rs2860, %r1291;
	ld.shared.u32 	%r1292, [%r1236+212];
	bfe.u32 	%r1293, %r1292, 24, 8;
	cvt.u16.u32 	%rs2861, %r1293;
	bfe.u32 	%r1294, %r1292, 16, 8;
	cvt.u16.u32 	%rs2862, %r1294;
	bfe.u32 	%r1295, %r1292, 8, 8;
	cvt.u16.u32 	%rs2863, %r1295;
	bfe.u32 	%r1296, %r1292, 0, 8;
	cvt.u16.u32 	%rs2864, %r1296;
	ld.shared.u32 	%r1297, [%r1236+208];
	bfe.u32 	%r1298, %r1297, 24, 8;
	cvt.u16.u32 	%rs2865, %r1298;
	bfe.u32 	%r1299, %r1297, 16, 8;
	cvt.u16.u32 	%rs2866, %r1299;
	bfe.u32 	%r1300, %r1297, 8, 8;
	cvt.u16.u32 	%rs2867, %r1300;
	bfe.u32 	%r1301, %r1297, 0, 8;
	cvt.u16.u32 	%rs2868, %r1301;
	ld.shared.u32 	%r1302, [%r1236+204];
	bfe.u32 	%r1303, %r1302, 24, 8;
	cvt.u16.u32 	%rs2869, %r1303;
	bfe.u32 	%r1304, %r1302, 16, 8;
	cvt.u16.u32 	%rs2870, %r1304;
	bfe.u32 	%r1305, %r1302, 8, 8;
	cvt.u16.u32 	%rs2871, %r1305;
	bfe.u32 	%r1306, %r1302, 0, 8;
	cvt.u16.u32 	%rs2872, %r1306;
	ld.shared.u32 	%r1307, [%r1236+200];
	bfe.u32 	%r1308, %r1307, 24, 8;
	cvt.u16.u32 	%rs2873, %r1308;
	bfe.u32 	%r1309, %r1307, 16, 8;
	cvt.u16.u32 	%rs2874, %r1309;
	bfe.u32 	%r1310, %r1307, 8, 8;
	cvt.u16.u32 	%rs2875, %r1310;
	bfe.u32 	%r1311, %r1307, 0, 8;
	cvt.u16.u32 	%rs2876, %r1311;
	ld.shared.u32 	%r1312, [%r1236+196];
	bfe.u32 	%r1313, %r1312, 24, 8;
	cvt.u16.u32 	%rs2877, %r1313;
	bfe.u32 	%r1314, %r1312, 16, 8;
	cvt.u16.u32 	%rs2878, %r1314;
	bfe.u32 	%r1315, %r1312, 8, 8;
	cvt.u16.u32 	%rs2879, %r1315;
	bfe.u32 	%r1316, %r1312, 0, 8;
	cvt.u16.u32 	%rs2880, %r1316;
	ld.shared.u32 	%r1317, [%r1236+192];
	bfe.u32 	%r1318, %r1317, 24, 8;
	cvt.u16.u32 	%rs2881, %r1318;
	bfe.u32 	%r1319, %r1317, 16, 8;
	cvt.u16.u32 	%rs2882, %r1319;
	bfe.u32 	%r1320, %r1317, 8, 8;
	cvt.u16.u32 	%rs2883, %r1320;
	bfe.u32 	%r1321, %r1317, 0, 8;
	cvt.u16.u32 	%rs2884, %r1321;
	ld.shared.u32 	%r1322, [%r1236+188];
	bfe.u32 	%r1323, %r1322, 24, 8;
	cvt.u16.u32 	%rs2885, %r1323;
	bfe.u32 	%r1324, %r1322, 16, 8;
	cvt.u16.u32 	%rs2886, %r1324;
	bfe.u32 	%r1325, %r1322, 8, 8;
	cvt.u16.u32 	%rs2887, %r1325;
	bfe.u32 	%r1326, %r1322, 0, 8;
	cvt.u16.u32 	%rs2888, %r1326;
	ld.shared.u32 	%r1327, [%r1236+184];
	bfe.u32 	%r1328, %r1327, 24, 8;
	cvt.u16.u32 	%rs2889, %r1328;
	bfe.u32 	%r1329, %r1327, 16, 8;
	cvt.u16.u32 	%rs2890, %r1329;
	bfe.u32 	%r1330, %r1327, 8, 8;
	cvt.u16.u32 	%rs2891, %r1330;
	bfe.u32 	%r1331, %r1327, 0, 8;
	cvt.u16.u32 	%rs2892, %r1331;
	ld.shared.u32 	%r1332, [%r1236+180];
	bfe.u32 	%r1333, %r1332, 24, 8;
	cvt.u16.u32 	%rs2893, %r1333;
	bfe.u32 	%r1334, %r1332, 16, 8;
	cvt.u16.u32 	%rs2894, %r1334;
	bfe.u32 	%r1335, %r1332, 8, 8;
	cvt.u16.u32 	%rs2895, %r1335;
	bfe.u32 	%r1336, %r1332, 0, 8;
	cvt.u16.u32 	%rs2896, %r1336;
	ld.shared.u32 	%r1337, [%r1236+176];
	bfe.u32 	%r1338, %r1337, 24, 8;
	cvt.u16.u32 	%rs2897, %r1338;
	bfe.u32 	%r1339, %r1337, 16, 8;
	cvt.u16.u32 	%rs2898, %r1339;
	bfe.u32 	%r1340, %r1337, 8, 8;
	cvt.u16.u32 	%rs2899, %r1340;
	bfe.u32 	%r1341, %r1337, 0, 8;
	cvt.u16.u32 	%rs2900, %r1341;
	ld.shared.u32 	%r1342, [%r1236+172];
	bfe.u32 	%r1343, %r1342, 24, 8;
	cvt.u16.u32 	%rs2901, %r1343;
	bfe.u32 	%r1344, %r1342, 16, 8;
	cvt.u16.u32 	%rs2902, %r1344;
	bfe.u32 	%r1345, %r1342, 8, 8;
	cvt.u16.u32 	%rs2903, %r1345;
	bfe.u32 	%r1346, %r1342, 0, 8;
	cvt.u16.u32 	%rs2904, %r1346;
	ld.shared.u32 	%r1347, [%r1236+168];
	bfe.u32 	%r1348, %r1347, 24, 8;
	cvt.u16.u32 	%rs2905, %r1348;
	bfe.u32 	%r1349, %r1347, 16, 8;
	cvt.u16.u32 	%rs2906, %r1349;
	bfe.u32 	%r1350, %r1347, 8, 8;
	cvt.u16.u32 	%rs2907, %r1350;
	bfe.u32 	%r1351, %r1347, 0, 8;
	cvt.u16.u32 	%rs2908, %r1351;
	ld.shared.u32 	%r1352, [%r1236+164];
	bfe.u32 	%r1353, %r1352, 24, 8;
	cvt.u16.u32 	%rs2909, %r1353;
	bfe.u32 	%r1354, %r1352, 16, 8;
	cvt.u16.u32 	%rs2910, %r1354;
	bfe.u32 	%r1355, %r1352, 8, 8;
	cvt.u16.u32 	%rs2911, %r1355;
	bfe.u32 	%r1356, %r1352, 0, 8;
	cvt.u16.u32 	%rs2912, %r1356;
	ld.shared.u32 	%r1357, [%r1236+160];
	bfe.u32 	%r1358, %r1357, 24, 8;
	cvt.u16.u32 	%rs2913, %r1358;
	bfe.u32 	%r1359, %r1357, 16, 8;
	cvt.u16.u32 	%rs2914, %r1359;
	bfe.u32 	%r1360, %r1357, 8, 8;
	cvt.u16.u32 	%rs2915, %r1360;
	bfe.u32 	%r1361, %r1357, 0, 8;
	cvt.u16.u32 	%rs2916, %r1361;
	ld.shared.u32 	%r1362, [%r1236+156];
	bfe.u32 	%r1363, %r1362, 24, 8;
	cvt.u16.u32 	%rs2917, %r1363;
	bfe.u32 	%r1364, %r1362, 16, 8;
	cvt.u16.u32 	%rs2918, %r1364;
	bfe.u32 	%r1365, %r1362, 8, 8;
	cvt.u16.u32 	%rs2919, %r1365;
	bfe.u32 	%r1366, %r1362, 0, 8;
	cvt.u16.u32 	%rs2920, %r1366;
	ld.shared.u32 	%r1367, [%r1236+152];
	bfe.u32 	%r1368, %r1367, 24, 8;
	cvt.u16.u32 	%rs2921, %r1368;
	bfe.u32 	%r1369, %r1367, 16, 8;
	cvt.u16.u32 	%rs2922, %r1369;
	bfe.u32 	%r1370, %r1367, 8, 8;
	cvt.u16.u32 	%rs2923, %r1370;
	bfe.u32 	%r1371, %r1367, 0, 8;
	cvt.u16.u32 	%rs2924, %r1371;
	ld.shared.u32 	%r1372, [%r1236+148];
	bfe.u32 	%r1373, %r1372, 24, 8;
	cvt.u16.u32 	%rs2925, %r1373;
	bfe.u32 	%r1374, %r1372, 16, 8;
	cvt.u16.u32 	%rs2926, %r1374;
	bfe.u32 	%r1375, %r1372, 8, 8;
	cvt.u16.u32 	%rs2927, %r1375;
	bfe.u32 	%r1376, %r1372, 0, 8;
	cvt.u16.u32 	%rs2928, %r1376;
	ld.shared.u32 	%r1377, [%r1236+144];
	bfe.u32 	%r1378, %r1377, 24, 8;
	cvt.u16.u32 	%rs2929, %r1378;
	bfe.u32 	%r1379, %r1377, 16, 8;
	cvt.u16.u32 	%rs2930, %r1379;
	bfe.u32 	%r1380, %r1377, 8, 8;
	cvt.u16.u32 	%rs2931, %r1380;
	bfe.u32 	%r1381, %r1377, 0, 8;
	cvt.u16.u32 	%rs2932, %r1381;
	ld.shared.u32 	%r1382, [%r1236+140];
	bfe.u32 	%r1383, %r1382, 24, 8;
	cvt.u16.u32 	%rs2933, %r1383;
	bfe.u32 	%r1384, %r1382, 16, 8;
	cvt.u16.u32 	%rs2934, %r1384;
	bfe.u32 	%r1385, %r1382, 8, 8;
	cvt.u16.u32 	%rs2935, %r1385;
	bfe.u32 	%r1386, %r1382, 0, 8;
	cvt.u16.u32 	%rs2936, %r1386;
	ld.shared.u32 	%r1387, [%r1236+136];
	bfe.u32 	%r1388, %r1387, 24, 8;
	cvt.u16.u32 	%rs2937, %r1388;
	bfe.u32 	%r1389, %r1387, 16, 8;
	cvt.u16.u32 	%rs2938, %r1389;
	bfe.u32 	%r1390, %r1387, 8, 8;
	cvt.u16.u32 	%rs2939, %r1390;
	bfe.u32 	%r1391, %r1387, 0, 8;
	cvt.u16.u32 	%rs2940, %r1391;
	ld.shared.u32 	%r1392, [%r1236+132];
	bfe.u32 	%r1393, %r1392, 24, 8;
	cvt.u16.u32 	%rs2941, %r1393;
	bfe.u32 	%r1394, %r1392, 16, 8;
	cvt.u16.u32 	%rs2942, %r1394;
	bfe.u32 	%r1395, %r1392, 8, 8;
	cvt.u16.u32 	%rs2943, %r1395;
	bfe.u32 	%r1396, %r1392, 0, 8;
	cvt.u16.u32 	%rs2944, %r1396;
	ld.shared.u32 	%r1397, [%r1236+128];
	bfe.u32 	%r1398, %r1397, 24, 8;
	cvt.u16.u32 	%rs2945, %r1398;
	bfe.u32 	%r1399, %r1397, 16, 8;
	cvt.u16.u32 	%rs2946, %r1399;
	bfe.u32 	%r1400, %r1397, 8, 8;
	cvt.u16.u32 	%rs2947, %r1400;
	bfe.u32 	%r1401, %r1397, 0, 8;
	cvt.u16.u32 	%rs2948, %r1401;
	ld.shared.u32 	%r1402, [%r1236+124];
	bfe.u32 	%r1403, %r1402, 24, 8;
	cvt.u16.u32 	%rs2949, %r1403;
	bfe.u32 	%r1404, %r1402, 16, 8;
	cvt.u16.u32 	%rs2950, %r1404;
	bfe.u32 	%r1405, %r1402, 8, 8;
	cvt.u16.u32 	%rs2951, %r1405;
	bfe.u32 	%r1406, %r1402, 0, 8;
	cvt.u16.u32 	%rs2952, %r1406;
	ld.shared.u32 	%r1407, [%r1236+120];
	bfe.u32 	%r1408, %r1407, 24, 8;
	cvt.u16.u32 	%rs2953, %r1408;
	bfe.u32 	%r1409, %r1407, 16, 8;
	cvt.u16.u32 	%rs2954, %r1409;
	bfe.u32 	%r1410, %r1407, 8, 8;
	cvt.u16.u32 	%rs2955, %r1410;
	bfe.u32 	%r1411, %r1407, 0, 8;
	cvt.u16.u32 	%rs2956, %r1411;
	ld.shared.u32 	%r1412, [%r1236+116];
	bfe.u32 	%r1413, %r1412, 24, 8;
	cvt.u16.u32 	%rs2957, %r1413;
	bfe.u32 	%r1414, %r1412, 16, 8;
	cvt.u16.u32 	%rs2958, %r1414;
	bfe.u32 	%r1415, %r1412, 8, 8;
	cvt.u16.u32 	%rs2959, %r1415;
	bfe.u32 	%r1416, %r1412, 0, 8;
	cvt.u16.u32 	%rs2960, %r1416;
	ld.shared.u32 	%r1417, [%r1236+112];
	bfe.u32 	%r1418, %r1417, 24, 8;
	cvt.u16.u32 	%rs2961, %r1418;
	bfe.u32 	%r1419, %r1417, 16, 8;
	cvt.u16.u32 	%rs2962, %r1419;
	bfe.u32 	%r1420, %r1417, 8, 8;
	cvt.u16.u32 	%rs2963, %r1420;
	bfe.u32 	%r1421, %r1417, 0, 8;
	cvt.u16.u32 	%rs2964, %r1421;
	ld.shared.u32 	%r1422, [%r1236+108];
	bfe.u32 	%r1423, %r1422, 24, 8;
	cvt.u16.u32 	%rs2965, %r1423;
	bfe.u32 	%r1424, %r1422, 16, 8;
	cvt.u16.u32 	%rs2966, %r1424;
	bfe.u32 	%r1425, %r1422, 8, 8;
	cvt.u16.u32 	%rs2967, %r1425;
	bfe.u32 	%r1426, %r1422, 0, 8;
	cvt.u16.u32 	%rs2968, %r1426;
	ld.shared.u32 	%r1427, [%r1236+104];
	bfe.u32 	%r1428, %r1427, 24, 8;
	cvt.u16.u32 	%rs2969, %r1428;
	bfe.u32 	%r1429, %r1427, 16, 8;
	cvt.u16.u32 	%rs2970, %r1429;
	bfe.u32 	%r1430, %r1427, 8, 8;
	cvt.u16.u32 	%rs2971, %r1430;
	bfe.u32 	%r1431, %r1427, 0, 8;
	cvt.u16.u32 	%rs2972, %r1431;
	ld.shared.u32 	%r1432, [%r1236+100];
	bfe.u32 	%r1433, %r1432, 24, 8;
	cvt.u16.u32 	%rs2973, %r1433;
	bfe.u32 	%r1434, %r1432, 16, 8;
	cvt.u16.u32 	%rs2974, %r1434;
	bfe.u32 	%r1435, %r1432, 8, 8;
	cvt.u16.u32 	%rs2975, %r1435;
	bfe.u32 	%r1436, %r1432, 0, 8;
	cvt.u16.u32 	%rs2976, %r1436;
	ld.shared.u32 	%r1437, [%r1236+96];
	bfe.u32 	%r1438, %r1437, 24, 8;
	cvt.u16.u32 	%rs2977, %r1438;
	bfe.u32 	%r1439, %r1437, 16, 8;
	cvt.u16.u32 	%rs2978, %r1439;
	bfe.u32 	%r1440, %r1437, 8, 8;
	cvt.u16.u32 	%rs2979, %r1440;
	bfe.u32 	%r1441, %r1437, 0, 8;
	cvt.u16.u32 	%rs2980, %r1441;
	ld.shared.u32 	%r1442, [%r1236+92];
	bfe.u32 	%r1443, %r1442, 24, 8;
	cvt.u16.u32 	%rs2981, %r1443;
	bfe.u32 	%r1444, %r1442, 16, 8;
	cvt.u16.u32 	%rs2982, %r1444;
	bfe.u32 	%r1445, %r1442, 8, 8;
	cvt.u16.u32 	%rs2983, %r1445;
	bfe.u32 	%r1446, %r1442, 0, 8;
	cvt.u16.u32 	%rs2984, %r1446;
	ld.shared.u32 	%r1447, [%r1236+88];
	bfe.u32 	%r1448, %r1447, 24, 8;
	cvt.u16.u32 	%rs2985, %r1448;
	bfe.u32 	%r1449, %r1447, 16, 8;
	cvt.u16.u32 	%rs2986, %r1449;
	bfe.u32 	%r1450, %r1447, 8, 8;
	cvt.u16.u32 	%rs2987, %r1450;
	bfe.u32 	%r1451, %r1447, 0, 8;
	cvt.u16.u32 	%rs2988, %r1451;
	ld.shared.u32 	%r1452, [%r1236+84];
	bfe.u32 	%r1453, %r1452, 24, 8;
	cvt.u16.u32 	%rs2989, %r1453;
	bfe.u32 	%r1454, %r1452, 16, 8;
	cvt.u16.u32 	%rs2990, %r1454;
	bfe.u32 	%r1455, %r1452, 8, 8;
	cvt.u16.u32 	%rs2991, %r1455;
	bfe.u32 	%r1456, %r1452, 0, 8;
	cvt.u16.u32 	%rs2992, %r1456;
	ld.shared.u32 	%r1457, [%r1236+80];
	bfe.u32 	%r1458, %r1457, 24, 8;
	cvt.u16.u32 	%rs2993, %r1458;
	bfe.u32 	%r1459, %r1457, 16, 8;
	cvt.u16.u32 	%rs2994, %r1459;
	bfe.u32 	%r1460, %r1457, 8, 8;
	cvt.u16.u32 	%rs2995, %r1460;
	bfe.u32 	%r1461, %r1457, 0, 8;
	cvt.u16.u32 	%rs2996, %r1461;
	ld.shared.u32 	%r1462, [%r1236+76];
	bfe.u32 	%r1463, %r1462, 24, 8;
	cvt.u16.u32 	%rs2997, %r1463;
	bfe.u32 	%r1464, %r1462, 16, 8;
	cvt.u16.u32 	%rs2998, %r1464;
	bfe.u32 	%r1465, %r1462, 8, 8;
	cvt.u16.u32 	%rs2999, %r1465;
	bfe.u32 	%r1466, %r1462, 0, 8;
	cvt.u16.u32 	%rs3000, %r1466;
	ld.shared.u32 	%r1467, [%r1236+72];
	bfe.u32 	%r1468, %r1467, 24, 8;
	cvt.u16.u32 	%rs3001, %r1468;
	bfe.u32 	%r1469, %r1467, 16, 8;
	cvt.u16.u32 	%rs3002, %r1469;
	bfe.u32 	%r1470, %r1467, 8, 8;
	cvt.u16.u32 	%rs3003, %r1470;
	bfe.u32 	%r1471, %r1467, 0, 8;
	cvt.u16.u32 	%rs3004, %r1471;
	ld.shared.u32 	%r1472, [%r1236+68];
	bfe.u32 	%r1473, %r1472, 24, 8;
	cvt.u16.u32 	%rs3005, %r1473;
	bfe.u32 	%r1474, %r1472, 16, 8;
	cvt.u16.u32 	%rs3006, %r1474;
	bfe.u32 	%r1475, %r1472, 8, 8;
	cvt.u16.u32 	%rs3007, %r1475;
	bfe.u32 	%r1476, %r1472, 0, 8;
	cvt.u16.u32 	%rs3008, %r1476;
	ld.shared.u32 	%r1477, [%r1236+64];
	bfe.u32 	%r1478, %r1477, 24, 8;
	cvt.u16.u32 	%rs3009, %r1478;
	bfe.u32 	%r1479, %r1477, 16, 8;
	cvt.u16.u32 	%rs3010, %r1479;
	bfe.u32 	%r1480, %r1477, 8, 8;
	cvt.u16.u32 	%rs3011, %r1480;
	bfe.u32 	%r1481, %r1477, 0, 8;
	cvt.u16.u32 	%rs3012, %r1481;
	ld.shared.u32 	%r1482, [%r1236+60];
	bfe.u32 	%r1483, %r1482, 24, 8;
	cvt.u16.u32 	%rs3013, %r1483;
	bfe.u32 	%r1484, %r1482, 16, 8;
	cvt.u16.u32 	%rs3014, %r1484;
	bfe.u32 	%r1485, %r1482, 8, 8;
	cvt.u16.u32 	%rs3015, %r1485;
	bfe.u32 	%r1486, %r1482, 0, 8;
	cvt.u16.u32 	%rs3016, %r1486;
	ld.shared.u32 	%r1487, [%r1236+56];
	bfe.u32 	%r1488, %r1487, 24, 8;
	cvt.u16.u32 	%rs3017, %r1488;
	bfe.u32 	%r1489, %r1487, 16, 8;
	cvt.u16.u32 	%rs3018, %r1489;
	bfe.u32 	%r1490, %r1487, 8, 8;
	cvt.u16.u32 	%rs3019, %r1490;
	bfe.u32 	%r1491, %r1487, 0, 8;
	cvt.u16.u32 	%rs3020, %r1491;
	ld.shared.u32 	%r1492, [%r1236+52];
	bfe.u32 	%r1493, %r1492, 24, 8;
	cvt.u16.u32 	%rs3021, %r1493;
	bfe.u32 	%r1494, %r1492, 16, 8;
	cvt.u16.u32 	%rs3022, %r1494;
	bfe.u32 	%r1495, %r1492, 8, 8;
	cvt.u16.u32 	%rs3023, %r1495;
	bfe.u32 	%r1496, %r1492, 0, 8;
	cvt.u16.u32 	%rs3024, %r1496;
	ld.shared.u32 	%r1497, [%r1236+48];
	bfe.u32 	%r1498, %r1497, 24, 8;
	cvt.u16.u32 	%rs3025, %r1498;
	bfe.u32 	%r1499, %r1497, 16, 8;
	cvt.u16.u32 	%rs3026, %r1499;
	bfe.u32 	%r1500, %r1497, 8, 8;
	cvt.u16.u32 	%rs3027, %r1500;
	bfe.u32 	%r1501, %r1497, 0, 8;
	cvt.u16.u32 	%rs3028, %r1501;
	ld.shared.u32 	%r1502, [%r1236+44];
	bfe.u32 	%r1503, %r1502, 24, 8;
	cvt.u16.u32 	%rs3029, %r1503;
	bfe.u32 	%r1504, %r1502, 16, 8;
	cvt.u16.u32 	%rs3030, %r1504;
	bfe.u32 	%r1505, %r1502, 8, 8;
	cvt.u16.u32 	%rs3031, %r1505;
	bfe.u32 	%r1506, %r1502, 0, 8;
	cvt.u16.u32 	%rs3032, %r1506;
	ld.shared.u32 	%r1507, [%r1236+40];
	bfe.u32 	%r1508, %r1507, 24, 8;
	cvt.u16.u32 	%rs3033, %r1508;
	bfe.u32 	%r1509, %r1507, 16, 8;
	cvt.u16.u32 	%rs3034, %r1509;
	bfe.u32 	%r1510, %r1507, 8, 8;
	cvt.u16.u32 	%rs3035, %r1510;
	bfe.u32 	%r1511, %r1507, 0, 8;
	cvt.u16.u32 	%rs3036, %r1511;
	ld.shared.u32 	%r1512, [%r1236+36];
	bfe.u32 	%r1513, %r1512, 24, 8;
	cvt.u16.u32 	%rs3037, %r1513;
	bfe.u32 	%r1514, %r1512, 16, 8;
	cvt.u16.u32 	%rs3038, %r1514;
	bfe.u32 	%r1515, %r1512, 8, 8;
	cvt.u16.u32 	%rs3039, %r1515;
	bfe.u32 	%r1516, %r1512, 0, 8;
	cvt.u16.u32 	%rs3040, %r1516;
	ld.shared.u32 	%r1517, [%r1236+32];
	bfe.u32 	%r1518, %r1517, 24, 8;
	cvt.u16.u32 	%rs3041, %r1518;
	bfe.u32 	%r1519, %r1517, 16, 8;
	cvt.u16.u32 	%rs3042, %r1519;
	bfe.u32 	%r1520, %r1517, 8, 8;
	cvt.u16.u32 	%rs3043, %r1520;
	bfe.u32 	%r1521, %r1517, 0, 8;
	cvt.u16.u32 	%rs3044, %r1521;
	ld.shared.u32 	%r1522, [%r1236+28];
	bfe.u32 	%r1523, %r1522, 24, 8;
	cvt.u16.u32 	%rs3045, %r1523;
	bfe.u32 	%r1524, %r1522, 16, 8;
	cvt.u16.u32 	%rs3046, %r1524;
	bfe.u32 	%r1525, %r1522, 8, 8;
	cvt.u16.u32 	%rs3047, %r1525;
	bfe.u32 	%r1526, %r1522, 0, 8;
	cvt.u16.u32 	%rs3048, %r1526;
	ld.shared.u32 	%r1527, [%r1236+24];
	bfe.u32 	%r1528, %r1527, 24, 8;
	cvt.u16.u32 	%rs3049, %r1528;
	bfe.u32 	%r1529, %r1527, 16, 8;
	cvt.u16.u32 	%rs3050, %r1529;
	bfe.u32 	%r1530, %r1527, 8, 8;
	cvt.u16.u32 	%rs3051, %r1530;
	bfe.u32 	%r1531, %r1527, 0, 8;
	cvt.u16.u32 	%rs3052, %r1531;
	ld.shared.u32 	%r1532, [%r1236+20];
	bfe.u32 	%r1533, %r1532, 24, 8;
	cvt.u16.u32 	%rs3053, %r1533;
	bfe.u32 	%r1534, %r1532, 16, 8;
	cvt.u16.u32 	%rs3054, %r1534;
	bfe.u32 	%r1535, %r1532, 8, 8;
	cvt.u16.u32 	%rs3055, %r1535;
	bfe.u32 	%r1536, %r1532, 0, 8;
	cvt.u16.u32 	%rs3056, %r1536;
	ld.shared.u32 	%r1537, [%r1236+16];
	bfe.u32 	%r1538, %r1537, 24, 8;
	cvt.u16.u32 	%rs3057, %r1538;
	bfe.u32 	%r1539, %r1537, 16, 8;
	cvt.u16.u32 	%rs3058, %r1539;
	bfe.u32 	%r1540, %r1537, 8, 8;
	cvt.u16.u32 	%rs3059, %r1540;
	bfe.u32 	%r1541, %r1537, 0, 8;
	cvt.u16.u32 	%rs3060, %r1541;
	ld.shared.u32 	%r1542, [%r1236+12];
	bfe.u32 	%r1543, %r1542, 24, 8;
	cvt.u16.u32 	%rs3061, %r1543;
	bfe.u32 	%r1544, %r1542, 16, 8;
	cvt.u16.u32 	%rs3062, %r1544;
	bfe.u32 	%r1545, %r1542, 8, 8;
	cvt.u16.u32 	%rs3063, %r1545;
	bfe.u32 	%r1546, %r1542, 0, 8;
	cvt.u16.u32 	%rs3064, %r1546;
	ld.shared.u32 	%r1547, [%r1236+8];
	bfe.u32 	%r1548, %r1547, 24, 8;
	cvt.u16.u32 	%rs3065, %r1548;
	bfe.u32 	%r1549, %r1547, 16, 8;
	cvt.u16.u32 	%rs3066, %r1549;
	bfe.u32 	%r1550, %r1547, 8, 8;
	cvt.u16.u32 	%rs3067, %r1550;
	bfe.u32 	%r1551, %r1547, 0, 8;
	cvt.u16.u32 	%rs3068, %r1551;
	ld.shared.u32 	%r1552, [%r1236+4];
	bfe.u32 	%r1553, %r1552, 24, 8;
	cvt.u16.u32 	%rs3069, %r1553;
	bfe.u32 	%r1554, %r1552, 16, 8;
	cvt.u16.u32 	%rs3070, %r1554;
	bfe.u32 	%r1555, %r1552, 8, 8;
	cvt.u16.u32 	%rs3071, %r1555;
	bfe.u32 	%r1556, %r1552, 0, 8;
	cvt.u16.u32 	%rs3072, %r1556;
	ld.shared.f32 	%f12, [%r1236];
	setp.ge.s32 	%p12, %r913, %r32;
	mov.pred 	%p34, 0;
	@%p12 bra 	$L__BB7_22;
	setp.ge.s32 	%p13, %r41, %r31;
	setp.gt.f32 	%p14, %f12, %f11;
	or.pred  	%p34, %p13, %p14;
$L__BB7_22:
	selp.f32 	%f23, %f12, %f11, %p34;
	selp.b16 	%rs4100, %rs3072, %rs2816, %p34;
	selp.b16 	%rs4101, %rs3071, %rs2815, %p34;
	selp.b16 	%rs4102, %rs3070, %rs2814, %p34;
	selp.b16 	%rs4103, %rs3069, %rs2813, %p34;
	selp.b16 	%rs4104, %rs3068, %rs2812, %p34;
	selp.b16 	%rs4105, %rs3067, %rs2811, %p34;
	selp.b16 	%rs4106, %rs3066, %rs2810, %p34;
	selp.b16 	%rs4107, %rs3065, %rs2809, %p34;
	selp.b16 	%rs4108, %rs3064, %rs2808, %p34;
	selp.b16 	%rs4109, %rs3063, %rs2807, %p34;
	selp.b16 	%rs4110, %rs3062, %rs2806, %p34;
	selp.b16 	%rs4111, %rs3061, %rs2805, %p34;
	selp.b16 	%rs4112, %rs3060, %rs2804, %p34;
	selp.b16 	%rs4113, %rs3059, %rs2803, %p34;
	selp.b16 	%rs4114, %rs3058, %rs2802, %p34;
	selp.b16 	%rs4115, %rs3057, %rs2801, %p34;
	selp.b16 	%rs4116, %rs3056, %rs2800, %p34;
	selp.b16 	%rs4117, %rs3055, %rs2799, %p34;
	selp.b16 	%rs4118, %rs3054, %rs2798, %p34;
	selp.b16 	%rs4119, %rs3053, %rs2797, %p34;
	selp.b16 	%rs4120, %rs3052, %rs2796, %p34;
	selp.b16 	%rs4121, %rs3051, %rs2795, %p34;
	selp.b16 	%rs4122, %rs3050, %rs2794, %p34;
	selp.b16 	%rs4123, %rs3049, %rs2793, %p34;
	selp.b16 	%rs4124, %rs3048, %rs2792, %p34;
	selp.b16 	%rs4125, %rs3047, %rs2791, %p34;
	selp.b16 	%rs4126, %rs3046, %rs2790, %p34;
	selp.b16 	%rs4127, %rs3045, %rs2789, %p34;
	selp.b16 	%rs4128, %rs3044, %rs2788, %p34;
	selp.b16 	%rs4129, %rs3043, %rs2787, %p34;
	selp.b16 	%rs4130, %rs3042, %rs2786, %p34;
	selp.b16 	%rs4131, %rs3041, %rs2785, %p34;
	selp.b16 	%rs4132, %rs3040, %rs2784, %p34;
	selp.b16 	%rs4133, %rs3039, %rs2783, %p34;
	selp.b16 	%rs4134, %rs3038, %rs2782, %p34;
	selp.b16 	%rs4135, %rs3037, %rs2781, %p34;
	selp.b16 	%rs4136, %rs3036, %rs2780, %p34;
	selp.b16 	%rs4137, %rs3035, %rs2779, %p34;
	selp.b16 	%rs4138, %rs3034, %rs2778, %p34;
	selp.b16 	%rs4139, %rs3033, %rs2777, %p34;
	selp.b16 	%rs4140, %rs3032, %rs2776, %p34;
	selp.b16 	%rs4141, %rs3031, %rs2775, %p34;
	selp.b16 	%rs4142, %rs3030, %rs2774, %p34;
	selp.b16 	%rs4143, %rs3029, %rs2773, %p34;
	selp.b16 	%rs4144, %rs3028, %rs2772, %p34;
	selp.b16 	%rs4145, %rs3027, %rs2771, %p34;
	selp.b16 	%rs4146, %rs3026, %rs2770, %p34;
	selp.b16 	%rs4147, %rs3025, %rs2769, %p34;
	selp.b16 	%rs4148, %rs3024, %rs2768, %p34;
	selp.b16 	%rs4149, %rs3023, %rs2767, %p34;
	selp.b16 	%rs4150, %rs3022, %rs2766, %p34;
	selp.b16 	%rs4151, %rs3021, %rs2765, %p34;
	selp.b16 	%rs4152, %rs3020, %rs2764, %p34;
	selp.b16 	%rs4153, %rs3019, %rs2763, %p34;
	selp.b16 	%rs4154, %rs3018, %rs2762, %p34;
	selp.b16 	%rs4155, %rs3017, %rs2761, %p34;
	selp.b16 	%rs4156, %rs3016, %rs2760, %p34;
	selp.b16 	%rs4157, %rs3015, %rs2759, %p34;
	selp.b16 	%rs4158, %rs3014, %rs2758, %p34;
	selp.b16 	%rs4159, %rs3013, %rs2757, %p34;
	selp.b16 	%rs4160, %rs3012, %rs2756, %p34;
	selp.b16 	%rs4161, %rs3011, %rs2755, %p34;
	selp.b16 	%rs4162, %rs3010, %rs2754, %p34;
	selp.b16 	%rs4163, %rs3009, %rs2753, %p34;
	selp.b16 	%rs4164, %rs3008, %rs2752, %p34;
	selp.b16 	%rs4165, %rs3007, %rs2751, %p34;
	selp.b16 	%rs4166, %rs3006, %rs2750, %p34;
	selp.b16 	%rs4167, %rs3005, %rs2749, %p34;
	selp.b16 	%rs4168, %rs3004, %rs2748, %p34;
	selp.b16 	%rs4169, %rs3003, %rs2747, %p34;
	selp.b16 	%rs4170, %rs3002, %rs2746, %p34;
	selp.b16 	%rs4171, %rs3001, %rs2745, %p34;
	selp.b16 	%rs4172, %rs3000, %rs2744, %p34;
	selp.b16 	%rs4173, %rs2999, %rs2743, %p34;
	selp.b16 	%rs4174, %rs2998, %rs2742, %p34;
	selp.b16 	%rs4175, %rs2997, %rs2741, %p34;
	selp.b16 	%rs4176, %rs2996, %rs2740, %p34;
	selp.b16 	%rs4177, %rs2995, %rs2739, %p34;
	selp.b16 	%rs4178, %rs2994, %rs2738, %p34;
	selp.b16 	%rs4179, %rs2993, %rs2737, %p34;
	selp.b16 	%rs4180, %rs2992, %rs2736, %p34;
	selp.b16 	%rs4181, %rs2991, %rs2735, %p34;
	selp.b16 	%rs4182, %rs2990, %rs2734, %p34;
	selp.b16 	%rs4183, %rs2989, %rs2733, %p34;
	selp.b16 	%rs4184, %rs2988, %rs2732, %p34;
	selp.b16 	%rs4185, %rs2987, %rs2731, %p34;
	selp.b16 	%rs4186, %rs2986, %rs2730, %p34;
	selp.b16 	%rs4187, %rs2985, %rs2729, %p34;
	selp.b16 	%rs4188, %rs2984, %rs2728, %p34;
	selp.b16 	%rs4189, %rs2983, %rs2727, %p34;
	selp.b16 	%rs4190, %rs2982, %rs2726, %p34;
	selp.b16 	%rs4191, %rs2981, %rs2725, %p34;
	selp.b16 	%rs4192, %rs2980, %rs2724, %p34;
	selp.b16 	%rs4193, %rs2979, %rs2723, %p34;
	selp.b16 	%rs4194, %rs2978, %rs2722, %p34;
	selp.b16 	%rs4195, %rs2977, %rs2721, %p34;
	selp.b16 	%rs4196, %rs2976, %rs2720, %p34;
	selp.b16 	%rs4197, %rs2975, %rs2719, %p34;
	selp.b16 	%rs4198, %rs2974, %rs2718, %p34;
	selp.b16 	%rs4199, %rs2973, %rs2717, %p34;
	selp.b16 	%rs4200, %rs2972, %rs2716, %p34;
	selp.b16 	%rs4201, %rs2971, %rs2715, %p34;
	selp.b16 	%rs4202, %rs2970, %rs2714, %p34;
	selp.b16 	%rs4203, %rs2969, %rs2713, %p34;
	selp.b16 	%rs4204, %rs2968, %rs2712, %p34;
	selp.b16 	%rs4205, %rs2967, %rs2711, %p34;
	selp.b16 	%rs4206, %rs2966, %rs2710, %p34;
	selp.b16 	%rs4207, %rs2965, %rs2709, %p34;
	selp.b16 	%rs4208, %rs2964, %rs2708, %p34;
	selp.b16 	%rs4209, %rs2963, %rs2707, %p34;
	selp.b16 	%rs4210, %rs2962, %rs2706, %p34;
	selp.b16 	%rs4211, %rs2961, %rs2705, %p34;
	selp.b16 	%rs4212, %rs2960, %rs2704, %p34;
	selp.b16 	%rs4213, %rs2959, %rs2703, %p34;
	selp.b16 	%rs4214, %rs2958, %rs2702, %p34;
	selp.b16 	%rs4215, %rs2957, %rs2701, %p34;
	selp.b16 	%rs4216, %rs2956, %rs2700, %p34;
	selp.b16 	%rs4217, %rs2955, %rs2699, %p34;
	selp.b16 	%rs4218, %rs2954, %rs2698, %p34;
	selp.b16 	%rs4219, %rs2953, %rs2697, %p34;
	selp.b16 	%rs4220, %rs2952, %rs2696, %p34;
	selp.b16 	%rs4221, %rs2951, %rs2695, %p34;
	selp.b16 	%rs4222, %rs2950, %rs2694, %p34;
	selp.b16 	%rs4223, %rs2949, %rs2693, %p34;
	selp.b16 	%rs4224, %rs2948, %rs2692, %p34;
	selp.b16 	%rs4225, %rs2947, %rs2691, %p34;
	selp.b16 	%rs4226, %rs2946, %rs2690, %p34;
	selp.b16 	%rs4227, %rs2945, %rs2689, %p34;
	selp.b16 	%rs4228, %rs2944, %rs2688, %p34;
	selp.b16 	%rs4229, %rs2943, %rs2687, %p34;
	selp.b16 	%rs4230, %rs2942, %rs2686, %p34;
	selp.b16 	%rs4231, %rs2941, %rs2685, %p34;
	selp.b16 	%rs4232, %rs2940, %rs2684, %p34;
	selp.b16 	%rs4233, %rs2939, %rs2683, %p34;
	selp.b16 	%rs4234, %rs2938, %rs2682, %p34;
	selp.b16 	%rs4235, %rs2937, %rs2681, %p34;
	selp.b16 	%rs4236, %rs2936, %rs2680, %p34;
	selp.b16 	%rs4237, %rs2935, %rs2679, %p34;
	selp.b16 	%rs4238, %rs2934, %rs2678, %p34;
	selp.b16 	%rs4239, %rs2933, %rs2677, %p34;
	selp.b16 	%rs4240, %rs2932, %rs2676, %p34;
	selp.b16 	%rs4241, %rs2931, %rs2675, %p34;
	selp.b16 	%rs4242, %rs2930, %rs2674, %p34;
	selp.b16 	%rs4243, %rs2929, %rs2673, %p34;
	selp.b16 	%rs4244, %rs2928, %rs2672, %p34;
	selp.b16 	%rs4245, %rs2927, %rs2671, %p34;
	selp.b16 	%rs4246, %rs2926, %rs2670, %p34;
	selp.b16 	%rs4247, %rs2925, %rs2669, %p34;
	selp.b16 	%rs4248, %rs2924, %rs2668, %p34;
	selp.b16 	%rs4249, %rs2923, %rs2667, %p34;
	selp.b16 	%rs4250, %rs2922, %rs2666, %p34;
	selp.b16 	%rs4251, %rs2921, %rs2665, %p34;
	selp.b16 	%rs4252, %rs2920, %rs2664, %p34;
	selp.b16 	%rs4253, %rs2919, %rs2663, %p34;
	selp.b16 	%rs4254, %rs2918, %rs2662, %p34;
	selp.b16 	%rs4255, %rs2917, %rs2661, %p34;
	selp.b16 	%rs4256, %rs2916, %rs2660, %p34;
	selp.b16 	%rs4257, %rs2915, %rs2659, %p34;
	selp.b16 	%rs4258, %rs2914, %rs2658, %p34;
	selp.b16 	%rs4259, %rs2913, %rs2657, %p34;
	selp.b16 	%rs4260, %rs2912, %rs2656, %p34;
	selp.b16 	%rs4261, %rs2911, %rs2655, %p34;
	selp.b16 	%rs4262, %rs2910, %rs2654, %p34;
	selp.b16 	%rs4263, %rs2909, %rs2653, %p34;
	selp.b16 	%rs4264, %rs2908, %rs2652, %p34;
	selp.b16 	%rs4265, %rs2907, %rs2651, %p34;
	selp.b16 	%rs4266, %rs2906, %rs2650, %p34;
	selp.b16 	%rs4267, %rs2905, %rs2649, %p34;
	selp.b16 	%rs4268, %rs2904, %rs2648, %p34;
	selp.b16 	%rs4269, %rs2903, %rs2647, %p34;
	selp.b16 	%rs4270, %rs2902, %rs2646, %p34;
	selp.b16 	%rs4271, %rs2901, %rs2645, %p34;
	selp.b16 	%rs4272, %rs2900, %rs2644, %p34;
	selp.b16 	%rs4273, %rs2899, %rs2643, %p34;
	selp.b16 	%rs4274, %rs2898, %rs2642, %p34;
	selp.b16 	%rs4275, %rs2897, %rs2641, %p34;
	selp.b16 	%rs4276, %rs2896, %rs2640, %p34;
	selp.b16 	%rs4277, %rs2895, %rs2639, %p34;
	selp.b16 	%rs4278, %rs2894, %rs2638, %p34;
	selp.b16 	%rs4279, %rs2893, %rs2637, %p34;
	selp.b16 	%rs4280, %rs2892, %rs2636, %p34;
	selp.b16 	%rs4281, %rs2891, %rs2635, %p34;
	selp.b16 	%rs4282, %rs2890, %rs2634, %p34;
	selp.b16 	%rs4283, %rs2889, %rs2633, %p34;
	selp.b16 	%rs4284, %rs2888, %rs2632, %p34;
	selp.b16 	%rs4285, %rs2887, %rs2631, %p34;
	selp.b16 	%rs4286, %rs2886, %rs2630, %p34;
	selp.b16 	%rs4287, %rs2885, %rs2629, %p34;
	selp.b16 	%rs4288, %rs2884, %rs2628, %p34;
	selp.b16 	%rs4289, %rs2883, %rs2627, %p34;
	selp.b16 	%rs4290, %rs2882, %rs2626, %p34;
	selp.b16 	%rs4291, %rs2881, %rs2625, %p34;
	selp.b16 	%rs4292, %rs2880, %rs2624, %p34;
	selp.b16 	%rs4293, %rs2879, %rs2623, %p34;
	selp.b16 	%rs4294, %rs2878, %rs2622, %p34;
	selp.b16 	%rs4295, %rs2877, %rs2621, %p34;
	selp.b16 	%rs4296, %rs2876, %rs2620, %p34;
	selp.b16 	%rs4297, %rs2875, %rs2619, %p34;
	selp.b16 	%rs4298, %rs2874, %rs2618, %p34;
	selp.b16 	%rs4299, %rs2873, %rs2617, %p34;
	selp.b16 	%rs4300, %rs2872, %rs2616, %p34;
	selp.b16 	%rs4301, %rs2871, %rs2615, %p34;
	selp.b16 	%rs4302, %rs2870, %rs2614, %p34;
	selp.b16 	%rs4303, %rs2869, %rs2613, %p34;
	selp.b16 	%rs4304, %rs2868, %rs2612, %p34;
	selp.b16 	%rs4305, %rs2867, %rs2611, %p34;
	selp.b16 	%rs4306, %rs2866, %rs2610, %p34;
	selp.b16 	%rs4307, %rs2865, %rs2609, %p34;
	selp.b16 	%rs4308, %rs2864, %rs2608, %p34;
	selp.b16 	%rs4309, %rs2863, %rs2607, %p34;
	selp.b16 	%rs4310, %rs2862, %rs2606, %p34;
	selp.b16 	%rs4311, %rs2861, %rs2605, %p34;
	selp.b16 	%rs4312, %rs2860, %rs2604, %p34;
	selp.b16 	%rs4313, %rs2859, %rs2603, %p34;
	selp.b16 	%rs4314, %rs2858, %rs2602, %p34;
	selp.b16 	%rs4315, %rs2857, %rs2601, %p34;
	selp.b16 	%rs4316, %rs2856, %rs2600, %p34;
	selp.b16 	%rs4317, %rs2855, %rs2599, %p34;
	selp.b16 	%rs4318, %rs2854, %rs2598, %p34;
	selp.b16 	%rs4319, %rs2853, %rs2597, %p34;
	selp.b16 	%rs4320, %rs2852, %rs2596, %p34;
	selp.b16 	%rs4321, %rs2851, %rs2595, %p34;
	selp.b16 	%rs4322, %rs2850, %rs2594, %p34;
	selp.b16 	%rs4323, %rs2849, %rs2593, %p34;
	selp.b16 	%rs4324, %rs2848, %rs2592, %p34;
	selp.b16 	%rs4325, %rs2847, %rs2591, %p34;
	selp.b16 	%rs4326, %rs2846, %rs2590, %p34;
	selp.b16 	%rs4327, %rs2845, %rs2589, %p34;
	selp.b16 	%rs4328, %rs2844, %rs2588, %p34;
	selp.b16 	%rs4329, %rs2843, %rs2587, %p34;
	selp.b16 	%rs4330, %rs2842, %rs2586, %p34;
	selp.b16 	%rs4331, %rs2841, %rs2585, %p34;
	selp.b16 	%rs4332, %rs2840, %rs2584, %p34;
	selp.b16 	%rs4333, %rs2839, %rs2583, %p34;
	selp.b16 	%rs4334, %rs2838, %rs2582, %p34;
	selp.b16 	%rs4335, %rs2837, %rs2581, %p34;
	selp.b16 	%rs4336, %rs2836, %rs2580, %p34;
	selp.b16 	%rs4337, %rs2835, %rs2579, %p34;
	selp.b16 	%rs4338, %rs2834, %rs2578, %p34;
	selp.b16 	%rs4339, %rs2833, %rs2577, %p34;
	selp.b16 	%rs4340, %rs2832, %rs2576, %p34;
	selp.b16 	%rs4341, %rs2831, %rs2575, %p34;
	selp.b16 	%rs4342, %rs2830, %rs2574, %p34;
	selp.b16 	%rs4343, %rs2829, %rs2573, %p34;
	selp.b16 	%rs4344, %rs2828, %rs2572, %p34;
	selp.b16 	%rs4345, %rs2827, %rs2571, %p34;
	selp.b16 	%rs4346, %rs2826, %rs2570, %p34;
	selp.b16 	%rs4347, %rs2825, %rs2569, %p34;
	selp.b16 	%rs4348, %rs2824, %rs2568, %p34;
	selp.b16 	%rs4349, %rs2823, %rs2567, %p34;
	selp.b16 	%rs4350, %rs2822, %rs2566, %p34;
	selp.b16 	%rs4351, %rs2821, %rs2565, %p34;
	selp.b16 	%rs4352, %rs2820, %rs2564, %p34;
	selp.b16 	%rs4353, %rs2819, %rs2563, %p34;
	selp.b16 	%rs4354, %rs2818, %rs2562, %p34;
	selp.b16 	%rs4355, %rs2817, %rs2561, %p34;
	shl.b32 	%r42, %r3094, 1;
	setp.lt.u32 	%p15, %r3094, 33;
	mov.u32 	%r3094, %r42;
	@%p15 bra 	$L__BB7_17;
	ld.param.s8 	%rs3586, [_ZN3cub18CUB_300001_SM_10006detail10merge_sort30DeviceMergeSortBlockSortKernelINS2_10policy_hubIN6thrust24THRUST_300001_SM_1000_NS10device_ptrI10IndividualEEE9Policy600ES9_PNS0_8NullTypeES9_SD_mN4cuda3std3__44lessIS8_EES8_SC_EEvbT0_T1_T2_T3_T4_PT6_PT7_T5_NS1_7vsmem_tE_param_0];
	bar.sync 	0;
	setp.eq.s16 	%p16, %rs3586, 0;
	@%p16 bra 	$L__BB7_28;
	st.shared.u8 	[%r27+66], %rs4162;
	st.shared.u8 	[%r27+65], %rs4161;
	st.shared.u8 	[%r27+64], %rs4160;
	st.shared.u8 	[%r27+63], %rs4159;
	st.shared.u8 	[%r27+62], %rs4158;
	st.shared.u8 	[%r27+61], %rs4157;
	st.shared.u8 	[%r27+60], %rs4156;
	st.shared.u8 	[%r27+59], %rs4155;
	st.shared.u8 	[%r27+58], %rs4154;
	st.shared.u8 	[%r27+57], %rs4153;
	st.shared.u8 	[%r27+56], %rs4152;
	st.shared.u8 	[%r27+55], %rs4151;
	st.shared.u8 	[%r27+54], %rs4150;
	st.shared.u8 	[%r27+53], %rs4149;
	st.shared.u8 	[%r27+52], %rs4148;
	st.shared.u8 	[%r27+51], %rs4147;
	st.shared.u8 	[%r27+50], %rs4146;
	st.shared.u8 	[%r27+49], %rs4145;
	st.shared.u8 	[%r27+48], %rs4144;
	st.shared.u8 	[%r27+47], %rs4143;
	st.shared.u8 	[%r27+46], %rs4142;
	st.shared.u8 	[%r27+45], %rs4141;
	st.shared.u8 	[%r27+44], %rs4140;
	st.shared.u8 	[%r27+43], %rs4139;
	st.shared.u8 	[%r27+42], %rs4138;
	st.shared.u8 	[%r27+41], %rs4137;
	st.shared.u8 	[%r27+40], %rs4136;
	st.shared.u8 	[%r27+39], %rs4135;
	st.shared.u8 	[%r27+38], %rs4134;
	st.shared.u8 	[%r27+37], %rs4133;
	st.shared.u8 	[%r27+36], %rs4132;
	st.shared.u8 	[%r27+35], %rs4131;
	st.shared.u8 	[%r27+34], %rs4130;
	st.shared.u8 	[%r27+33], %rs4129;
	st.shared.u8 	[%r27+32], %rs4128;
	st.shared.u8 	[%r27+31], %rs4127;
	st.shared.u8 	[%r27+30], %rs4126;
	st.shared.u8 	[%r27+29], %rs4125;
	st.shared.u8 	[%r27+28], %rs4124;
	st.shared.u8 	[%r27+27], %rs4123;
	st.shared.u8 	[%r27+26], %rs4122;
	st.shared.u8 	[%r27+25], %rs4121;
	st.shared.u8 	[%r27+24], %rs4120;
	st.shared.u8 	[%r27+23], %rs4119;
	st.shared.u8 	[%r27+22], %rs4118;
	st.shared.u8 	[%r27+21], %rs4117;
	st.shared.u8 	[%r27+20], %rs4116;
	st.shared.u8 	[%r27+19], %rs4115;
	st.shared.u8 	[%r27+18], %rs4114;
	st.shared.u8 	[%r27+17], %rs4113;
	st.shared.u8 	[%r27+16], %rs4112;
	st.shared.u8 	[%r27+15], %rs4111;
	st.shared.u8 	[%r27+14], %rs4110;
	st.shared.u8 	[%r27+13], %rs4109;
	st.shared.u8 	[%r27+12], %rs4108;
	st.shared.u8 	[%r27+11], %rs4107;
	st.shared.u8 	[%r27+10], %rs4106;
	st.shared.u8 	[%r27+9], %rs4105;
	st.shared.u8 	[%r27+8], %rs4104;
	st.shared.u8 	[%r27+7], %rs4103;
	st.shared.u8 	[%r27+6], %rs4102;
	st.shared.u8 	[%r27+5], %rs4101;
	st.shared.u8 	[%r27+4], %rs4100;
	st.shared.f32 	[%r27], %f23;
	st.shared.u8 	[%r27+130], %rs4226;
	st.shared.u8 	[%r27+129], %rs4225;
	st.shared.u8 	[%r27+128], %rs4224;
	st.shared.u8 	[%r27+127], %rs4223;
	st.shared.u8 	[%r27+126], %rs4222;
	st.shared.u8 	[%r27+125], %rs4221;
	st.shared.u8 	[%r27+124], %rs4220;
	st.shared.u8 	[%r27+123], %rs4219;
	st.shared.u8 	[%r27+122], %rs4218;
	st.shared.u8 	[%r27+121], %rs4217;
	st.shared.u8 	[%r27+120], %rs4216;
	st.shared.u8 	[%r27+119], %rs4215;
	st.shared.u8 	[%r27+118], %rs4214;
	st.shared.u8 	[%r27+117], %rs4213;
	st.shared.u8 	[%r27+116], %rs4212;
	st.shared.u8 	[%r27+115], %rs4211;
	st.shared.u8 	[%r27+114], %rs4210;
	st.shared.u8 	[%r27+113], %rs4209;
	st.shared.u8 	[%r27+112], %rs4208;
	st.shared.u8 	[%r27+111], %rs4207;
	st.shared.u8 	[%r27+110], %rs4206;
	st.shared.u8 	[%r27+109], %rs4205;
	st.shared.u8 	[%r27+108], %rs4204;
	st.shared.u8 	[%r27+107], %rs4203;
	st.shared.u8 	[%r27+106], %rs4202;
	st.shared.u8 	[%r27+105], %rs4201;
	st.shared.u8 	[%r27+104], %rs4200;
	st.shared.u8 	[%r27+103], %rs4199;
	st.shared.u8 	[%r27+102], %rs4198;
	st.shared.u8 	[%r27+101], %rs4197;
	st.shared.u8 	[%r27+100], %rs4196;
	st.shared.u8 	[%r27+99], %rs4195;
	st.shared.u8 	[%r27+98], %rs4194;
	st.shared.u8 	[%r27+97], %rs4193;
	st.shared.u8 	[%r27+96], %rs4192;
	st.shared.u8 	[%r27+95], %rs4191;
	st.shared.u8 	[%r27+94], %rs4190;
	st.shared.u8 	[%r27+93], %rs4189;
	st.shared.u8 	[%r27+92], %rs4188;
	st.shared.u8 	[%r27+91], %rs4187;
	st.shared.u8 	[%r27+90], %rs4186;
	st.shared.u8 	[%r27+89], %rs4185;
	st.shared.u8 	[%r27+88], %rs4184;
	st.shared.u8 	[%r27+87], %rs4183;
	st.shared.u8 	[%r27+86], %rs4182;
	st.shared.u8 	[%r27+85], %rs4181;
	st.shared.u8 	[%r27+84], %rs4180;
	st.shared.u8 	[%r27+83], %rs4179;
	st.shared.u8 	[%r27+82], %rs4178;
	st.shared.u8 	[%r27+81], %rs4177;
	st.shared.u8 	[%r27+80], %rs4176;
	st.shared.u8 	[%r27+79], %rs4175;
	st.shared.u8 	[%r27+78], %rs4174;
	st.shared.u8 	[%r27+77], %rs4173;
	st.shared.u8 	[%r27+76], %rs4172;
	st.shared.u8 	[%r27+75], %rs4171;
	st.shared.u8 	[%r27+74], %rs4170;
	st.shared.u8 	[%r27+73], %rs4169;
	st.shared.u8 	[%r27+72], %rs4168;
	st.shared.u8 	[%r27+71], %rs4167;
	st.shared.u8 	[%r27+70], %rs4166;
	st.shared.u8 	[%r27+69], %rs4165;
	st.shared.u8 	[%r27+68], %rs4164;
	st.shared.u8 	[%r27+67], %rs4163;
	st.shared.u8 	[%r27+194], %rs4290;
	st.shared.u8 	[%r27+193], %rs4289;
	st.shared.u8 	[%r27+192], %rs4288;
	st.shared.u8 	[%r27+191], %rs4287;
	st.shared.u8 	[%r27+190], %rs4286;
	st.shared.u8 	[%r27+189], %rs4285;
	st.shared.u8 	[%r27+188], %rs4284;
	st.shared.u8 	[%r27+187], %rs4283;
	st.shared.u8 	[%r27+186], %rs4282;
	st.shared.u8 	[%r27+185], %rs4281;
	st.shared.u8 	[%r27+184], %rs4280;
	st.shared.u8 	[%r27+183], %rs4279;
	st.shared.u8 	[%r27+182], %rs4278;
	st.shared.u8 	[%r27+181], %rs4277;
	st.shared.u8 	[%r27+180], %rs4276;
	st.shared.u8 	[%r27+179], %rs4275;
	st.shared.u8 	[%r27+178], %rs4274;
	st.shared.u8 	[%r27+177], %rs4273;
	st.shared.u8 	[%r27+176], %rs4272;
	st.shared.u8 	[%r27+175], %rs4271;
	st.shared.u8 	[%r27+174], %rs4270;
	st.shared.u8 	[%r27+173], %rs4269;
	st.shared.u8 	[%r27+172], %rs4268;
	st.shared.u8 	[%r27+171], %rs4267;
	st.shared.u8 	[%r27+170], %rs4266;
	st.shared.u8 	[%r27+169], %rs4265;
	st.shared.u8 	[%r27+168], %rs4264;
	st.shared.u8 	[%r27+167], %rs4263;
	st.shared.u8 	[%r27+166], %rs4262;
	st.shared.u8 	[%r27+165], %rs4261;
	st.shared.u8 	[%r27+164], %rs4260;
	st.shared.u8 	[%r27+163], %rs4259;
	st.shared.u8 	[%r27+162], %rs4258;
	st.shared.u8 	[%r27+161], %rs4257;
	st.shared.u8 	[%r27+160], %rs4256;
	st.shared.u8 	[%r27+159], %rs4255;
	st.shared.u8 	[%r27+158], %rs4254;
	st.shared.u8 	[%r27+157], %rs4253;
	st.shared.u8 	[%r27+156], %rs4252;
	st.shared.u8 	[%r27+155], %rs4251;
	st.shared.u8 	[%r27+154], %rs4250;
	st.shared.u8 	[%r27+153], %rs4249;
	st.shared.u8 	[%r27+152], %rs4248;
	st.shared.u8 	[%r27+151], %rs4247;
	st.shared.u8 	[%r27+150], %rs4246;
	st.shared.u8 	[%r27+149], %rs4245;
	st.shared.u8 	[%r27+148], %rs4244;
	st.shared.u8 	[%r27+147], %rs4243;
	st.shared.u8 	[%r27+146], %rs4242;
	st.shared.u8 	[%r27+145], %rs4241;
	st.shared.u8 	[%r27+144], %rs4240;
	st.shared.u8 	[%r27+143], %rs4239;
	st.shared.u8 	[%r27+142], %rs4238;
	st.shared.u8 	[%r27+141], %rs4237;
	st.shared.u8 	[%r27+140], %rs4236;
	st.shared.u8 	[%r27+139], %rs4235;
	st.shared.u8 	[%r27+138], %rs4234;
	st.shared.u8 	[%r27+137], %rs4233;
	st.shared.u8 	[%r27+136], %rs4232;
	st.shared.u8 	[%r27+135], %rs4231;
	st.shared.u8 	[%r27+134], %rs4230;
	st.shared.u8 	[%r27+133], %rs4229;
	st.shared.u8 	[%r27+132], %rs4228;
	st.shared.u8 	[%r27+131], %rs4227;
	st.shared.u8 	[%r27+258], %rs4354;
	st.shared.u8 	[%r27+257], %rs4353;
	st.shared.u8 	[%r27+256], %rs4352;
	st.shared.u8 	[%r27+255], %rs4351;
	st.shared.u8 	[%r27+254], %rs4350;
	st.shared.u8 	[%r27+253], %rs4349;
	st.shared.u8 	[%r27+252], %rs4348;
	st.shared.u8 	[%r27+251], %rs4347;
	st.shared.u8 	[%r27+250], %rs4346;
	st.shared.u8 	[%r27+249], %rs4345;
	st.shared.u8 	[%r27+248], %rs4344;
	st.shared.u8 	[%r27+247], %rs4343;
	st.shared.u8 	[%r27+246], %rs4342;
	st.shared.u8 	[%r27+245], %rs4341;
	st.shared.u8 	[%r27+244], %rs4340;
	st.shared.u8 	[%r27+243], %rs4339;
	st.shared.u8 	[%r27+242], %rs4338;
	st.shared.u8 	[%r27+241], %rs4337;
	st.shared.u8 	[%r27+240], %rs4336;
	st.shared.u8 	[%r27+239], %rs4335;
	st.shared.u8 	[%r27+238], %rs4334;
	st.shared.u8 	[%r27+237], %rs4333;
	st.shared.u8 	[%r27+236], %rs4332;
	st.shared.u8 	[%r27+235], %rs4331;
	st.shared.u8 	[%r27+234], %rs4330;
	st.shared.u8 	[%r27+233], %rs4329;
	st.shared.u8 	[%r27+232], %rs4328;
	st.shared.u8 	[%r27+231], %rs4327;
	st.shared.u8 	[%r27+230], %rs4326;
	st.shared.u8 	[%r27+229], %rs4325;
	st.shared.u8 	[%r27+228], %rs4324;
	st.shared.u8 	[%r27+227], %rs4323;
	st.shared.u8 	[%r27+226], %rs4322;
	st.shared.u8 	[%r27+225], %rs4321;
	st.shared.u8 	[%r27+224], %rs4320;
	st.shared.u8 	[%r27+223], %rs4319;
	st.shared.u8 	[%r27+222], %rs4318;
	st.shared.u8 	[%r27+221], %rs4317;
	st.shared.u8 	[%r27+220], %rs4316;
	st.shared.u8 	[%r27+219], %rs4315;
	st.shared.u8 	[%r27+218], %rs4314;
	st.shared.u8 	[%r27+217], %rs4313;
	st.shared.u8 	[%r27+216], %rs4312;
	st.shared.u8 	[%r27+215], %rs4311;
	st.shared.u8 	[%r27+214], %rs4310;
	st.shared.u8 	[%r27+213], %rs4309;
	st.shared.u8 	[%r27+212], %rs4308;
	st.shared.u8 	[%r27+211], %rs4307;
	st.shared.u8 	[%r27+210], %rs4306;
	st.shared.u8 	[%r27+209], %rs4305;
	st.shared.u8 	[%r27+208], %rs4304;
	st.shared.u8 	[%r27+207], %rs4303;
	st.shared.u8 	[%r27+206], %rs4302;
	st.shared.u8 	[%r27+205], %rs4301;
	st.shared.u8 	[%r27+204], %rs4300;
	st.shared.u8 	[%r27+203], %rs4299;
	st.shared.u8 	[%r27+202], %rs4298;
	st.shared.u8 	[%r27+201], %rs4297;
	st.shared.u8 	[%r27+200], %rs4296;
	st.shared.u8 	[%r27+199], %rs4295;
	st.shared.u8 	[%r27+198], %rs4294;
	st.shared.u8 	[%r27+197], %rs4293;
	st.shared.u8 	[%r27+196], %rs4292;
	st.shared.u8 	[%r27+195], %rs4291;
	st.shared.u8 	[%r27+259], %rs4355;
	bar.warp.sync 	-1;
	ld.shared.u8 	%rs3391, [%r27+66];
	ld.shared.u8 	%rs3390, [%r27+65];
	ld.shared.u8 	%rs3389, [%r27+64];
	ld.shared.u8 	%rs3388, [%r27+63];
	ld.shared.u8 	%rs3387, [%r27+62];
	ld.shared.u8 	%rs3386, [%r27+61];
	ld.shared.u8 	%rs3385, [%r27+60];
	ld.shared.u8 	%rs3384, [%r27+59];
	ld.shared.u8 	%rs3383, [%r27+58];
	ld.shared.u8 	%rs3382, [%r27+57];
	ld.shared.u8 	%rs3381, [%r27+56];
	ld.shared.u8 	%rs3380, [%r27+55];
	ld.shared.u8 	%rs3379, [%r27+54];
	ld.shared.u8 	%rs3378, [%r27+53];
	ld.shared.u8 	%rs3377, [%r27+52];
	ld.shared.u8 	%rs3376, [%r27+51];
	ld.shared.u8 	%rs3375, [%r27+50];
	ld.shared.u8 	%rs3374, [%r27+49];
	ld.shared.u8 	%rs3373, [%r27+48];
	ld.shared.u8 	%rs3372, [%r27+47];
	ld.shared.u8 	%rs3371, [%r27+46];
	ld.shared.u8 	%rs3370, [%r27+45];
	ld.shared.u8 	%rs3369, [%r27+44];
	ld.shared.u8 	%rs3368, [%r27+43];
	ld.shared.u8 	%rs3367, [%r27+42];
	ld.shared.u8 	%rs3366, [%r27+41];
	ld.shared.u8 	%rs3365, [%r27+40];
	ld.shared.u8 	%rs3364, [%r27+39];
	ld.shared.u8 	%rs3363, [%r27+38];
	ld.shared.u8 	%rs3362, [%r27+37];
	ld.shared.u8 	%rs3361, [%r27+36];
	ld.shared.u8 	%rs3360, [%r27+35];
	ld.shared.u8 	%rs3359, [%r27+34];
	ld.shared.u8 	%rs3358, [%r27+33];
	ld.shared.u8 	%rs3357, [%r27+32];
	ld.shared.u8 	%rs3356, [%r27+31];
	ld.shared.u8 	%rs3355, [%r27+30];
	ld.shared.u8 	%rs3354, [%r27+29];
	ld.shared.u8 	%rs3353, [%r27+28];
	ld.shared.u8 	%rs3352, [%r27+27];
	ld.shared.u8 	%rs3351, [%r27+26];
	ld.shared.u8 	%rs3350, [%r27+25];
	ld.shared.u8 	%rs3349, [%r27+24];
	ld.shared.u8 	%rs3348, [%r27+23];
	ld.shared.u8 	%rs3347, [%r27+22];
	ld.shared.u8 	%rs3346, [%r27+21];
	ld.shared.u8 	%rs3345, [%r27+20];
	ld.shared.u8 	%rs3344, [%r27+19];
	ld.shared.u8 	%rs3343, [%r27+18];
	ld.shared.u8 	%rs3342, [%r27+17];
	ld.shared.u8 	%rs3341, [%r27+16];
	ld.shared.u8 	%rs3340, [%r27+15];
	ld.shared.u8 	%rs3339, [%r27+14];
	ld.shared.u8 	%rs3338, [%r27+13];
	ld.shared.u8 	%rs3337, [%r27+12];
	ld.shared.u8 	%rs3336, [%r27+11];
	ld.shared.u8 	%rs3335, [%r27+10];
	ld.shared.u8 	%rs3334, [%r27+9];
	ld.shared.u8 	%rs3333, [%r27+8];
	ld.shared.u8 	%rs3332, [%r27+7];
	ld.shared.u8 	%rs3331, [%r27+6];
	ld.shared.u8 	%rs3330, [%r27+5];
	ld.shared.u8 	%rs3329, [%r27+4];
	ld.shared.f32 	%f14, [%r27];
	ld.shared.u8 	%rs3455, [%r27+130];
	ld.shared.u8 	%rs3454, [%r27+129];
	ld.shared.u8 	%rs3453, [%r27+128];
	ld.shared.u8 	%rs3452, [%r27+127];
	ld.shared.u8 	%rs3451, [%r27+126];
	ld.shared.u8 	%rs3450, [%r27+125];
	ld.shared.u8 	%rs3449, [%r27+124];
	ld.shared.u8 	%rs3448, [%r27+123];
	ld.shared.u8 	%rs3447, [%r27+122];
	ld.shared.u8 	%rs3446, [%r27+121];
	ld.shared.u8 	%rs3445, [%r27+120];
	ld.shared.u8 	%rs3444, [%r27+119];
	ld.shared.u8 	%rs3443, [%r27+118];
	ld.shared.u8 	%rs3442, [%r27+117];
	ld.shared.u8 	%rs3441, [%r27+116];
	ld.shared.u8 	%rs3440, [%r27+115];
	ld.shared.u8 	%rs3439, [%r27+114];
	ld.shared.u8 	%rs3438, [%r27+113];
	ld.shared.u8 	%rs3437, [%r27+112];
	ld.shared.u8 	%rs3436, [%r27+111];
	ld.shared.u8 	%rs3435, [%r27+110];
	ld.shared.u8 	%rs3434, [%r27+109];
	ld.shared.u8 	%rs3433, [%r27+108];
	ld.shared.u8 	%rs3432, [%r27+107];
	ld.shared.u8 	%rs3431, [%r27+106];
	ld.shared.u8 	%rs3430, [%r27+105];
	ld.shared.u8 	%rs3429, [%r27+104];
	ld.shared.u8 	%rs3428, [%r27+103];
	ld.shared.u8 	%rs3427, [%r27+102];
	ld.shared.u8 	%rs3426, [%r27+101];
	ld.shared.u8 	%rs3425, [%r27+100];
	ld.shared.u8 	%rs3424, [%r27+99];
	ld.shared.u8 	%rs3423, [%r27+98];
	ld.shared.u8 	%rs3422, [%r27+97];
	ld.shared.u8 	%rs3421, [%r27+96];
	ld.shared.u8 	%rs3420, [%r27+95];
	ld.shared.u8 	%rs3419, [%r27+94];
	ld.shared.u8 	%rs3418, [%r27+93];
	ld.shared.u8 	%rs3417, [%r27+92];
	ld.shared.u8 	%rs3416, [%r27+91];
	ld.shared.u8 	%rs3415, [%r27+90];
	ld.shared.u8 	%rs3414, [%r27+89];
	ld.shared.u8 	%rs3413, [%r27+88];
	ld.shared.u8 	%rs3412, [%r27+87];
	ld.shared.u8 	%rs3411, [%r27+86];
	ld.shared.u8 	%rs3410, [%r27+85];
	ld.shared.u8 	%rs3409, [%r27+84];
	ld.shared.u8 	%rs3408, [%r27+83];
	ld.shared.u8 	%rs3407, [%r27+82];
	ld.shared.u8 	%rs3406, [%r27+81];
	ld.shared.u8 	%rs3405, [%r27+80];
	ld.shared.u8 	%rs3404, [%r27+79];
	ld.shared.u8 	%rs3403, [%r27+78];
	ld.shared.u8 	%rs3402, [%r27+77];
	ld.shared.u8 	%rs3401, [%r27+76];
	ld.shared.u8 	%rs3400, [%r27+75];
	ld.shared.u8 	%rs3399, [%r27+74];
	ld.shared.u8 	%rs3398, [%r27+73];
	ld.shared.u8 	%rs3397, [%r27+72];
	ld.shared.u8 	%rs3396, [%r27+71];
	ld.shared.u8 	%rs3395, [%r27+70];
	ld.shared.u8 	%rs3394, [%r27+69];
	ld.shared.u8 	%rs3393, [%r27+68];
	ld.shared.u8 	%rs3392, [%r27+67];
	ld.shared.u8 	%rs3519, [%r27+194];
	ld.shared.u8 	%rs3518, [%r27+193];
	ld.shared.u8 	%rs3517, [%r27+192];
	ld.shared.u8 	%rs3516, [%r27+191];
	ld.shared.u8 	%rs3515, [%r27+190];
	ld.shared.u8 	%rs3514, [%r27+189];
	ld.shared.u8 	%rs3513, [%r27+188];
	ld.shared.u8 	%rs3512, [%r27+187];
	ld.shared.u8 	%rs3511, [%r27+186];
	ld.shared.u8 	%rs3510, [%r27+185];
	ld.shared.u8 	%rs3509, [%r27+184];
	ld.shared.u8 	%rs3508, [%r27+183];
	ld.shared.u8 	%rs3507, [%r27+182];
	ld.shared.u8 	%rs3506, [%r27+181];
	ld.shared.u8 	%rs3505, [%r27+180];
	ld.shared.u8 	%rs3504, [%r27+179];
	ld.shared.u8 	%rs3503, [%r27+178];
	ld.shared.u8 	%rs3502, [%r27+177];
	ld.shared.u8 	%rs3501, [%r27+176];
	ld.shared.u8 	%rs3500, [%r27+175];
	ld.shared.u8 	%rs3499, [%r27+174];
	ld.shared.u8 	%rs3498, [%r27+173];
	ld.shared.u8 	%rs3497, [%r27+172];
	ld.shared.u8 	%rs3496, [%r27+171];
	ld.shared.u8 	%rs3495, [%r27+170];
	ld.shared.u8 	%rs3494, [%r27+169];
	ld.shared.u8 	%rs3493, [%r27+168];
	ld.shared.u8 	%rs3492, [%r27+167];
	ld.shared.u8 	%rs3491, [%r27+166];
	ld.shared.u8 	%rs3490, [%r27+165];
	ld.shared.u8 	%rs3489, [%r27+164];
	ld.shared.u8 	%rs3488, [%r27+163];
	ld.shared.u8 	%rs3487, [%r27+162];
	ld.shared.u8 	%rs3486, [%r27+161];
	ld.shared.u8 	%rs3485, [%r27+160];
	ld.shared.u8 	%rs3484, [%r27+159];
	ld.shared.u8 	%rs3483, [%r27+158];
	ld.shared.u8 	%rs3482, [%r27+157];
	ld.shared.u8 	%rs3481, [%r27+156];
	ld.shared.u8 	%rs3480, [%r27+155];
	ld.shared.u8 	%rs3479, [%r27+154];
	ld.shared.u8 	%rs3478, [%r27+153];
	ld.shared.u8 	%rs3477, [%r27+152];
	ld.shared.u8 	%rs3476, [%r27+151];
	ld.shared.u8 	%rs3475, [%r27+150];
	ld.shared.u8 	%rs3474, [%r27+149];
	ld.shared.u8 	%rs3473, [%r27+148];
	ld.shared.u8 	%rs3472, [%r27+147];
	ld.shared.u8 	%rs3471, [%r27+146];
	ld.shared.u8 	%rs3470, [%r27+145];
	ld.shared.u8 	%rs3469, [%r27+144];
	ld.shared.u8 	%rs3468, [%r27+143];
	ld.shared.u8 	%rs3467, [%r27+142];
	ld.shared.u8 	%rs3466, [%r27+141];
	ld.shared.u8 	%rs3465, [%r27+140];
	ld.shared.u8 	%rs3464, [%r27+139];
	ld.shared.u8 	%rs3463, [%r27+138];
	ld.shared.u8 	%rs3462, [%r27+137];
	ld.shared.u8 	%rs3461, [%r27+136];
	ld.shared.u8 	%rs3460, [%r27+135];
	ld.shared.u8 	%rs3459, [%r27+134];
	ld.shared.u8 	%rs3458, [%r27+133];
	ld.shared.u8 	%rs3457, [%r27+132];
	ld.shared.u8 	%rs3456, [%r27+131];
	ld.shared.u8 	%rs3583, [%r27+258];
	ld.shared.u8 	%rs3582, [%r27+257];
	ld.shared.u8 	%rs3581, [%r27+256];
	ld.shared.u8 	%rs3580, [%r27+255];
	ld.shared.u8 	%rs3579, [%r27+254];
	ld.shared.u8 	%rs3578, [%r27+253];
	ld.shared.u8 	%rs3577, [%r27+252];
	ld.shared.u8 	%rs3576, [%r27+251];
	ld.shared.u8 	%rs3575, [%r27+250];
	ld.shared.u8 	%rs3574, [%r27+249];
	ld.shared.u8 	%rs3573, [%r27+248];
	ld.shared.u8 	%rs3572, [%r27+247];
	ld.shared.u8 	%rs3571, [%r27+246];
	ld.shared.u8 	%rs3570, [%r27+245];
	ld.shared.u8 	%rs3569, [%r27+244];
	ld.shared.u8 	%rs3568, [%r27+243];
	ld.shared.u8 	%rs3567, [%r27+242];
	ld.shared.u8 	%rs3566, [%r27+241];
	ld.shared.u8 	%rs3565, [%r27+240];
	ld.shared.u8 	%rs3564, [%r27+239];
	ld.shared.u8 	%rs3563, [%r27+238];
	ld.shared.u8 	%rs3562, [%r27+237];
	ld.shared.u8 	%rs3561, [%r27+236];
	ld.shared.u8 	%rs3560, [%r27+235];
	ld.shared.u8 	%rs3559, [%r27+234];
	ld.shared.u8 	%rs3558, [%r27+233];
	ld.shared.u8 	%rs3557, [%r27+232];
	ld.shared.u8 	%rs3556, [%r27+231];
	ld.shared.u8 	%rs3555, [%r27+230];
	ld.shared.u8 	%rs3554, [%r27+229];
	ld.shared.u8 	%rs3553, [%r27+228];
	ld.shared.u8 	%rs3552, [%r27+227];
	ld.shared.u8 	%rs3551, [%r27+226];
	ld.shared.u8 	%rs3550, [%r27+225];
	ld.shared.u8 	%rs3549, [%r27+224];
	ld.shared.u8 	%rs3548, [%r27+223];
	ld.shared.u8 	%rs3547, [%r27+222];
	ld.shared.u8 	%rs3546, [%r27+221];
	ld.shared.u8 	%rs3545, [%r27+220];
	ld.shared.u8 	%rs3544, [%r27+219];
	ld.shared.u8 	%rs3543, [%r27+218];
	ld.shared.u8 	%rs3542, [%r27+217];
	ld.shared.u8 	%rs3541, [%r27+216];
	ld.shared.u8 	%rs3540, [%r27+215];
	ld.shared.u8 	%rs3539, [%r27+214];
	ld.shared.u8 	%rs3538, [%r27+213];
	ld.shared.u8 	%rs3537, [%r27+212];
	ld.shared.u8 	%rs3536, [%r27+211];
	ld.shared.u8 	%rs3535, [%r27+210];
	ld.shared.u8 	%rs3534, [%r27+209];
	ld.shared.u8 	%rs3533, [%r27+208];
	ld.shared.u8 	%rs3532, [%r27+207];
	ld.shared.u8 	%rs3531, [%r27+206];
	ld.shared.u8 	%rs3530, [%r27+205];
	ld.shared.u8 	%rs3529, [%r27+204];
	ld.shared.u8 	%rs3528, [%r27+203];
	ld.shared.u8 	%rs3527, [%r27+202];
	ld.shared.u8 	%rs3526, [%r27+201];
	ld.shared.u8 	%rs3525, [%r27+200];
	ld.shared.u8 	%rs3524, [%r27+199];
	ld.shared.u8 	%rs3523, [%r27+198];
	ld.shared.u8 	%rs3522, [%r27+197];
	ld.shared.u8 	%rs3521, [%r27+196];
	ld.shared.u8 	%rs3520, [%r27+195];
	ld.shared.u8 	%rs3584, [%r27+259];
	mov.u32 	%r1557, %tid.x;
	setp.ne.s32 	%p17, %r1557, 0;
	@%p17 bra 	$L__BB7_26;
	st.volatile.shared.u32 	[_ZZN3cub18CUB_300001_SM_10006detail10merge_sort30DeviceMergeSortBlockSortKernelINS2_10policy_hubIN6thrust24THRUST_300001_SM_1000_NS10device_ptrI10IndividualEEE9Policy600ES9_PNS0_8NullTypeES9_SD_mN4cuda3std3__44lessIS8_EES8_SC_EEvbT0_T1_T2_T3_T4_PT6_PT7_T5_NS1_7vsmem_tEE19static_temp_storage+16640], %r25;
$L__BB7_26:
	bar.sync 	0;
	ld.volatile.shared.u32 	%r1558, [_ZZN3cub18CUB_300001_SM_10006detail10merge_sort30DeviceMergeSortBlockSortKernelINS2_10policy_hubIN6thrust24THRUST_300001_SM_1000_NS10device_ptrI10IndividualEEE9Policy600ES9_PNS0_8NullTypeES9_SD_mN4cuda3std3__44lessIS8_EES8_SC_EEvbT0_T1_T2_T3_T4_PT6_PT7_T5_NS1_7vsmem_tEE19static_temp_storage+16640];
	mov.u32 	%r1559, %tid.x;
	and.b32  	%r1560, %r1559, 992;
	cvt.u64.u32 	%rd22, %r1560;
	mov.u32 	%r1561, %ctaid.x;
	mul.wide.u32 	%rd23, %r1561, 64;
	add.s64 	%rd24, %rd23, %rd22;
	and.b32  	%r1562, %r1559, 31;
	cvt.u64.u32 	%rd25, %r1562;
	or.b64  	%rd26, %rd24, %rd25;
	mad.lo.s64 	%rd11, %rd26, 260, %rd2;
	or.b32  	%r1563, %r1560, %r1562;
	setp.ge.s32 	%p18, %r1563, %r1558;
	@%p18 bra 	$L__BB7_32;
	st.global.f32 	[%rd11], %f14;
	st.global.u8 	[%rd11+4], %rs3329;
	st.global.u8 	[%rd11+5], %rs3330;
	st.global.u8 	[%rd11+6], %rs3331;
	st.global.u8 	[%rd11+7], %rs3332;
	st.global.u8 	[%rd11+8], %rs3333;
	st.global.u8 	[%rd11+9], %rs3334;
	st.global.u8 	[%rd11+10], %rs3335;
	st.global.u8 	[%rd11+11], %rs3336;
	st.global.u8 	[%rd11+12], %rs3337;
	st.global.u8 	[%rd11+13], %rs3338;
	st.global.u8 	[%rd11+14], %rs3339;
	st.global.u8 	[%rd11+15], %rs3340;
	st.global.u8 	[%rd11+16], %rs3341;
	st.global.u8 	[%rd11+17], %rs3342;
	st.global.u8 	[%rd11+18], %rs3343;
	st.global.u8 	[%rd11+19], %rs3344;
	st.global.u8 	[%rd11+20], %rs3345;
	st.global.u8 	[%rd11+21], %rs3346;
	st.global.u8 	[%rd11+22], %rs3347;
	st.global.u8 	[%rd11+23], %rs3348;
	st.global.u8 	[%rd11+24], %rs3349;
	st.global.u8 	[%rd11+25], %rs3350;
	st.global.u8 	[%rd11+26], %rs3351;
	st.global.u8 	[%rd11+27], %rs3352;
	st.global.u8 	[%rd11+28], %rs3353;
	st.global.u8 	[%rd11+29], %rs3354;
	st.global.u8 	[%rd11+30], %rs3355;
	st.global.u8 	[%rd11+31], %rs3356;
	st.global.u8 	[%rd11+32], %rs3357;
	st.global.u8 	[%rd11+33], %rs3358;
	st.global.u8 	[%rd11+34], %rs3359;
	st.global.u8 	[%rd11+35], %rs3360;
	st.global.u8 	[%rd11+36], %rs3361;
	st.global.u8 	[%rd11+37], %rs3362;
	st.global.u8 	[%rd11+38], %rs3363;
	st.global.u8 	[%rd11+39], %rs3364;
	st.global.u8 	[%rd11+40], %rs3365;
	st.global.u8 	[%rd11+41], %rs3366;
	st.global.u8 	[%rd11+42], %rs3367;
	st.global.u8 	[%rd11+43], %rs3368;
	st.global.u8 	[%rd11+44], %rs3369;
	st.global.u8 	[%rd11+45], %rs3370;
	st.global.u8 	[%rd11+46], %rs3371;
	st.global.u8 	[%rd11+47], %rs3372;
	st.global.u8 	[%rd11+48], %rs3373;
	st.global.u8 	[%rd11+49], %rs3374;
	st.global.u8 	[%rd11+50], %rs3375;
	st.global.u8 	[%rd11+51], %rs3376;
	st.global.u8 	[%rd11+52], %rs3377;
	st.global.u8 	[%rd11+53], %rs3378;
	st.global.u8 	[%rd11+54], %rs3379;
	st.global.u8 	[%rd11+55], %rs3380;
	st.global.u8 	[%rd11+56], %rs3381;
	st.global.u8 	[%rd11+57], %rs3382;
	st.global.u8 	[%rd11+58], %rs3383;
	st.global.u8 	[%rd11+59], %rs3384;
	st.global.u8 	[%rd11+60], %rs3385;
	st.global.u8 	[%rd11+61], %rs3386;
	st.global.u8 	[%rd11+62], %rs3387;
	st.global.u8 	[%rd11+63], %rs3388;
	st.global.u8 	[%rd11+64], %rs3389;
	st.global.u8 	[%rd11+65], %rs3390;
	st.global.u8 	[%rd11+66], %rs3391;
	st.global.u8 	[%rd11+67], %rs3392;
	st.global.u8 	[%rd11+68], %rs3393;
	st.global.u8 	[%rd11+69], %rs3394;
	st.global.u8 	[%rd11+70], %rs3395;
	st.global.u8 	[%rd11+71], %rs3396;
	st.global.u8 	[%rd11+72], %rs3397;
	st.global.u8 	[%rd11+73], %rs3398;
	st.global.u8 	[%rd11+74], %rs3399;
	st.global.u8 	[%rd11+75], %rs3400;
	st.global.u8 	[%rd11+76], %rs3401;
	st.global.u8 	[%rd11+77], %rs3402;
	st.global.u8 	[%rd11+78], %rs3403;
	st.global.u8 	[%rd11+79], %rs3404;
	st.global.u8 	[%rd11+80], %rs3405;
	st.global.u8 	[%rd11+81], %rs3406;
	st.global.u8 	[%rd11+82], %rs3407;
	st.global.u8 	[%rd11+83], %rs3408;
	st.global.u8 	[%rd11+84], %rs3409;
	st.global.u8 	[%rd11+85], %rs3410;
	st.global.u8 	[%rd11+86], %rs3411;
	st.global.u8 	[%rd11+87], %rs3412;
	st.global.u8 	[%rd11+88], %rs3413;
	st.global.u8 	[%rd11+89], %rs3414;
	st.global.u8 	[%rd11+90], %rs3415;
	st.global.u8 	[%rd11+91], %rs3416;
	st.global.u8 	[%rd11+92], %rs3417;
	st.global.u8 	[%rd11+93], %rs3418;
	st.global.u8 	[%rd11+94], %rs3419;
	st.global.u8 	[%rd11+95], %rs3420;
	st.global.u8 	[%rd11+96], %rs3421;
	st.global.u8 	[%rd11+97], %rs3422;
	st.global.u8 	[%rd11+98], %rs3423;
	st.global.u8 	[%rd11+99], %rs3424;
	st.global.u8 	[%rd11+100], %rs3425;
	st.global.u8 	[%rd11+101], %rs3426;
	st.global.u8 	[%rd11+102], %rs3427;
	st.global.u8 	[%rd11+103], %rs3428;
	st.global.u8 	[%rd11+104], %rs3429;
	st.global.u8 	[%rd11+105], %rs3430;
	st.global.u8 	[%rd11+106], %rs3431;
	st.global.u8 	[%rd11+107], %rs3432;
	st.global.u8 	[%rd11+108], %rs3433;
	st.global.u8 	[%rd11+109], %rs3434;
	st.global.u8 	[%rd11+110], %rs3435;
	st.global.u8 	[%rd11+111], %rs3436;
	st.global.u8 	[%rd11+112], %rs3437;
	st.global.u8 	[%rd11+113], %rs3438;
	st.global.u8 	[%rd11+114], %rs3439;
	st.global.u8 	[%rd11+115], %rs3440;
	st.global.u8 	[%rd11+116], %rs3441;
	st.global.u8 	[%rd11+117], %rs3442;
	st.global.u8 	[%rd11+118], %rs3443;
	st.global.u8 	[%rd11+119], %rs3444;
	st.global.u8 	[%rd11+120], %rs3445;
	st.global.u8 	[%rd11+121], %rs3446;
	st.global.u8 	[%rd11+122], %rs3447;
	st.global.u8 	[%rd11+123], %rs3448;
	st.global.u8 	[%rd11+124], %rs3449;
	st.global.u8 	[%rd11+125], %rs3450;
	st.global.u8 	[%rd11+126], %rs3451;
	st.global.u8 	[%rd11+127], %rs3452;
	st.global.u8 	[%rd11+128], %rs3453;
	st.global.u8 	[%rd11+129], %rs3454;
	st.global.u8 	[%rd11+130], %rs3455;
	st.global.u8 	[%rd11+131], %rs3456;
	st.global.u8 	[%rd11+132], %rs3457;
	st.global.u8 	[%rd11+133], %rs3458;
	st.global.u8 	[%rd11+134], %rs3459;
	st.global.u8 	[%rd11+135], %rs3460;
	st.global.u8 	[%rd11+136], %rs3461;
	st.global.u8 	[%rd11+137], %rs3462;
	st.global.u8 	[%rd11+138], %rs3463;
	st.global.u8 	[%rd11+139], %rs3464;
	st.global.u8 	[%rd11+140], %rs3465;
	st.global.u8 	[%rd11+141], %rs3466;
	st.global.u8 	[%rd11+142], %rs3467;
	st.global.u8 	[%rd11+143], %rs3468;
	st.global.u8 	[%rd11+144], %rs3469;
	st.global.u8 	[%rd11+145], %rs3470;
	st.global.u8 	[%rd11+146], %rs3471;
	st.global.u8 	[%rd11+147], %rs3472;
	st.global.u8 	[%rd11+148], %rs3473;
	st.global.u8 	[%rd11+149], %rs3474;
	st.global.u8 	[%rd11+150], %rs3475;
	st.global.u8 	[%rd11+151], %rs3476;
	st.global.u8 	[%rd11+152], %rs3477;
	st.global.u8 	[%rd11+153], %rs3478;
	st.global.u8 	[%rd11+154], %rs3479;
	st.global.u8 	[%rd11+155], %rs3480;
	st.global.u8 	[%rd11+156], %rs3481;
	st.global.u8 	[%rd11+157], %rs3482;
	st.global.u8 	[%rd11+158], %rs3483;
	st.global.u8 	[%rd11+159], %rs3484;
	st.global.u8 	[%rd11+160], %rs3485;
	st.global.u8 	[%rd11+161], %rs3486;
	st.global.u8 	[%rd11+162], %rs3487;
	st.global.u8 	[%rd11+163], %rs3488;
	st.global.u8 	[%rd11+164], %rs3489;
	st.global.u8 	[%rd11+165], %rs3490;
	st.global.u8 	[%rd11+166], %rs3491;
	st.global.u8 	[%rd11+167], %rs3492;
	st.global.u8 	[%rd11+168], %rs3493;
	st.global.u8 	[%rd11+169], %rs3494;
	st.global.u8 	[%rd11+170], %rs3495;
	st.global.u8 	[%rd11+171], %rs3496;
	st.global.u8 	[%rd11+172], %rs3497;
	st.global.u8 	[%rd11+173], %rs3498;
	st.global.u8 	[%rd11+174], %rs3499;
	st.global.u8 	[%rd11+175], %rs3500;
	st.global.u8 	[%rd11+176], %rs3501;
	st.global.u8 	[%rd11+177], %rs3502;
	st.global.u8 	[%rd11+178], %rs3503;
	st.global.u8 	[%rd11+179], %rs3504;
	st.global.u8 	[%rd11+180], %rs3505;
	st.global.u8 	[%rd11+181], %rs3506;
	st.global.u8 	[%rd11+182], %rs3507;
	st.global.u8 	[%rd11+183], %rs3508;
	st.global.u8 	[%rd11+184], %rs3509;
	st.global.u8 	[%rd11+185], %rs3510;
	st.global.u8 	[%rd11+186], %rs3511;
	st.global.u8 	[%rd11+187], %rs3512;
	st.global.u8 	[%rd11+188], %rs3513;
	st.global.u8 	[%rd11+189], %rs3514;
	st.global.u8 	[%rd11+190], %rs3515;
	st.global.u8 	[%rd11+191], %rs3516;
	st.global.u8 	[%rd11+192], %rs3517;
	st.global.u8 	[%rd11+193], %rs3518;
	st.global.u8 	[%rd11+194], %rs3519;
	st.global.u8 	[%rd11+195], %rs3520;
	st.global.u8 	[%rd11+196], %rs3521;
	st.global.u8 	[%rd11+197], %rs3522;
	st.global.u8 	[%rd11+198], %rs3523;
	st.global.u8 	[%rd11+199], %rs3524;
	st.global.u8 	[%rd11+200], %rs3525;
	st.global.u8 	[%rd11+201], %rs3526;
	st.global.u8 	[%rd11+202], %rs3527;
	st.global.u8 	[%rd11+203], %rs3528;
	st.global.u8 	[%rd11+204], %rs3529;
	st.global.u8 	[%rd11+205], %rs3530;
	st.global.u8 	[%rd11+206], %rs3531;
	st.global.u8 	[%rd11+207], %rs3532;
	st.global.u8 	[%rd11+208], %rs3533;
	st.global.u8 	[%rd11+209], %rs3534;
	st.global.u8 	[%rd11+210], %rs3535;
	st.global.u8 	[%rd11+211], %rs3536;
	st.global.u8 	[%rd11+212], %rs3537;
	st.global.u8 	[%rd11+213], %rs3538;
	st.global.u8 	[%rd11+214], %rs3539;
	st.global.u8 	[%rd11+215], %rs3540;
	st.global.u8 	[%rd11+216], %rs3541;
	st.global.u8 	[%rd11+217], %rs3542;
	st.global.u8 	[%rd11+218], %rs3543;
	st.global.u8 	[%rd11+219], %rs3544;
	st.global.u8 	[%rd11+220], %rs3545;
	st.global.u8 	[%rd11+221], %rs3546;
	st.global.u8 	[%rd11+222], %rs3547;
	st.global.u8 	[%rd11+223], %rs3548;
	st.global.u8 	[%rd11+224], %rs3549;
	st.global.u8 	[%rd11+225], %rs3550;
	st.global.u8 	[%rd11+226], %rs3551;
	st.global.u8 	[%rd11+227], %rs3552;
	st.global.u8 	[%rd11+228], %rs3553;
	st.global.u8 	[%rd11+229], %rs3554;
	st.global.u8 	[%rd11+230], %rs3555;
	st.global.u8 	[%rd11+231], %rs3556;
	st.global.u8 	[%rd11+232], %rs3557;
	st.global.u8 	[%rd11+233], %rs3558;
	st.global.u8 	[%rd11+234], %rs3559;
	st.global.u8 	[%rd11+235], %rs3560;
	st.global.u8 	[%rd11+236], %rs3561;
	st.global.u8 	[%rd11+237], %rs3562;
	st.global.u8 	[%rd11+238], %rs3563;
	st.global.u8 	[%rd11+239], %rs3564;
	st.global.u8 	[%rd11+240], %rs3565;
	st.global.u8 	[%rd11+241], %rs3566;
	st.global.u8 	[%rd11+242], %rs3567;
	st.global.u8 	[%rd11+243], %rs3568;
	st.global.u8 	[%rd11+244], %rs3569;
	st.global.u8 	[%rd11+245], %rs3570;
	st.global.u8 	[%rd11+246], %rs3571;
	st.global.u8 	[%rd11+247], %rs3572;
	st.global.u8 	[%rd11+248], %rs3573;
	st.global.u8 	[%rd11+249], %rs3574;
	st.global.u8 	[%rd11+250], %rs3575;
	st.global.u8 	[%rd11+251], %rs3576;
	st.global.u8 	[%rd11+252], %rs3577;
	st.global.u8 	[%rd11+253], %rs3578;
	st.global.u8 	[%rd11+254], %rs3579;
	st.global.u8 	[%rd11+255], %rs3580;
	st.global.u8 	[%rd11+256], %rs3581;
	st.global.u8 	[%rd11+257], %rs3582;
	st.global.u8 	[%rd11+258], %rs3583;
	st.global.u8 	[%rd11+259], %rs3584;
	bra.uni 	$L__BB7_32;
$L__BB7_28:
	st.shared.u8 	[%r27+66], %rs4162;
	st.shared.u8 	[%r27+65], %rs4161;
	st.shared.u8 	[%r27+64], %rs4160;
	st.shared.u8 	[%r27+63], %rs4159;
	st.shared.u8 	[%r27+62], %rs4158;
	st.shared.u8 	[%r27+61], %rs4157;
	st.shared.u8 	[%r27+60], %rs4156;
	st.shared.u8 	[%r27+59], %rs4155;
	st.shared.u8 	[%r27+58], %rs4154;
	st.shared.u8 	[%r27+57], %rs4153;
	st.shared.u8 	[%r27+56], %rs4152;
	st.shared.u8 	[%r27+55], %rs4151;
	st.shared.u8 	[%r27+54], %rs4150;
	st.shared.u8 	[%r27+53], %rs4149;
	st.shared.u8 	[%r27+52], %rs4148;
	st.shared.u8 	[%r27+51], %rs4147;
	st.shared.u8 	[%r27+50], %rs4146;
	st.shared.u8 	[%r27+49], %rs4145;
	st.shared.u8 	[%r27+48], %rs4144;
	st.shared.u8 	[%r27+47], %rs4143;
	st.shared.u8 	[%r27+46], %rs4142;
	st.shared.u8 	[%r27+45], %rs4141;
	st.shared.u8 	[%r27+44], %rs4140;
	st.shared.u8 	[%r27+43], %rs4139;
	st.shared.u8 	[%r27+42], %rs4138;
	st.shared.u8 	[%r27+41], %rs4137;
	st.shared.u8 	[%r27+40], %rs4136;
	st.shared.u8 	[%r27+39], %rs4135;
	st.shared.u8 	[%r27+38], %rs4134;
	st.shared.u8 	[%r27+37], %rs4133;
	st.shared.u8 	[%r27+36], %rs4132;
	st.shared.u8 	[%r27+35], %rs4131;
	st.shared.u8 	[%r27+34], %rs4130;
	st.shared.u8 	[%r27+33], %rs4129;
	st.shared.u8 	[%r27+32], %rs4128;
	st.shared.u8 	[%r27+31], %rs4127;
	st.shared.u8 	[%r27+30], %rs4126;
	st.shared.u8 	[%r27+29], %rs4125;
	st.shared.u8 	[%r27+28], %rs4124;
	st.shared.u8 	[%r27+27], %rs4123;
	st.shared.u8 	[%r27+26], %rs4122;
	st.shared.u8 	[%r27+25], %rs4121;
	st.shared.u8 	[%r27+24], %rs4120;
	st.shared.u8 	[%r27+23], %rs4119;
	st.shared.u8 	[%r27+22], %rs4118;
	st.shared.u8 	[%r27+21], %rs4117;
	st.shared.u8 	[%r27+20], %rs4116;
	st.shared.u8 	[%r27+19], %rs4115;
	st.shared.u8 	[%r27+18], %rs4114;
	st.shared.u8 	[%r27+17], %rs4113;
	st.shared.u8 	[%r27+16], %rs4112;
	st.shared.u8 	[%r27+15], %rs4111;
	st.shared.u8 	[%r27+14], %rs4110;
	st.shared.u8 	[%r27+13], %rs4109;
	st.shared.u8 	[%r27+12], %rs4108;
	st.shared.u8 	[%r27+11], %rs4107;
	st.shared.u8 	[%r27+10], %rs4106;
	st.shared.u8 	[%r27+9], %rs4105;
	st.shared.u8 	[%r27+8], %rs4104;
	st.shared.u8 	[%r27+7], %rs4103;
	st.shared.u8 	[%r27+6], %rs4102;
	st.shared.u8 	[%r27+5], %rs4101;
	st.shared.u8 	[%r27+4], %rs4100;
	st.shared.f32 	[%r27], %f23;
	st.shared.u8 	[%r27+130], %rs4226;
	st.shared.u8 	[%r27+129], %rs4225;
	st.shared.u8 	[%r27+128], %rs4224;
	st.shared.u8 	[%r27+127], %rs4223;
	st.shared.u8 	[%r27+126], %rs4222;
	st.shared.u8 	[%r27+125], %rs4221;
	st.shared.u8 	[%r27+124], %rs4220;
	st.shared.u8 	[%r27+123], %rs4219;
	st.shared.u8 	[%r27+122], %rs4218;
	st.shared.u8 	[%r27+121], %rs4217;
	st.shared.u8 	[%r27+120], %rs4216;
	st.shared.u8 	[%r27+119], %rs4215;
	st.shared.u8 	[%r27+118], %rs4214;
	st.shared.u8 	[%r27+117], %rs4213;
	st.shared.u8 	[%r27+116], %rs4212;
	st.shared.u8 	[%r27+115], %rs4211;
	st.shared.u8 	[%r27+114], %rs4210;
	st.shared.u8 	[%r27+113], %rs4209;
	st.shared.u8 	[%r27+112], %rs4208;
	st.shared.u8 	[%r27+111], %rs4207;
	st.shared.u8 	[%r27+110], %rs4206;
	st.shared.u8 	[%r27+109], %rs4205;
	st.shared.u8 	[%r27+108], %rs4204;
	st.shared.u8 	[%r27+107], %rs4203;
	st.shared.u8 	[%r27+106], %rs4202;
	st.shared.u8 	[%r27+105], %rs4201;
	st.shared.u8 	[%r27+104], %rs4200;
	st.shared.u8 	[%r27+103], %rs4199;
	st.shared.u8 	[%r27+102], %rs4198;
	st.shared.u8 	[%r27+101], %rs4197;
	st.shared.u8 	[%r27+100], %rs4196;
	st.shared.u8 	[%r27+99], %rs4195;
	st.shared.u8 	[%r27+98], %rs4194;
	st.shared.u8 	[%r27+97], %rs4193;
	st.shared.u8 	[%r27+96], %rs4192;
	st.shared.u8 	[%r27+95], %rs4191;
	st.shared.u8 	[%r27+94], %rs4190;
	st.shared.u8 	[%r27+93], %rs4189;
	st.shared.u8 	[%r27+92], %rs4188;
	st.shared.u8 	[%r27+91], %rs4187;
	st.shared.u8 	[%r27+90], %rs4186;
	st.shared.u8 	[%r27+89], %rs4185;
	st.shared.u8 	[%r27+88], %rs4184;
	st.shared.u8 	[%r27+87], %rs4183;
	st.shared.u8 	[%r27+86], %rs4182;
	st.shared.u8 	[%r27+85], %rs4181;
	st.shared.u8 	[%r27+84], %rs4180;
	st.shared.u8 	[%r27+83], %rs4179;
	st.shared.u8 	[%r27+82], %rs4178;
	st.shared.u8 	[%r27+81], %rs4177;
	st.shared.u8 	[%r27+80], %rs4176;
	st.shared.u8 	[%r27+79], %rs4175;
	st.shared.u8 	[%r27+78], %rs4174;
	st.shared.u8 	[%r27+77], %rs4173;
	st.shared.u8 	[%r27+76], %rs4172;
	st.shared.u8 	[%r27+75], %rs4171;
	st.shared.u8 	[%r27+74], %rs4170;
	st.shared.u8 	[%r27+73], %rs4169;
	st.shared.u8 	[%r27+72], %rs4168;
	st.shared.u8 	[%r27+71], %rs4167;
	st.shared.u8 	[%r27+70], %rs4166;
	st.shared.u8 	[%r27+69], %rs4165;
	st.shared.u8 	[%r27+68], %rs4164;
	st.shared.u8 	[%r27+67], %rs4163;
	st.shared.u8 	[%r27+194], %rs4290;
	st.shared.u8 	[%r27+193], %rs4289;
	st.shared.u8 	[%r27+192], %rs4288;
	st.shared.u8 	[%r27+191], %rs4287;
	st.shared.u8 	[%r27+190], %rs4286;
	st.shared.u8 	[%r27+189], %rs4285;
	st.shared.u8 	[%r27+188], %rs4284;
	st.shared.u8 	[%r27+187], %rs4283;
	st.shared.u8 	[%r27+186], %rs4282;
	st.shared.u8 	[%r27+185], %rs4281;
	st.shared.u8 	[%r27+184], %rs4280;
	st.shared.u8 	[%r27+183], %rs4279;
	st.shared.u8 	[%r27+182], %rs4278;
	st.shared.u8 	[%r27+181], %rs4277;
	st.shared.u8 	[%r27+180], %rs4276;
	st.shared.u8 	[%r27+179], %rs4275;
	st.shared.u8 	[%r27+178], %rs4274;
	st.shared.u8 	[%r27+177], %rs4273;
	st.shared.u8 	[%r27+176], %rs4272;
	st.shared.u8 	[%r27+175], %rs4271;
	st.shared.u8 	[%r27+174], %rs4270;
	st.shared.u8 	[%r27+173], %rs4269;
	st.shared.u8 	[%r27+172], %rs4268;
	st.shared.u8 	[%r27+171], %rs4267;
	st.shared.u8 	[%r27+170], %rs4266;
	st.shared.u8 	[%r27+169], %rs4265;
	st.shared.u8 	[%r27+168], %rs4264;
	st.shared.u8 	[%r27+167], %rs4263;
	st.shared.u8 	[%r27+166], %rs4262;
	st.shared.u8 	[%r27+165], %rs4261;
	st.shared.u8 	[%r27+164], %rs4260;
	st.shared.u8 	[%r27+163], %rs4259;
	st.shared.u8 	[%r27+162], %rs4258;
	st.shared.u8 	[%r27+161], %rs4257;
	st.shared.u8 	[%r27+160], %rs4256;
	st.shared.u8 	[%r27+159], %rs4255;
	st.shared.u8 	[%r27+158], %rs4254;
	st.shared.u8 	[%r27+157], %rs4253;
	st.shared.u8 	[%r27+156], %rs4252;
	st.shared.u8 	[%r27+155], %rs4251;
	st.shared.u8 	[%r27+154], %rs4250;
	st.shared.u8 	[%r27+153], %rs4249;
	st.shared.u8 	[%r27+152], %rs4248;
	st.shared.u8 	[%r27+151], %rs4247;
	st.shared.u8 	[%r27+150], %rs4246;
	st.shared.u8 	[%r27+149], %rs4245;
	st.shared.u8 	[%r27+148], %rs4244;
	st.shared.u8 	[%r27+147], %rs4243;
	st.shared.u8 	[%r27+146], %rs4242;
	st.shared.u8 	[%r27+145], %rs4241;
	st.shared.u8 	[%r27+144], %rs4240;
	st.shared.u8 	[%r27+143], %rs4239;
	st.shared.u8 	[%r27+142], %rs4238;
	st.shared.u8 	[%r27+141], %rs4237;
	st.shared.u8 	[%r27+140], %rs4236;
	st.shared.u8 	[%r27+139], %rs4235;
	st.shared.u8 	[%r27+138], %rs4234;
	st.shared.u8 	[%r27+137], %rs4233;
	st.shared.u8 	[%r27+136], %rs4232;
	st.shared.u8 	[%r27+135], %rs4231;
	st.shared.u8 	[%r27+134], %rs4230;
	st.shared.u8 	[%r27+133], %rs4229;
	st.shared.u8 	[%r27+132], %rs4228;
	st.shared.u8 	[%r27+131], %rs4227;
	st.shared.u8 	[%r27+258], %rs4354;
	st.shared.u8 	[%r27+257], %rs4353;
	st.shared.u8 	[%r27+256], %rs4352;
	st.shared.u8 	[%r27+255], %rs4351;
	st.shared.u8 	[%r27+254], %rs4350;
	st.shared.u8 	[%r27+253], %rs4349;
	st.shared.u8 	[%r27+252], %rs4348;
	st.shared.u8 	[%r27+251], %rs4347;
	st.shared.u8 	[%r27+250], %rs4346;
	st.shared.u8 	[%r27+249], %rs4345;
	st.shared.u8 	[%r27+248], %rs4344;
	st.shared.u8 	[%r27+247], %rs4343;
	st.shared.u8 	[%r27+246], %rs4342;
	st.shared.u8 	[%r27+245], %rs4341;
	st.shared.u8 	[%r27+244], %rs4340;
	st.shared.u8 	[%r27+243], %rs4339;
	st.shared.u8 	[%r27+242], %rs4338;
	st.shared.u8 	[%r27+241], %rs4337;
	st.shared.u8 	[%r27+240], %rs4336;
	st.shared.u8 	[%r27+239], %rs4335;
	st.shared.u8 	[%r27+238], %rs4334;
	st.shared.u8 	[%r27+237], %rs4333;
	st.shared.u8 	[%r27+236], %rs4332;
	st.shared.u8 	[%r27+235], %rs4331;
	st.shared.u8 	[%r27+234], %rs4330;
	st.shared.u8 	[%r27+233], %rs4329;
	st.shared.u8 	[%r27+232], %rs4328;
	st.shared.u8 	[%r27+231], %rs4327;
	st.shared.u8 	[%r27+230], %rs4326;
	st.shared.u8 	[%r27+229], %rs4325;
	st.shared.u8 	[%r27+228], %rs4324;
	st.shared.u8 	[%r27+227], %rs4323;
	st.shared.u8 	[%r27+226], %rs4322;
	st.shared.u8 	[%r27+225], %rs4321;
	st.shared.u8 	[%r27+224], %rs4320;
	st.shared.u8 	[%r27+223], %rs4319;
	st.shared.u8 	[%r27+222], %rs4318;
	st.shared.u8 	[%r27+221], %rs4317;
	st.shared.u8 	[%r27+220], %rs4316;
	st.shared.u8 	[%r27+219], %rs4315;
	st.shared.u8 	[%r27+218], %rs4314;
	st.shared.u8 	[%r27+217], %rs4313;
	st.shared.u8 	[%r27+216], %rs4312;
	st.shared.u8 	[%r27+215], %rs4311;
	st.shared.u8 	[%r27+214], %rs4310;
	st.shared.u8 	[%r27+213], %rs4309;
	st.shared.u8 	[%r27+212], %rs4308;
	st.shared.u8 	[%r27+211], %rs4307;
	st.shared.u8 	[%r27+210], %rs4306;
	st.shared.u8 	[%r27+209], %rs4305;
	st.shared.u8 	[%r27+208], %rs4304;
	st.shared.u8 	[%r27+207], %rs4303;
	st.shared.u8 	[%r27+206], %rs4302;
	st.shared.u8 	[%r27+205], %rs4301;
	st.shared.u8 	[%r27+204], %rs4300;
	st.shared.u8 	[%r27+203], %rs4299;
	st.shared.u8 	[%r27+202], %rs4298;
	st.shared.u8 	[%r27+201], %rs4297;
	st.shared.u8 	[%r27+200], %rs4296;
	st.shared.u8 	[%r27+199], %rs4295;
	st.shared.u8 	[%r27+198], %rs4294;
	st.shared.u8 	[%r27+197], %rs4293;
	st.shared.u8 	[%r27+196], %rs4292;
	st.shared.u8 	[%r27+195], %rs4291;
	st.shared.u8 	[%r27+259], %rs4355;
	bar.warp.sync 	-1;
	ld.shared.u32 	%r43, [%r27+256];
	ld.shared.u32 	%r44, [%r27+252];
	ld.shared.u32 	%r45, [%r27+248];
	ld.shared.u32 	%r46, [%r27+244];
	ld.shared.u32 	%r47, [%r27+240];
	ld.shared.u32 	%r48, [%r27+236];
	ld.shared.u32 	%r49, [%r27+232];
	ld.shared.u32 	%r50, [%r27+228];
	ld.shared.u32 	%r51, [%r27+224];
	ld.shared.u32 	%r52, [%r27+220];
	ld.shared.u32 	%r53, [%r27+216];
	ld.shared.u32 	%r54, [%r27+212];
	ld.shared.u32 	%r55, [%r27+208];
	ld.shared.u32 	%r56, [%r27+204];
	ld.shared.u32 	%r57, [%r27+200];
	ld.shared.u32 	%r58, [%r27+196];
	ld.shared.u32 	%r59, [%r27+192];
	ld.shared.u32 	%r60, [%r27+188];
	ld.shared.u32 	%r61, [%r27+184];
	ld.shared.u32 	%r62, [%r27+180];
	ld.shared.u32 	%r63, [%r27+176];
	ld.shared.u32 	%r64, [%r27+172];
	ld.shared.u32 	%r65, [%r27+168];
	ld.shared.u32 	%r66, [%r27+164];
	ld.shared.u32 	%r67, [%r27+160];
	ld.shared.u32 	%r68, [%r27+156];
	ld.shared.u32 	%r69, [%r27+152];
	ld.shared.u32 	%r70, [%r27+148];
	ld.shared.u32 	%r71, [%r27+144];
	ld.shared.u32 	%r72, [%r27+140];
	ld.shared.u32 	%r73, [%r27+136];
	ld.shared.u32 	%r74, [%r27+132];
	ld.shared.u32 	%r75, [%r27+128];
	ld.shared.u32 	%r76, [%r27+124];
	ld.shared.u32 	%r77, [%r27+120];
	ld.shared.u32 	%r78, [%r27+116];
	ld.shared.u32 	%r79, [%r27+112];
	ld.shared.u32 	%r80, [%r27+108];
	ld.shared.u32 	%r81, [%r27+104];
	ld.shared.u32 	%r82, [%r27+100];
	ld.shared.u32 	%r83, [%r27+96];
	ld.shared.u32 	%r84, [%r27+92];
	ld.shared.u32 	%r85, [%r27+88];
	ld.shared.u32 	%r86, [%r27+84];
	ld.shared.u32 	%r87, [%r27+80];
	ld.shared.u32 	%r88, [%r27+76];
	ld.shared.u32 	%r89, [%r27+72];
	ld.shared.u32 	%r90, [%r27+68];
	ld.shared.u32 	%r91, [%r27+64];
	ld.shared.u32 	%r92, [%r27+60];
	ld.shared.u32 	%r93, [%r27+56];
	ld.shared.u32 	%r94, [%r27+52];
	ld.shared.u32 	%r95, [%r27+48];
	ld.shared.u32 	%r96, [%r27+44];
	ld.shared.u32 	%r97, [%r27+40];
	ld.shared.u32 	%r98, [%r27+36];
	ld.shared.u32 	%r99, [%r27+32];
	ld.shared.u32 	%r100, [%r27+28];
	ld.shared.u32 	%r101, [%r27+24];
	ld.shared.u32 	%r102, [%r27+20];
	ld.shared.u32 	%r103, [%r27+16];
	ld.shared.u32 	%r104, [%r27+12];
	ld.shared.u32 	%r105, [%r27+8];
	ld.shared.u32 	%r106, [%r27+4];
	ld.shared.f32 	%f15, [%r27];
	mov.u32 	%r1564, %tid.x;
	setp.ne.s32 	%p19, %r1564, 0;
	@%p19 bra 	$L__BB7_30;
	st.volatile.shared.u32 	[_ZZN3cub18CUB_300001_SM_10006detail10merge_sort30DeviceMergeSortBlockSortKernelINS2_10policy_hubIN6thrust24THRUST_300001_SM_1000_NS10device_ptrI10IndividualEEE9Policy600ES9_PNS0_8NullTypeES9_SD_mN4cuda3std3__44lessIS8_EES8_SC_EEvbT0_T1_T2_T3_T4_PT6_PT7_T5_NS1_7vsmem_tEE19static_temp_storage+16640], %r25;
$L__BB7_30:
	ld.param.u64 	%rd43, [_ZN3cub18CUB_300001_SM_10006detail10merge_sort30DeviceMergeSortBlockSortKernelINS2_10policy_hubIN6thrust24THRUST_300001_SM_1000_NS10device_ptrI10IndividualEEE9Policy600ES9_PNS0_8NullTypeES9_SD_mN4cuda3std3__44lessIS8_EES8_SC_EEvbT0_T1_T2_T3_T4_PT6_PT7_T5_NS1_7vsmem_tE_param_6];
	bar.sync 	0;
	ld.volatile.shared.u32 	%r1565, [_ZZN3cub18CUB_300001_SM_10006detail10merge_sort30DeviceMergeSortBlockSortKernelINS2_10policy_hubIN6thrust24THRUST_300001_SM_1000_NS10device_ptrI10IndividualEEE9Policy600ES9_PNS0_8NullTypeES9_SD_mN4cuda3std3__44lessIS8_EES8_SC_EEvbT0_T1_T2_T3_T4_PT6_PT7_T5_NS1_7vsmem_tEE19static_temp_storage+16640];
	cvt.u64.u32 	%rd27, %r1564;
	mov.u32 	%r1567, %ctaid.x;
	mul.wide.u32 	%rd28, %r1567, 64;
	add.s64 	%rd29, %rd28, %rd27;
	cvta.to.global.u64 	%rd30, %rd43;
	mad.lo.s64 	%rd12, %rd29, 260, %rd30;
	setp.ge.s32 	%p20, %r1564, %r1565;
	@%p20 bra 	$L__BB7_32;
	st.global.f32 	[%rd12], %f15;
	st.global.u32 	[%rd12+4], %r106;
	st.global.u32 	[%rd12+8], %r105;
	st.global.u32 	[%rd12+12], %r104;
	st.global.u32 	[%rd12+16], %r103;
	st.global.u32 	[%rd12+20], %r102;
	st.global.u32 	[%rd12+24], %r101;
	st.global.u32 	[%rd12+28], %r100;
	st.global.u32 	[%rd12+32], %r99;
	st.global.u32 	[%rd12+36], %r98;
	st.global.u32 	[%rd12+40], %r97;
	st.global.u32 	[%rd12+44], %r96;
	st.global.u32 	[%rd12+48], %r95;
	st.global.u32 	[%rd12+52], %r94;
	st.global.u32 	[%rd12+56], %r93;
	st.global.u32 	[%rd12+60], %r92;
	st.global.u32 	[%rd12+64], %r91;
	st.global.u32 	[%rd12+68], %r90;
	st.global.u32 	[%rd12+72], %r89;
	st.global.u32 	[%rd12+76], %r88;
	st.global.u32 	[%rd12+80], %r87;
	st.global.u32 	[%rd12+84], %r86;
	st.global.u32 	[%rd12+88], %r85;
	st.global.u32 	[%rd12+92], %r84;
	st.global.u32 	[%rd12+96], %r83;
	st.global.u32 	[%rd12+100], %r82;
	st.global.u32 	[%rd12+104], %r81;
	st.global.u32 	[%rd12+108], %r80;
	st.global.u32 	[%rd12+112], %r79;
	st.global.u32 	[%rd12+116], %r78;
	st.global.u32 	[%rd12+120], %r77;
	st.global.u32 	[%rd12+124], %r76;
	st.global.u32 	[%rd12+128], %r75;
	st.global.u32 	[%rd12+132], %r74;
	st.global.u32 	[%rd12+136], %r73;
	st.global.u32 	[%rd12+140], %r72;
	st.global.u32 	[%rd12+144], %r71;
	st.global.u32 	[%rd12+148], %r70;
	st.global.u32 	[%rd12+152], %r69;
	st.global.u32 	[%rd12+156], %r68;
	st.global.u32 	[%rd12+160], %r67;
	st.global.u32 	[%rd12+164], %r66;
	st.global.u32 	[%rd12+168], %r65;
	st.global.u32 	[%rd12+172], %r64;
	st.global.u32 	[%rd12+176], %r63;
	st.global.u32 	[%rd12+180], %r62;
	st.global.u32 	[%rd12+184], %r61;
	st.global.u32 	[%rd12+188], %r60;
	st.global.u32 	[%rd12+192], %r59;
	st.global.u32 	[%rd12+196], %r58;
	st.global.u32 	[%rd12+200], %r57;
	st.global.u32 	[%rd12+204], %r56;
	st.global.u32 	[%rd12+208], %r55;
	st.global.u32 	[%rd12+212], %r54;
	st.global.u32 	[%rd12+216], %r53;
	st.global.u32 	[%rd12+220], %r52;
	st.global.u32 	[%rd12+224], %r51;
	st.global.u32 	[%rd12+228], %r50;
	st.global.u32 	[%rd12+232], %r49;
	st.global.u32 	[%rd12+236], %r48;
	st.global.u32 	[%rd12+240], %r47;
	st.global.u32 	[%rd12+244], %r46;
	st.global.u32 	[%rd12+248], %r45;
	st.global.u32 	[%rd12+252], %r44;
	st.global.u32 	[%rd12+256], %r43;
$L__BB7_32:
	ret;

}
	// .globl	_ZN3cub18CUB_300001_SM_10006detail10merge_sort30DeviceMergeSortPartitionKernelIN6thrust24THRUST_300001_SM_1000_NS10device_ptrI10IndividualEEmN4cuda3std3__44lessIS7_EES7_EEvbT_PT2_T0_SH_PSH_T1_SH_i
.visible .entry _ZN3cub18CUB_300001_SM_10006detail10merge_sort30DeviceMergeSortPartitionKernelIN6thrust24THRUST_300001_SM_1000_NS10device_ptrI10IndividualEEmN4cuda3std3__44lessIS7_EES7_EEvbT_PT2_T0_SH_PSH_T1_SH_i(
	.param .u8 _ZN3cub18CUB_300001_SM_10006detail10merge_sort30DeviceMergeSortPartitionKernelIN6thrust24THRUST_300001_SM_1000_NS10device_ptrI10IndividualEEmN4cuda3std3__44lessIS7_EES7_EEvbT_PT2_T0_SH_PSH_T1_SH_i_param_0,
	.param .align 8 .b8 _ZN3cub18CUB_300001_SM_10006detail10merge_sort30DeviceMergeSortPartitionKernelIN6thrust24THRUST_300001_SM_1000_NS10device_ptrI10IndividualEEmN4cuda3std3__44lessIS7_EES7_EEvbT_PT2_T0_SH_PSH_T1_SH_i_param_1[8],
	.param .u64 .ptr .align 1 _ZN3cub18CUB_300001_SM_10006detail10merge_sort30DeviceMergeSortPartitionKernelIN6thrust24THRUST_300001_SM_1000_NS10device_ptrI10IndividualEEmN4cuda3std3__44lessIS7_EES7_EEvbT_PT2_T0_SH_PSH_T1_SH_i_param_2,
	.param .u64 _ZN3cub18CUB_300001_SM_10006detail10merge_sort30DeviceMergeSortPartitionKernelIN6thrust24THRUST_300001_SM_1000_NS10device_ptrI10IndividualEEmN4cuda3std3__44lessIS7_EES7_EEvbT_PT2_T0_SH_PSH_T1_SH_i_param_3,
	.param .u64 _ZN3cub18CUB_300001_SM_10006detail10merge_sort30DeviceMergeSortPartitionKernelIN6thrust24THRUST_300001_SM_1000_NS10device_ptrI10IndividualEEmN4cuda3std3__44lessIS7_EES7_EEvbT_PT2_T0_SH_PSH_T1_SH_i_param_4,
	.param .u64 .ptr .align 1 _ZN3cub18CUB_300001_SM_10006detail10merge_sort30DeviceMergeSortPartitionKernelIN6thrust24THRUST_300001_SM_1000_NS10device_ptrI10IndividualEEmN4cuda3std3__44lessIS7_EES7_EEvbT_PT2_T0_SH_PSH_T1_SH_i_param_5,
	.param .align 1 .b8 _ZN3cub18CUB_300001_SM_10006detail10merge_sort30DeviceMergeSortPartitionKernelIN6thrust24THRUST_300001_SM_1000_NS10device_ptrI10IndividualEEmN4cuda3std3__44lessIS7_EES7_EEvbT_PT2_T0_SH_PSH_T1_SH_i_param_6[1],
	.param .u64 _ZN3cub18CUB_300001_SM_10006detail10merge_sort30DeviceMergeSortPartitionKernelIN6thrust24THRUST_300001_SM_1000_NS10device_ptrI10IndividualEEmN4cuda3std3__44lessIS7_EES7_EEvbT_PT2_T0_SH_PSH_T1_SH_i_param_7,
	.param .u32 _ZN3cub18CUB_300001_SM_10006detail10merge_sort30DeviceMergeSortPartitionKernelIN6thrust24THRUST_300001_SM_1000_NS10device_ptrI10IndividualEEmN4cuda3std3__44lessIS7_EES7_EEvbT_PT2_T0_SH_PSH_T1_SH_i_param_8
)
{
	.reg .pred 	%p<10>;
	.reg .b16 	%rs<2>;
	.reg .b32 	%r<6>;
	.reg .b32 	%f<5>;
	.reg .b64 	%rd<82>;

	ld.param.u64 	%rd27, [_ZN3cub18CUB_300001_SM_10006detail10merge_sort30DeviceMergeSortPartitionKernelIN6thrust24THRUST_300001_SM_1000_NS10device_ptrI10IndividualEEmN4cuda3std3__44lessIS7_EES7_EEvbT_PT2_T0_SH_PSH_T1_SH_i_param_1];
	ld.param.s8 	%rs1, [_ZN3cub18CUB_300001_SM_10006detail10merge_sort30DeviceMergeSortPartitionKernelIN6thrust24THRUST_300001_SM_1000_NS10device_ptrI10IndividualEEmN4cuda3std3__44lessIS7_EES7_EEvbT_PT2_T0_SH_PSH_T1_SH_i_param_0];
	ld.param.u64 	%rd28, [_ZN3cub18CUB_300001_SM_10006detail10merge_sort30DeviceMergeSortPartitionKernelIN6thrust24THRUST_300001_SM_1000_NS10device_ptrI10IndividualEEmN4cuda3std3__44lessIS7_EES7_EEvbT_PT2_T0_SH_PSH_T1_SH_i_param_2];
	ld.param.u64 	%rd29, [_ZN3cub18CUB_300001_SM_10006detail10merge_sort30DeviceMergeSortPartitionKernelIN6thrust24THRUST_300001_SM_1000_NS10device_ptrI10IndividualEEmN4cuda3std3__44lessIS7_EES7_EEvbT_PT2_T0_SH_PSH_T1_SH_i_param_3];
	ld.param.u64 	%rd30, [_ZN3cub18CUB_300001_SM_10006detail10merge_sort30DeviceMergeSortPartitionKernelIN6thrust24THRUST_300001_SM_1000_NS10device_ptrI10IndividualEEmN4cuda3std3__44lessIS7_EES7_EEvbT_PT2_T0_SH_PSH_T1_SH_i_param_4];
	ld.param.u64 	%rd32, [_ZN3cub18CUB_300001_SM_10006detail10merge_sort30DeviceMergeSortPartitionKernelIN6thrust24THRUST_300001_SM_1000_NS10device_ptrI10IndividualEEmN4cuda3std3__44lessIS7_EES7_EEvbT_PT2_T0_SH_PSH_T1_SH_i_param_5];
	ld.param.u64 	%rd31, [_ZN3cub18CUB_300001_SM_10006detail10merge_sort30DeviceMergeSortPartitionKernelIN6thrust24THRUST_300001_SM_1000_NS10device_ptrI10IndividualEEmN4cuda3std3__44lessIS7_EES7_EEvbT_PT2_T0_SH_PSH_T1_SH_i_param_7];
	ld.param.u32 	%r1, [_ZN3cub18CUB_300001_SM_10006detail10merge_sort30DeviceMergeSortPartitionKernelIN6thrust24THRUST_300001_SM_1000_NS10device_ptrI10IndividualEEmN4cuda3std3__44lessIS7_EES7_EEvbT_PT2_T0_SH_PSH_T1_SH_i_param_8];
	cvta.to.global.u64 	%rd1, %rd32;
	mov.u32 	%r2, %ntid.x;
	mov.u32 	%r3, %ctaid.x;
	mov.u32 	%r4, %tid.x;
	mad.lo.s32 	%r5, %r2, %r3, %r4;
	cvt.u64.u32 	%rd2, %r5;
	setp.le.u64 	%p1, %rd30, %rd2;
	@%p1 bra 	$L__BB8_11;
	shr.u64 	%rd33, %rd31, 1;
	add.s64 	%rd4, %rd31, 4294967295;
	neg.s64 	%rd34, %rd31;
	and.b64  	%rd35, %rd34, %rd2;
	cvt.s64.s32 	%rd5, %r1;
	mul.lo.s64 	%rd36, %rd35, %rd5;
	mul.lo.s64 	%rd37, %rd33, %rd5;
	min.u64 	%rd6, %rd36, %rd29;
	not.b64 	%rd38, %rd36;
	min.u64 	%rd39, %rd37, %rd38;
	add.s64 	%rd40, %rd39, %rd36;
	min.u64 	%rd7, %rd40, %rd29;
	not.b64 	%rd41, %rd7;
	min.u64 	%rd42, %rd37, %rd41;
	add.s64 	%rd43, %rd42, %rd7;
	min.u64 	%rd8, %rd43, %rd29;
	// begin inline asm
	griddepcontrol.wait;
	// end inline asm
	add.s64 	%rd44, %rd2, 1;
	setp.ne.s64 	%p2, %rd44, %rd30;
	@%p2 bra 	$L__BB8_3;
	shl.b64 	%rd75, %rd2, 3;
	add.s64 	%rd76, %rd1, %rd75;
	st.global.u64 	[%rd76], %rd7;
	bra.uni 	$L__BB8_11;
$L__BB8_3:
	sub.s64 	%rd45, %rd8, %rd6;
	and.b64  	%rd46, %rd4, %rd2;
	mul.lo.s64 	%rd47, %rd46, %rd5;
	min.u64 	%rd9, %rd47, %rd45;
	setp.eq.s16 	%p3, %rs1, 0;
	@%p3 bra 	$L__BB8_7;
	sub.s64 	%rd48, %rd7, %rd6;
	sub.s64 	%rd49, %rd8, %rd7;
	max.u64 	%rd50, %rd9, %rd49;
	sub.s64 	%rd81, %rd50, %rd49;
	min.u64 	%rd77, %rd48, %rd9;
	setp.ge.u64 	%p4, %rd81, %rd77;
	@%p4 bra 	$L__BB8_10;
	cvta.to.global.u64 	%rd12, %rd27;
	add.s64 	%rd13, %rd9, %rd7;
$L__BB8_6:
	sub.s64 	%rd51, %rd77, %rd81;
	shr.u64 	%rd52, %rd51, 1;
	add.s64 	%rd53, %rd52, %rd81;
	add.s64 	%rd54, %rd53, %rd6;
	mad.lo.s64 	%rd55, %rd54, 260, %rd12;
	ld.global.f32 	%f1, [%rd55];
	not.b64 	%rd56, %rd53;
	add.s64 	%rd57, %rd13, %rd56;
	mad.lo.s64 	%rd58, %rd57, 260, %rd12;
	ld.global.f32 	%f2, [%rd58];
	setp.leu.f32 	%p5, %f2, %f1;
	add.s64 	%rd59, %rd53, 1;
	selp.b64 	%rd81, %rd59, %rd81, %p5;
	selp.b64 	%rd77, %rd77, %rd53, %p5;
	setp.lt.u64 	%p6, %rd81, %rd77;
	@%p6 bra 	$L__BB8_6;
	bra.uni 	$L__BB8_10;
$L__BB8_7:
	sub.s64 	%rd60, %rd7, %rd6;
	sub.s64 	%rd61, %rd8, %rd7;
	max.u64 	%rd62, %rd9, %rd61;
	sub.s64 	%rd81, %rd62, %rd61;
	min.u64 	%rd79, %rd60, %rd9;
	setp.ge.u64 	%p7, %rd81, %rd79;
	@%p7 bra 	$L__BB8_10;
	cvta.to.global.u64 	%rd20, %rd28;
	add.s64 	%rd21, %rd9, %rd7;
$L__BB8_9:
	sub.s64 	%rd63, %rd79, %rd81;
	shr.u64 	%rd64, %rd63, 1;
	add.s64 	%rd65, %rd64, %rd81;
	add.s64 	%rd66, %rd65, %rd6;
	mad.lo.s64 	%rd67, %rd66, 260, %rd20;
	ld.global.f32 	%f3, [%rd67];
	not.b64 	%rd68, %rd65;
	add.s64 	%rd69, %rd21, %rd68;
	mad.lo.s64 	%rd70, %rd69, 260, %rd20;
	ld.global.f32 	%f4, [%rd70];
	setp.leu.f32 	%p8, %f4, %f3;
	add.s64 	%rd71, %rd65, 1;
	selp.b64 	%rd81, %rd71, %rd81, %p8;
	selp.b64 	%rd79, %rd79, %rd65, %p8;
	setp.lt.u64 	%p9, %rd81, %rd79;
	@%p9 bra 	$L__BB8_9;
$L__BB8_10:
	add.s64 	%rd72, %rd81, %rd6;
	shl.b64 	%rd73, %rd2, 3;
	add.s64 	%rd74, %rd1, %rd73;
	st.global.u64 	[%rd74], %rd72;
$L__BB8_11:
	ret;

}
	// .globl	_ZN3cub18CUB_300001_SM_10006detail10merge_sort26DeviceMergeSortMergeKernelINS2_10policy_hubIN6thrust24THRUST_300001_SM_1000_NS10device_ptrI10IndividualEEE9Policy600ES9_PNS0_8NullTypeES9_SD_mN4cuda3std3__44lessIS8_EES8_SC_EEvbT2_T3_T4_PT6_PT7_T5_PSL_SL_NS1_7vsmem_tE
.visible .entry _ZN3cub18CUB_300001_SM_10006detail10merge_sort26DeviceMergeSortMergeKernelINS2_10policy_hubIN6thrust24THRUST_300001_SM_1000_NS10device_ptrI10IndividualEEE9Policy600ES9_PNS0_8NullTypeES9_SD_mN4cuda3std3__44lessIS8_EES8_SC_EEvbT2_T3_T4_PT6_PT7_T5_PSL_SL_NS1_7vsmem_tE(
	.param .u8 _ZN3cub18CUB_300001_SM_10006detail10merge_sort26DeviceMergeSortMergeKernelINS2_10policy_hubIN6thrust24THRUST_300001_SM_1000_NS10device_ptrI10IndividualEEE9Policy600ES9_PNS0_8NullTypeES9_SD_mN4cuda3std3__44lessIS8_EES8_SC_EEvbT2_T3_T4_PT6_PT7_T5_PSL_SL_NS1_7vsmem_tE_param_0,
	.param .align 8 .b8 _ZN3cub18CUB_300001_SM_10006detail10merge_sort26DeviceMergeSortMergeKernelINS2_10policy_hubIN6thrust24THRUST_300001_SM_1000_NS10device_ptrI10IndividualEEE9Policy600ES9_PNS0_8NullTypeES9_SD_mN4cuda3std3__44lessIS8_EES8_SC_EEvbT2_T3_T4_PT6_PT7_T5_PSL_SL_NS1_7vsmem_tE_param_1[8],
	.param .u64 .ptr .align 1 _ZN3cub18CUB_300001_SM_10006detail10merge_sort26DeviceMergeSortMergeKernelINS2_10policy_hubIN6thrust24THRUST_300001_SM_1000_NS10device_ptrI10IndividualEEE9Policy600ES9_PNS0_8NullTypeES9_SD_mN4cuda3std3__44lessIS8_EES8_SC_EEvbT2_T3_T4_PT6_PT7_T5_PSL_SL_NS1_7vsmem_tE_param_2,
	.param .u64 _ZN3cub18CUB_300001_SM_10006detail10merge_sort26DeviceMergeSortMergeKernelINS2_10policy_hubIN6thrust24THRUST_300001_SM_1000_NS10device_ptrI10IndividualEEE9Policy600ES9_PNS0_8NullTypeES9_SD_mN4cuda3std3__44lessIS8_EES8_SC_EEvbT2_T3_T4_PT6_PT7_T5_PSL_SL_NS1_7vsmem_tE_param_3,
	.param .u64 .ptr .align 1 _ZN3cub18CUB_300001_SM_10006detail10merge_sort26DeviceMergeSortMergeKernelINS2_10policy_hubIN6thrust24THRUST_300001_SM_1000_NS10device_ptrI10IndividualEEE9Policy600ES9_PNS0_8NullTypeES9_SD_mN4cuda3std3__44lessIS8_EES8_SC_EEvbT2_T3_T4_PT6_PT7_T5_PSL_SL_NS1_7vsmem_tE_param_4,
	.param .u64 .ptr .align 1 _ZN3cub18CUB_300001_SM_10006detail10merge_sort26DeviceMergeSortMergeKernelINS2_10policy_hubIN6thrust24THRUST_300001_SM_1000_NS10device_ptrI10IndividualEEE9Policy600ES9_PNS0_8NullTypeES9_SD_mN4cuda3std3__44lessIS8_EES8_SC_EEvbT2_T3_T4_PT6_PT7_T5_PSL_SL_NS1_7vsmem_tE_param_5,
	.param .align 1 .b8 _ZN3cub18CUB_300001_SM_10006detail10merge_sort26DeviceMergeSortMergeKernelINS2_10policy_hubIN6thrust24THRUST_300001_SM_1000_NS10device_ptrI10IndividualEEE9Policy600ES9_PNS0_8NullTypeES9_SD_mN4cuda3std3__44lessIS8_EES8_SC_EEvbT2_T3_T4_PT6_PT7_T5_PSL_SL_NS1_7vsmem_tE_param_6[1],
	.param .u64 .ptr .align 1 _ZN3cub18CUB_300001_SM_10006detail10merge_sort26DeviceMergeSortMergeKernelINS2_10policy_hubIN6thrust24THRUST_300001_SM_1000_NS10device_ptrI10IndividualEEE9Policy600ES9_PNS0_8NullTypeES9_SD_mN4cuda3std3__44lessIS8_EES8_SC_EEvbT2_T3_T4_PT6_PT7_T5_PSL_SL_NS1_7vsmem_tE_param_7,
	.param .u64 _ZN3cub18CUB_300001_SM_10006detail10merge_sort26DeviceMergeSortMergeKernelINS2_10policy_hubIN6thrust24THRUST_300001_SM_1000_NS10device_ptrI10IndividualEEE9Policy600ES9_PNS0_8NullTypeES9_SD_mN4cuda3std3__44lessIS8_EES8_SC_EEvbT2_T3_T4_PT6_PT7_T5_PSL_SL_NS1_7vsmem_tE_param_8,
	.param .align 8 .b8 _ZN3cub18CUB_300001_SM_10006detail10merge_sort26DeviceMergeSortMergeKernelINS2_10policy_hubIN6thrust24THRUST_300001_SM_1000_NS10device_ptrI10IndividualEEE9Policy600ES9_PNS0_8NullTypeES9_SD_mN4cuda3std3__44lessIS8_EES8_SC_EEvbT2_T3_T4_PT6_PT7_T5_PSL_SL_NS1_7vsmem_tE_param_9[8]
)
.maxntid 64
{
	.reg .pred 	%p<43>;
	.reg .b16 	%rs<5384>;
	.reg .b32 	%r<2757>;
	.reg .b32 	%f<30>;
	.reg .b64 	%rd<123>;
	// demoted variable
	.shared .align 16 .b8 _ZZN3cub18CUB_300001_SM_10006detail10merge_sort26DeviceMergeSortMergeKernelINS2_10policy_hubIN6thrust24THRUST_300001_SM_1000_NS10device_ptrI10IndividualEEE9Policy600ES9_PNS0_8NullTypeES9_SD_mN4cuda3std3__44lessIS8_EES8_SC_EEvbT2_T3_T4_PT6_PT7_T5_PSL_SL_NS1_7vsmem_tEE19static_temp_storage[16912];
	ld.param.u64 	%rd24, [_ZN3cub18CUB_300001_SM_10006detail10merge_sort26DeviceMergeSortMergeKernelINS2_10policy_hubIN6thrust24THRUST_300001_SM_1000_NS10device_ptrI10IndividualEEE9Policy600ES9_PNS0_8NullTypeES9_SD_mN4cuda3std3__44lessIS8_EES8_SC_EEvbT2_T3_T4_PT6_PT7_T5_PSL_SL_NS1_7vsmem_tE_param_1];
	ld.param.u64 	%rd21, [_ZN3cub18CUB_300001_SM_10006detail10merge_sort26DeviceMergeSortMergeKernelINS2_10policy_hubIN6thrust24THRUST_300001_SM_1000_NS10device_ptrI10IndividualEEE9Policy600ES9_PNS0_8NullTypeES9_SD_mN4cuda3std3__44lessIS8_EES8_SC_EEvbT2_T3_T4_PT6_PT7_T5_PSL_SL_NS1_7vsmem_tE_param_3];
	ld.param.u64 	%rd22, [_ZN3cub18CUB_300001_SM_10006detail10merge_sort26DeviceMergeSortMergeKernelINS2_10policy_hubIN6thrust24THRUST_300001_SM_1000_NS10device_ptrI10IndividualEEE9Policy600ES9_PNS0_8NullTypeES9_SD_mN4cuda3std3__44lessIS8_EES8_SC_EEvbT2_T3_T4_PT6_PT7_T5_PSL_SL_NS1_7vsmem_tE_param_4];
	ld.param.u64 	%rd25, [_ZN3cub18CUB_300001_SM_10006detail10merge_sort26DeviceMergeSortMergeKernelINS2_10policy_hubIN6thrust24THRUST_300001_SM_1000_NS10device_ptrI10IndividualEEE9Policy600ES9_PNS0_8NullTypeES9_SD_mN4cuda3std3__44lessIS8_EES8_SC_EEvbT2_T3_T4_PT6_PT7_T5_PSL_SL_NS1_7vsmem_tE_param_7];
	ld.param.u64 	%rd23, [_ZN3cub18CUB_300001_SM_10006detail10merge_sort26DeviceMergeSortMergeKernelINS2_10policy_hubIN6thrust24THRUST_300001_SM_1000_NS10device_ptrI10IndividualEEE9Policy600ES9_PNS0_8NullTypeES9_SD_mN4cuda3std3__44lessIS8_EES8_SC_EEvbT2_T3_T4_PT6_PT7_T5_PSL_SL_NS1_7vsmem_tE_param_8];
	cvta.to.global.u64 	%rd1, %rd22;
	cvta.to.global.u64 	%rd2, %rd25;
	cvta.to.global.u64 	%rd3, %rd24;
	mov.u32 	%r99, %ctaid.x;
	mov.u32 	%r100, %nctaid.x;
	cvt.u64.u32 	%rd4, %r99;
	mov.u32 	%r1, %tid.x;
	add.s32 	%r101, %r100, -1;
	setp.ge.u32 	%p5, %r99, %r101;
	@%p5 bra 	$L__BB9_15;
	ld.param.s8 	%rs4358, [_ZN3cub18CUB_300001_SM_10006detail10merge_sort26DeviceMergeSortMergeKernelINS2_10policy_hubIN6thrust24THRUST_300001_SM_1000_NS10device_ptrI10IndividualEEE9Policy600ES9_PNS0_8NullTypeES9_SD_mN4cuda3std3__44lessIS8_EES8_SC_EEvbT2_T3_T4_PT6_PT7_T5_PSL_SL_NS1_7vsmem_tE_param_0];
	shl.b64 	%rd72, %rd4, 3;
	add.s64 	%rd73, %rd2, %rd72;
	ld.global.u64 	%rd5, [%rd73];
	ld.global.u64 	%rd74, [%rd73+8];
	neg.s64 	%rd75, %rd23;
	and.b64  	%rd76, %rd75, %rd4;
	shl.b64 	%rd6, %rd76, 6;
	shl.b64 	%rd77, %rd23, 5;
	and.b64  	%rd7, %rd77, -64;
	sub.s64 	%rd78, %rd4, %rd76;
	shl.b64 	%rd79, %rd78, 6;
	sub.s64 	%rd80, %rd5, %rd6;
	sub.s64 	%rd81, %rd74, %rd6;
	sub.s64 	%rd82, %rd21, %rd6;
	max.u64 	%rd83, %rd82, %rd7;
	sub.s64 	%rd84, %rd83, %rd7;
	sub.s64 	%rd85, %rd79, %rd80;
	min.u64 	%rd8, %rd85, %rd84;
	setp.eq.s64 	%p26, %rd78, -1;
	selp.b64 	%rd86, 63, 64, %p26;
	add.s64 	%rd87, %rd86, %rd79;
	sub.s64 	%rd88, %rd87, %rd81;
	or.b64  	%rd89, %rd75, %rd4;
	setp.eq.s64 	%p27, %rd89, -1;
	min.u64 	%rd90, %rd7, %rd82;
	selp.b64 	%rd91, %rd90, %rd81, %p27;
	selp.b64 	%rd92, %rd7, %rd88, %p27;
	min.u64 	%rd93, %rd92, %rd84;
	cvt.u32.u64 	%r1555, %rd80;
	cvt.u32.u64 	%r1556, %rd91;
	sub.s32 	%r2, %r1556, %r1555;
	cvt.u32.u64 	%r1557, %rd93;
	cvt.u32.u64 	%r1558, %rd8;
	sub.s32 	%r3, %r1557, %r1558;
	// begin inline asm
	griddepcontrol.wait;
	// end inline asm
	setp.eq.s16 	%p28, %rs4358, 0;
	@%p28 bra 	$L__BB9_5;
	add.s64 	%rd94, %rd6, %rd7;
	add.s64 	%rd9, %rd94, %rd8;
	setp.ge.s32 	%p29, %r1, %r2;
	@%p29 bra 	$L__BB9_4;
	cvt.u64.u32 	%rd98, %r1;
	add.s64 	%rd99, %rd5, %rd98;
	mad.lo.s64 	%rd100, %rd99, 260, %rd3;
	ld.global.u8 	%rs4934, [%rd100+66];
	ld.global.u8 	%rs4933, [%rd100+65];
	ld.global.u8 	%rs4932, [%rd100+64];
	ld.global.u8 	%rs4931, [%rd100+63];
	ld.global.u8 	%rs4930, [%rd100+62];
	ld.global.u8 	%rs4929, [%rd100+61];
	ld.global.u8 	%rs4928, [%rd100+60];
	ld.global.u8 	%rs4927, [%rd100+59];
	ld.global.u8 	%rs4926, [%rd100+58];
	ld.global.u8 	%rs4925, [%rd100+57];
	ld.global.u8 	%rs4924, [%rd100+56];
	ld.global.u8 	%rs4923, [%rd100+55];
	ld.global.u8 	%rs4922, [%rd100+54];
	ld.global.u8 	%rs4921, [%rd100+53];
	ld.global.u8 	%rs4920, [%rd100+52];
	ld.global.u8 	%rs4919, [%rd100+51];
	ld.global.u8 	%rs4918, [%rd100+50];
	ld.global.u8 	%rs4917, [%rd100+49];
	ld.global.u8 	%rs4916, [%rd100+48];
	ld.global.u8 	%rs4915, [%rd100+47];
	ld.global.u8 	%rs4914, [%rd100+46];
	ld.global.u8 	%rs4913, [%rd100+45];
	ld.global.u8 	%rs4912, [%rd100+44];
	ld.global.u8 	%rs4911, [%rd100+43];
	ld.global.u8 	%rs4910, [%rd100+42];
	ld.global.u8 	%rs4909, [%rd100+41];
	ld.global.u8 	%rs4908, [%rd100+40];
	ld.global.u8 	%rs4907, [%rd100+39];
	ld.global.u8 	%rs4906, [%rd100+38];
	ld.global.u8 	%rs4905, [%rd100+37];
	ld.global.u8 	%rs4904, [%rd100+36];
	ld.global.u8 	%rs4903, [%rd100+35];
	ld.global.u8 	%rs4902, [%rd100+34];
	ld.global.u8 	%rs4901, [%rd100+33];
	ld.global.u8 	%rs4900, [%rd100+32];
	ld.global.u8 	%rs4899, [%rd100+31];
	ld.global.u8 	%rs4898, [%rd100+30];
	ld.global.u8 	%rs4897, [%rd100+29];
	ld.global.u8 	%rs4896, [%rd100+28];
	ld.global.u8 	%rs4895, [%rd100+27];
	ld.global.u8 	%rs4894, [%rd100+26];
	ld.global.u8 	%rs4893, [%rd100+25];
	ld.global.u8 	%rs4892, [%rd100+24];
	ld.global.u8 	%rs4891, [%rd100+23];
	ld.global.u8 	%rs4890, [%rd100+22];
	ld.global.u8 	%rs4889, [%rd100+21];
	ld.global.u8 	%rs4888, [%rd100+20];
	ld.global.u8 	%rs4887, [%rd100+19];
	ld.global.u8 	%rs4886, [%rd100+18];
	ld.global.u8 	%rs4885, [%rd100+17];
	ld.global.u8 	%rs4884, [%rd100+16];
	ld.global.u8 	%rs4883, [%rd100+15];
	ld.global.u8 	%rs4882, [%rd100+14];
	ld.global.u8 	%rs4881, [%rd100+13];
	ld.global.u8 	%rs4880, [%rd100+12];
	ld.global.u8 	%rs4879, [%rd100+11];
	ld.global.u8 	%rs4878, [%rd100+10];
	ld.global.u8 	%rs4877, [%rd100+9];
	ld.global.u8 	%rs4876, [%rd100+8];
	ld.global.u8 	%rs4875, [%rd100+7];
	ld.global.u8 	%rs4874, [%rd100+6];
	ld.global.u8 	%rs4873, [%rd100+5];
	ld.global.u8 	%rs4872, [%rd100+4];
	ld.global.f32 	%f28, [%rd100];
	ld.global.u8 	%rs4998, [%rd100+130];
	ld.global.u8 	%rs4997, [%rd100+129];
	ld.global.u8 	%rs4996, [%rd100+128];
	ld.global.u8 	%rs4995, [%rd100+127];
	ld.global.u8 	%rs4994, [%rd100+126];
	ld.global.u8 	%rs4993, [%rd100+125];
	ld.global.u8 	%rs4992, [%rd100+124];
	ld.global.u8 	%rs4991, [%rd100+123];
	ld.global.u8 	%rs4990, [%rd100+122];
	ld.global.u8 	%rs4989, [%rd100+121];
	ld.global.u8 	%rs4988, [%rd100+120];
	ld.global.u8 	%rs4987, [%rd100+119];
	ld.global.u8 	%rs4986, [%rd100+118];
	ld.global.u8 	%rs4985, [%rd100+117];
	ld.global.u8 	%rs4984, [%rd100+116];
	ld.global.u8 	%rs4983, [%rd100+115];
	ld.global.u8 	%rs4982, [%rd100+114];
	ld.global.u8 	%rs4981, [%rd100+113];
	ld.global.u8 	%rs4980, [%rd100+112];
	ld.global.u8 	%rs4979, [%rd100+111];
	ld.global.u8 	%rs4978, [%rd100+110];
	ld.global.u8 	%rs4977, [%rd100+109];
	ld.global.u8 	%rs4976, [%rd100+108];
	ld.global.u8 	%rs4975, [%rd100+107];
	ld.global.u8 	%rs4974, [%rd100+106];
	ld.global.u8 	%rs4973, [%rd100+105];
	ld.global.u8 	%rs4972, [%rd100+104];
	ld.global.u8 	%rs4971, [%rd100+103];
	ld.global.u8 	%rs4970, [%rd100+102];
	ld.global.u8 	%rs4969, [%rd100+101];
	ld.global.u8 	%rs4968, [%rd100+100];
	ld.global.u8 	%rs4967, [%rd100+99];
	ld.global.u8 	%rs4966, [%rd100+98];
	ld.global.u8 	%rs4965, [%rd100+97];
	ld.global.u8 	%rs4964, [%rd100+96];
	ld.global.u8 	%rs4963, [%rd100+95];
	ld.global.u8 	%rs4962, [%rd100+94];
	ld.global.u8 	%rs4961, [%rd100+93];
	ld.global.u8 	%rs4960, [%rd100+92];
	ld.global.u8 	%rs4959, [%rd100+91];
	ld.global.u8 	%rs4958, [%rd100+90];
	ld.global.u8 	%rs4957, [%rd100+89];
	ld.global.u8 	%rs4956, [%rd100+88];
	ld.global.u8 	%rs4955, [%rd100+87];
	ld.global.u8 	%rs4954, [%rd100+86];
	ld.global.u8 	%rs4953, [%rd100+85];
	ld.global.u8 	%rs4952, [%rd100+84];
	ld.global.u8 	%rs4951, [%rd100+83];
	ld.global.u8 	%rs4950, [%rd100+82];
	ld.global.u8 	%rs4949, [%rd100+81];
	ld.global.u8 	%rs4948, [%rd100+80];
	ld.global.u8 	%rs4947, [%rd100+79];
	ld.global.u8 	%rs4946, [%rd100+78];
	ld.global.u8 	%rs4945, [%rd100+77];
	ld.global.u8 	%rs4944, [%rd100+76];
	ld.global.u8 	%rs4943, [%rd100+75];
	ld.global.u8 	%rs4942, [%rd100+74];
	ld.global.u8 	%rs4941, [%rd100+73];
	ld.global.u8 	%rs4940, [%rd100+72];
	ld.global.u8 	%rs4939, [%rd100+71];
	ld.global.u8 	%rs4938, [%rd100+70];
	ld.global.u8 	%rs4937, [%rd100+69];
	ld.global.u8 	%rs4936, [%rd100+68];
	ld.global.u8 	%rs4935, [%rd100+67];
	ld.global.u8 	%rs5062, [%rd100+194];
	ld.global.u8 	%rs5061, [%rd100+193];
	ld.global.u8 	%rs5060, [%rd100+192];
	ld.global.u8 	%rs5059, [%rd100+191];
	ld.global.u8 	%rs5058, [%rd100+190];
	ld.global.u8 	%rs5057, [%rd100+189];
	ld.global.u8 	%rs5056, [%rd100+188];
	ld.global.u8 	%rs5055, [%rd100+187];
	ld.global.u8 	%rs5054, [%rd100+186];
	ld.global.u8 	%rs5053, [%rd100+185];
	ld.global.u8 	%rs5052, [%rd100+184];
	ld.global.u8 	%rs5051, [%rd100+183];
	ld.global.u8 	%rs5050, [%rd100+182];
	ld.global.u8 	%rs5049, [%rd100+181];
	ld.global.u8 	%rs5048, [%rd100+180];
	ld.global.u8 	%rs5047, [%rd100+179];
	ld.global.u8 	%rs5046, [%rd100+178];
	ld.global.u8 	%rs5045, [%rd100+177];
	ld.global.u8 	%rs5044, [%rd100+176];
	ld.global.u8 	%rs5043, [%rd100+175];
	ld.global.u8 	%rs5042, [%rd100+174];
	ld.global.u8 	%rs5041, [%rd100+173];
	ld.global.u8 	%rs5040, [%rd100+172];
	ld.global.u8 	%rs5039, [%rd100+171];
	ld.global.u8 	%rs5038, [%rd100+170];
	ld.global.u8 	%rs5037, [%rd100+169];
	ld.global.u8 	%rs5036, [%rd100+168];
	ld.global.u8 	%rs5035, [%rd100+167];
	ld.global.u8 	%rs5034, [%rd100+166];
	ld.global.u8 	%rs5033, [%rd100+165];
	ld.global.u8 	%rs5032, [%rd100+164];
	ld.global.u8 	%rs5031, [%rd100+163];
	ld.global.u8 	%rs5030, [%rd100+162];
	ld.global.u8 	%rs5029, [%rd100+161];
	ld.global.u8 	%rs5028, [%rd100+160];
	ld.global.u8 	%rs5027, [%rd100+159];
	ld.global.u8 	%rs5026, [%rd100+158];
	ld.global.u8 	%rs5025, [%rd100+157];
	ld.global.u8 	%rs5024, [%rd100+156];
	ld.global.u8 	%rs5023, [%rd100+155];
	ld.global.u8 	%rs5022, [%rd100+154];
	ld.global.u8 	%rs5021, [%rd100+153];
	ld.global.u8 	%rs5020, [%rd100+152];
	ld.global.u8 	%rs5019, [%rd100+151];
	ld.global.u8 	%rs5018, [%rd100+150];
	ld.global.u8 	%rs5017, [%rd100+149];
	ld.global.u8 	%rs5016, [%rd100+148];
	ld.global.u8 	%rs5015, [%rd100+147];
	ld.global.u8 	%rs5014, [%rd100+146];
	ld.global.u8 	%rs5013, [%rd100+145];
	ld.global.u8 	%rs5012, [%rd100+144];
	ld.global.u8 	%rs5011, [%rd100+143];
	ld.global.u8 	%rs5010, [%rd100+142];
	ld.global.u8 	%rs5009, [%rd100+141];
	ld.global.u8 	%rs5008, [%rd100+140];
	ld.global.u8 	%rs5007, [%rd100+139];
	ld.global.u8 	%rs5006, [%rd100+138];
	ld.global.u8 	%rs5005, [%rd100+137];
	ld.global.u8 	%rs5004, [%rd100+136];
	ld.global.u8 	%rs5003, [%rd100+135];
	ld.global.u8 	%rs5002, [%rd100+134];
	ld.global.u8 	%rs5001, [%rd100+133];
	ld.global.u8 	%rs5000, [%rd100+132];
	ld.global.u8 	%rs4999, [%rd100+131];
	ld.global.u8 	%rs5126, [%rd100+258];
	ld.global.u8 	%rs5125, [%rd100+257];
	ld.global.u8 	%rs5124, [%rd100+256];
	ld.global.u8 	%rs5123, [%rd100+255];
	ld.global.u8 	%rs5122, [%rd100+254];
	ld.global.u8 	%rs5121, [%rd100+253];
	ld.global.u8 	%rs5120, [%rd100+252];
	ld.global.u8 	%rs5119, [%rd100+251];
	ld.global.u8 	%rs5118, [%rd100+250];
	ld.global.u8 	%rs5117, [%rd100+249];
	ld.global.u8 	%rs5116, [%rd100+248];
	ld.global.u8 	%rs5115, [%rd100+247];
	ld.global.u8 	%rs5114, [%rd100+246];
	ld.global.u8 	%rs5113, [%rd100+245];
	ld.global.u8 	%rs5112, [%rd100+244];
	ld.global.u8 	%rs5111, [%rd100+243];
	ld.global.u8 	%rs5110, [%rd100+242];
	ld.global.u8 	%rs5109, [%rd100+241];
	ld.global.u8 	%rs5108, [%rd100+240];
	ld.global.u8 	%rs5107, [%rd100+239];
	ld.global.u8 	%rs5106, [%rd100+238];
	ld.global.u8 	%rs5105, [%rd100+237];
	ld.global.u8 	%rs5104, [%rd100+236];
	ld.global.u8 	%rs5103, [%rd100+235];
	ld.global.u8 	%rs5102, [%rd100+234];
	ld.global.u8 	%rs5101, [%rd100+233];
	ld.global.u8 	%rs5100, [%rd100+232];
	ld.global.u8 	%rs5099, [%rd100+231];
	ld.global.u8 	%rs5098, [%rd100+230];
	ld.global.u8 	%rs5097, [%rd100+229];
	ld.global.u8 	%rs5096, [%rd100+228];
	ld.global.u8 	%rs5095, [%rd100+227];
	ld.global.u8 	%rs5094, [%rd100+226];
	ld.global.u8 	%rs5093, [%rd100+225];
	ld.global.u8 	%rs5092, [%rd100+224];
	ld.global.u8 	%rs5091, [%rd100+223];
	ld.global.u8 	%rs5090, [%rd100+222];
	ld.global.u8 	%rs5089, [%rd100+221];
	ld.global.u8 	%rs5088, [%rd100+220];
	ld.global.u8 	%rs5087, [%rd100+219];
	ld.global.u8 	%rs5086, [%rd100+218];
	ld.global.u8 	%rs5085, [%rd100+217];
	ld.global.u8 	%rs5084, [%rd100+216];
	ld.global.u8 	%rs5083, [%rd100+215];
	ld.global.u8 	%rs5082, [%rd100+214];
	ld.global.u8 	%rs5081, [%rd100+213];
	ld.global.u8 	%rs5080, [%rd100+212];
	ld.global.u8 	%rs5079, [%rd100+211];
	ld.global.u8 	%rs5078, [%rd100+210];
	ld.global.u8 	%rs5077, [%rd100+209];
	ld.global.u8 	%rs5076, [%rd100+208];
	ld.global.u8 	%rs5075, [%rd100+207];
	ld.global.u8 	%rs5074, [%rd100+206];
	ld.global.u8 	%rs5073, [%rd100+205];
	ld.global.u8 	%rs5072, [%rd100+204];
	ld.global.u8 	%rs5071, [%rd100+203];
	ld.global.u8 	%rs5070, [%rd100+202];
	ld.global.u8 	%rs5069, [%rd100+201];
	ld.global.u8 	%rs5068, [%rd100+200];
	ld.global.u8 	%rs5067, [%rd100+199];
	ld.global.u8 	%rs5066, [%rd100+198];
	ld.global.u8 	%rs5065, [%rd100+197];
	ld.global.u8 	%rs5064, [%rd100+196];
	ld.global.u8 	%rs5063, [%rd100+195];
	ld.global.u8 	%rs5127, [%rd100+259];
	bra.uni 	$L__BB9_6;
$L__BB9_4:
	sub.s32 	%r1559, %r1, %r2;
	cvt.s64.s32 	%rd95, %r1559;
	add.s64 	%rd96, %rd9, %rd95;
	mad.lo.s64 	%rd97, %rd96, 260, %rd3;
	ld.global.u8 	%rs4934, [%rd97+66];
	ld.global.u8 	%rs4933, [%rd97+65];
	ld.global.u8 	%rs4932, [%rd97+64];
	ld.global.u8 	%rs4931, [%rd97+63];
	ld.global.u8 	%rs4930, [%rd97+62];
	ld.global.u8 	%rs4929, [%rd97+61];
	ld.global.u8 	%rs4928, [%rd97+60];
	ld.global.u8 	%rs4927, [%rd97+59];
	ld.global.u8 	%rs4926, [%rd97+58];
	ld.global.u8 	%rs4925, [%rd97+57];
	ld.global.u8 	%rs4924, [%rd97+56];
	ld.global.u8 	%rs4923, [%rd97+55];
	ld.global.u8 	%rs4922, [%rd97+54];
	ld.global.u8 	%rs4921, [%rd97+53];
	ld.global.u8 	%rs4920, [%rd97+52];
	ld.global.u8 	%rs4919, [%rd97+51];
	ld.global.u8 	%rs4918, [%rd97+50];
	ld.global.u8 	%rs4917, [%rd97+49];
	ld.global.u8 	%rs4916, [%rd97+48];
	ld.global.u8 	%rs4915, [%rd97+47];
	ld.global.u8 	%rs4914, [%rd97+46];
	ld.global.u8 	%rs4913, [%rd97+45];
	ld.global.u8 	%rs4912, [%rd97+44];
	ld.global.u8 	%rs4911, [%rd97+43];
	ld.global.u8 	%rs4910, [%rd97+42];
	ld.global.u8 	%rs4909, [%rd97+41];
	ld.global.u8 	%rs4908, [%rd97+40];
	ld.global.u8 	%rs4907, [%rd97+39];
	ld.global.u8 	%rs4906, [%rd97+38];
	ld.global.u8 	%rs4905, [%rd97+37];
	ld.global.u8 	%rs4904, [%rd97+36];
	ld.global.u8 	%rs4903, [%rd97+35];
	ld.global.u8 	%rs4902, [%rd97+34];
	ld.global.u8 	%rs4901, [%rd97+33];
	ld.global.u8 	%rs4900, [%rd97+32];
	ld.global.u8 	%rs4899, [%rd97+31];
	ld.global.u8 	%rs4898, [%rd97+30];
	ld.global.u8 	%rs4897, [%rd97+29];
	ld.global.u8 	%rs4896, [%rd97+28];
	ld.global.u8 	%rs4895, [%rd97+27];
	ld.global.u8 	%rs4894, [%rd97+26];
	ld.global.u8 	%rs4893, [%rd97+25];
	ld.global.u8 	%rs4892, [%rd97+24];
	ld.global.u8 	%rs4891, [%rd97+23];
	ld.global.u8 	%rs4890, [%rd97+22];
	ld.global.u8 	%rs4889, [%rd97+21];
	ld.global.u8 	%rs4888, [%rd97+20];
	ld.global.u8 	%rs4887, [%rd97+19];
	ld.global.u8 	%rs4886, [%rd97+18];
	ld.global.u8 	%rs4885, [%rd97+17];
	ld.global.u8 	%rs4884, [%rd97+16];
	ld.global.u8 	%rs4883, [%rd97+15];
	ld.global.u8 	%rs4882, [%rd97+14];
	ld.global.u8 	%rs4881, [%rd97+13];
	ld.global.u8 	%rs4880, [%rd97+12];
	ld.global.u8 	%rs4879, [%rd97+11];
	ld.global.u8 	%rs4878, [%rd97+10];
	ld.global.u8 	%rs4877, [%rd97+9];
	ld.global.u8 	%rs4876, [%rd97+8];
	ld.global.u8 	%rs4875, [%rd97+7];
	ld.global.u8 	%rs4874, [%rd97+6];
	ld.global.u8 	%rs4873, [%rd97+5];
	ld.global.u8 	%rs4872, [%rd97+4];
	ld.global.f32 	%f28, [%rd97];
	ld.global.u8 	%rs4998, [%rd97+130];
	ld.global.u8 	%rs4997, [%rd97+129];
	ld.global.u8 	%rs4996, [%rd97+128];
	ld.global.u8 	%rs4995, [%rd97+127];
	ld.global.u8 	%rs4994, [%rd97+126];
	ld.global.u8 	%rs4993, [%rd97+125];
	ld.global.u8 	%rs4992, [%rd97+124];
	ld.global.u8 	%rs4991, [%rd97+123];
	ld.global.u8 	%rs4990, [%rd97+122];
	ld.global.u8 	%rs4989, [%rd97+121];
	ld.global.u8 	%rs4988, [%rd97+120];
	ld.global.u8 	%rs4987, [%rd97+119];
	ld.global.u8 	%rs4986, [%rd97+118];
	ld.global.u8 	%rs4985, [%rd97+117];
	ld.global.u8 	%rs4984, [%rd97+116];
	ld.global.u8 	%rs4983, [%rd97+115];
	ld.global.u8 	%rs4982, [%rd97+114];
	ld.global.u8 	%rs4981, [%rd97+113];
	ld.global.u8 	%rs4980, [%rd97+112];
	ld.global.u8 	%rs4979, [%rd97+111];
	ld.global.u8 	%rs4978, [%rd97+110];
	ld.global.u8 	%rs4977, [%rd97+109];
	ld.global.u8 	%rs4976, [%rd97+108];
	ld.global.u8 	%rs4975, [%rd97+107];
	ld.global.u8 	%rs4974, [%rd97+106];
	ld.global.u8 	%rs4973, [%rd97+105];
	ld.global.u8 	%rs4972, [%rd97+104];
	ld.global.u8 	%rs4971, [%rd97+103];
	ld.global.u8 	%rs4970, [%rd97+102];
	ld.global.u8 	%rs4969, [%rd97+101];
	ld.global.u8 	%rs4968, [%rd97+100];
	ld.global.u8 	%rs4967, [%rd97+99];
	ld.global.u8 	%rs4966, [%rd97+98];
	ld.global.u8 	%rs4965, [%rd97+97];
	ld.global.u8 	%rs4964, [%rd97+96];
	ld.global.u8 	%rs4963, [%rd97+95];
	ld.global.u8 	%rs4962, [%rd97+94];
	ld.global.u8 	%rs4961, [%rd97+93];
	ld.global.u8 	%rs4960, [%rd97+92];
	ld.global.u8 	%rs4959, [%rd97+91];
	ld.global.u8 	%rs4958, [%rd97+90];
	ld.global.u8 	%rs4957, [%rd97+89];
	ld.global.u8 	%rs4956, [%rd97+88];
	ld.global.u8 	%rs4955, [%rd97+87];
	ld.global.u8 	%rs4954, [%rd97+86];
	ld.global.u8 	%rs4953, [%rd97+85];
	ld.global.u8 	%rs4952, [%rd97+84];
	ld.global.u8 	%rs4951, [%rd97+83];
	ld.global.u8 	%rs4950, [%rd97+82];
	ld.global.u8 	%rs4949, [%rd97+81];
	ld.global.u8 	%rs4948, [%rd97+80];
	ld.global.u8 	%rs4947, [%rd97+79];
	ld.global.u8 	%rs4946, [%rd97+78];
	ld.global.u8 	%rs4945, [%rd97+77];
	ld.global.u8 	%rs4944, [%rd97+76];
	ld.global.u8 	%rs4943, [%rd97+75];
	ld.global.u8 	%rs4942, [%rd97+74];
	ld.global.u8 	%rs4941, [%rd97+73];
	ld.global.u8 	%rs4940, [%rd97+72];
	ld.global.u8 	%rs4939, [%rd97+71];
	ld.global.u8 	%rs4938, [%rd97+70];
	ld.global.u8 	%rs4937, [%rd97+69];
	ld.global.u8 	%rs4936, [%rd97+68];
	ld.global.u8 	%rs4935, [%rd97+67];
	ld.global.u8 	%rs5062, [%rd97+194];
	ld.global.u8 	%rs5061, [%rd97+193];
	ld.global.u8 	%rs5060, [%rd97+192];
	ld.global.u8 	%rs5059, [%rd97+191];
	ld.global.u8 	%rs5058, [%rd97+190];
	ld.global.u8 	%rs5057, [%rd97+189];
	ld.global.u8 	%rs5056, [%rd97+188];
	ld.global.u8 	%rs5055, [%rd97+187];
	ld.global.u8 	%rs5054, [%rd97+186];
	ld.global.u8 	%rs5053, [%rd97+185];
	ld.global.u8 	%rs5052, [%rd97+184];
	ld.global.u8 	%rs5051, [%rd97+183];
	ld.global.u8 	%rs5050, [%rd97+182];
	ld.global.u8 	%rs5049, [%rd97+181];
	ld.global.u8 	%rs5048, [%rd97+180];
	ld.global.u8 	%rs5047, [%rd97+179];
	ld.global.u8 	%rs5046, [%rd97+178];
	ld.global.u8 	%rs5045, [%rd97+177];
	ld.global.u8 	%rs5044, [%rd97+176];
	ld.global.u8 	%rs5043, [%rd97+175];
	ld.global.u8 	%rs5042, [%rd97+174];
	ld.global.u8 	%rs5041, [%rd97+173];
	ld.global.u8 	%rs5040, [%rd97+172];
	ld.global.u8 	%rs5039, [%rd97+171];
	ld.global.u8 	%rs5038, [%rd97+170];
	ld.global.u8 	%rs5037, [%rd97+169];
	ld.global.u8 	%rs5036, [%rd97+168];
	ld.global.u8 	%rs5035, [%rd97+167];
	ld.global.u8 	%rs5034, [%rd97+166];
	ld.global.u8 	%rs5033, [%rd97+165];
	ld.global.u8 	%rs5032, [%rd97+164];
	ld.global.u8 	%rs5031, [%rd97+163];
	ld.global.u8 	%rs5030, [%rd97+162];
	ld.global.u8 	%rs5029, [%rd97+161];
	ld.global.u8 	%rs5028, [%rd97+160];
	ld.global.u8 	%rs5027, [%rd97+159];
	ld.global.u8 	%rs5026, [%rd97+158];
	ld.global.u8 	%rs5025, [%rd97+157];
	ld.global.u8 	%rs5024, [%rd97+156];
	ld.global.u8 	%rs5023, [%rd97+155];
	ld.global.u8 	%rs5022, [%rd97+154];
	ld.global.u8 	%rs5021, [%rd97+153];
	ld.global.u8 	%rs5020, [%rd97+152];
	ld.global.u8 	%rs5019, [%rd97+151];
	ld.global.u8 	%rs5018, [%rd97+150];
	ld.global.u8 	%rs5017, [%rd97+149];
	ld.global.u8 	%rs5016, [%rd97+148];
	ld.global.u8 	%rs5015, [%rd97+147];
	ld.global.u8 	%rs5014, [%rd97+146];
	ld.global.u8 	%rs5013, [%rd97+145];
	ld.global.u8 	%rs5012, [%rd97+144];
	ld.global.u8 	%rs5011, [%rd97+143];
	ld.global.u8 	%rs5010, [%rd97+142];
	ld.global.u8 	%rs5009, [%rd97+141];
	ld.global.u8 	%rs5008, [%rd97+140];
	ld.global.u8 	%rs5007, [%rd97+139];
	ld.global.u8 	%rs5006, [%rd97+138];
	ld.global.u8 	%rs5005, [%rd97+137];
	ld.global.u8 	%rs5004, [%rd97+136];
	ld.global.u8 	%rs5003, [%rd97+135];
	ld.global.u8 	%rs5002, [%rd97+134];
	ld.global.u8 	%rs5001, [%rd97+133];
	ld.global.u8 	%rs5000, [%rd97+132];
	ld.global.u8 	%rs4999, [%rd97+131];
	ld.global.u8 	%rs5126, [%rd97+258];
	ld.global.u8 	%rs5125, [%rd97+257];
	ld.global.u8 	%rs5124, [%rd97+256];
	ld.global.u8 	%rs5123, [%rd97+255];
	ld.global.u8 	%rs5122, [%rd97+254];
	ld.global.u8 	%rs5121, [%rd97+253];
	ld.global.u8 	%rs5120, [%rd97+252];
	ld.global.u8 	%rs5119, [%rd97+251];
	ld.global.u8 	%rs5118, [%rd97+250];
	ld.global.u8 	%rs5117, [%rd97+249];
	ld.global.u8 	%rs5116, [%rd97+248];
	ld.global.u8 	%rs5115, [%rd97+247];
	ld.global.u8 	%rs5114, [%rd97+246];
	ld.global.u8 	%rs5113, [%rd97+245];
	ld.global.u8 	%rs5112, [%rd97+244];
	ld.global.u8 	%rs5111, [%rd97+243];
	ld.global.u8 	%rs5110, [%rd97+242];
	ld.global.u8 	%rs5109, [%rd97+241];
	ld.global.u8 	%rs5108, [%rd97+240];
	ld.global.u8 	%rs5107, [%rd97+239];
	ld.global.u8 	%rs5106, [%rd97+238];
	ld.global.u8 	%rs5105, [%rd97+237];
	ld.global.u8 	%rs5104, [%rd97+236];
	ld.global.u8 	%rs5103, [%rd97+235];
	ld.global.u8 	%rs5102, [%rd97+234];
	ld.global.u8 	%rs5101, [%rd97+233];
	ld.global.u8 	%rs5100, [%rd97+232];
	ld.global.u8 	%rs5099, [%rd97+231];
	ld.global.u8 	%rs5098, [%rd97+230];
	ld.global.u8 	%rs5097, [%rd97+229];
	ld.global.u8 	%rs5096, [%rd97+228];
	ld.global.u8 	%rs5095, [%rd97+227];
	ld.global.u8 	%rs5094, [%rd97+226];
	ld.global.u8 	%rs5093, [%rd97+225];
	ld.global.u8 	%rs5092, [%rd97+224];
	ld.global.u8 	%rs5091, [%rd97+223];
	ld.global.u8 	%rs5090, [%rd97+222];
	ld.global.u8 	%rs5089, [%rd97+221];
	ld.global.u8 	%rs5088, [%rd97+220];
	ld.global.u8 	%rs5087, [%rd97+219];
	ld.global.u8 	%rs5086, [%rd97+218];
	ld.global.u8 	%rs5085, [%rd97+217];
	ld.global.u8 	%rs5084, [%rd97+216];
	ld.global.u8 	%rs5083, [%rd97+215];
	ld.global.u8 	%rs5082, [%rd97+214];
	ld.global.u8 	%rs5081, [%rd97+213];
	ld.global.u8 	%rs5080, [%rd97+212];
	ld.global.u8 	%rs5079, [%rd97+211];
	ld.global.u8 	%rs5078, [%rd97+210];
	ld.global.u8 	%rs5077, [%rd97+209];
	ld.global.u8 	%rs5076, [%rd97+208];
	ld.global.u8 	%rs5075, [%rd97+207];
	ld.global.u8 	%rs5074, [%rd97+206];
	ld.global.u8 	%rs5073, [%rd97+205];
	ld.global.u8 	%rs5072, [%rd97+204];
	ld.global.u8 	%rs5071, [%rd97+203];
	ld.global.u8 	%rs5070, [%rd97+202];
	ld.global.u8 	%rs5069, [%rd97+201];
	ld.global.u8 	%rs5068, [%rd97+200];
	ld.global.u8 	%rs5067, [%rd97+199];
	ld.global.u8 	%rs5066, [%rd97+198];
	ld.global.u8 	%rs5065, [%rd97+197];
	ld.global.u8 	%rs5064, [%rd97+196];
	ld.global.u8 	%rs5063, [%rd97+195];
	ld.global.u8 	%rs5127, [%rd97+259];
	bra.uni 	$L__BB9_6;
$L__BB9_5:
	add.s64 	%rd101, %rd6, %rd7;
	add.s64 	%rd102, %rd101, %rd8;
	setp.lt.s32 	%p30, %r1, %r2;
	sub.s32 	%r1560, %r1, %r2;
	cvt.s64.s32 	%rd103, %r1560;
	cvt.u64.u32 	%rd104, %r1;
	selp.b64 	%rd105, %rd5, %rd102, %p30;
	selp.b64 	%rd106, %rd104, %rd103, %p30;
	add.s64 	%rd107, %rd106, %rd105;
	mad.lo.s64 	%rd108, %rd107, 260, %rd1;
	ld.global.u8 	%rs4934, [%rd108+66];
	ld.global.u8 	%rs4933, [%rd108+65];
	ld.global.u8 	%rs4932, [%rd108+64];
	ld.global.u8 	%rs4931, [%rd108+63];
	ld.global.u8 	%rs4930, [%rd108+62];
	ld.global.u8 	%rs4929, [%rd108+61];
	ld.global.u8 	%rs4928, [%rd108+60];
	ld.global.u8 	%rs4927, [%rd108+59];
	ld.global.u8 	%rs4926, [%rd108+58];
	ld.global.u8 	%rs4925, [%rd108+57];
	ld.global.u8 	%rs4924, [%rd108+56];
	ld.global.u8 	%rs4923, [%rd108+55];
	ld.global.u8 	%rs4922, [%rd108+54];
	ld.global.u8 	%rs4921, [%rd108+53];
	ld.global.u8 	%rs4920, [%rd108+52];
	ld.global.u8 	%rs4919, [%rd108+51];
	ld.global.u8 	%rs4918, [%rd108+50];
	ld.global.u8 	%rs4917, [%rd108+49];
	ld.global.u8 	%rs4916, [%rd108+48];
	ld.global.u8 	%rs4915, [%rd108+47];
	ld.global.u8 	%rs4914, [%rd108+46];
	ld.global.u8 	%rs4913, [%rd108+45];
	ld.global.u8 	%rs4912, [%rd108+44];
	ld.global.u8 	%rs4911, [%rd108+43];
	ld.global.u8 	%rs4910, [%rd108+42];
	ld.global.u8 	%rs4909, [%rd108+41];
	ld.global.u8 	%rs4908, [%rd108+40];
	ld.global.u8 	%rs4907, [%rd108+39];
	ld.global.u8 	%rs4906, [%rd108+38];
	ld.global.u8 	%rs4905, [%rd108+37];
	ld.global.u8 	%rs4904, [%rd108+36];
	ld.global.u8 	%rs4903, [%rd108+35];
	ld.global.u8 	%rs4902, [%rd108+34];
	ld.global.u8 	%rs4901, [%rd108+33];
	ld.global.u8 	%rs4900, [%rd108+32];
	ld.global.u8 	%rs4899, [%rd108+31];
	ld.global.u8 	%rs4898, [%rd108+30];
	ld.global.u8 	%rs4897, [%rd108+29];
	ld.global.u8 	%rs4896, [%rd108+28];
	ld.global.u8 	%rs4895, [%rd108+27];
	ld.global.u8 	%rs4894, [%rd108+26];
	ld.global.u8 	%rs4893, [%rd108+25];
	ld.global.u8 	%rs4892, [%rd108+24];
	ld.global.u8 	%rs4891, [%rd108+23];
	ld.global.u8 	%rs4890, [%rd108+22];
	ld.global.u8 	%rs4889, [%rd108+21];
	ld.global.u8 	%rs4888, [%rd108+20];
	ld.global.u8 	%rs4887, [%rd108+19];
	ld.global.u8 	%rs4886, [%rd108+18];
	ld.global.u8 	%rs4885, [%rd108+17];
	ld.global.u8 	%rs4884, [%rd108+16];
	ld.global.u8 	%rs4883, [%rd108+15];
	ld.global.u8 	%rs4882, [%rd108+14];
	ld.global.u8 	%rs4881, [%rd108+13];
	ld.global.u8 	%rs4880, [%rd108+12];
	ld.global.u8 	%rs4879, [%rd108+11];
	ld.global.u8 	%rs4878, [%rd108+10];
	ld.global.u8 	%rs4877, [%rd108+9];
	ld.global.u8 	%rs4876, [%rd108+8];
	ld.global.u8 	%rs4875, [%rd108+7];
	ld.global.u8 	%rs4874, [%rd108+6];
	ld.global.u8 	%rs4873, [%rd108+5];
	ld.global.u8 	%rs4872, [%rd108+4];
	ld.global.f32 	%f28, [%rd108];
	ld.global.u8 	%rs4998, [%rd108+130];
	ld.global.u8 	%rs4997, [%rd108+129];
	ld.global.u8 	%rs4996, [%rd108+128];
	ld.global.u8 	%rs4995, [%rd108+127];
	ld.global.u8 	%rs4994, [%rd108+126];
	ld.global.u8 	%rs4993, [%rd108+125];
	ld.global.u8 	%rs4992, [%rd108+124];
	ld.global.u8 	%rs4991, [%rd108+123];
	ld.global.u8 	%rs4990, [%rd108+122];
	ld.global.u8 	%rs4989, [%rd108+121];
	ld.global.u8 	%rs4988, [%rd108+120];
	ld.global.u8 	%rs4987, [%rd108+119];
	ld.global.u8 	%rs4986, [%rd108+118];
	ld.global.u8 	%rs4985, [%rd108+117];
	ld.global.u8 	%rs4984, [%rd108+116];
	ld.global.u8 	%rs4983, [%rd108+115];
	ld.global.u8 	%rs4982, [%rd108+114];
	ld.global.u8 	%rs4981, [%rd108+113];
	ld.global.u8 	%rs4980, [%rd108+112];
	ld.global.u8 	%rs4979, [%rd108+111];
	ld.global.u8 	%rs4978, [%rd108+110];
	ld.global.u8 	%rs4977, [%rd108+109];
	ld.global.u8 	%rs4976, [%rd108+108];
	ld.global.u8 	%rs4975, [%rd108+107];
	ld.global.u8 	%rs4974, [%rd108+106];
	ld.global.u8 	%rs4973, [%rd108+105];
	ld.global.u8 	%rs4972, [%rd108+104];
	ld.global.u8 	%rs4971, [%rd108+103];
	ld.global.u8 	%rs4970, [%rd108+102];
	ld.global.u8 	%rs4969, [%rd108+101];
	ld.global.u8 	%rs4968, [%rd108+100];
	ld.global.u8 	%rs4967, [%rd108+99];
	ld.global.u8 	%rs4966, [%rd108+98];
	ld.global.u8 	%rs4965, [%rd108+97];
	ld.global.u8 	%rs4964, [%rd108+96];
	ld.global.u8 	%rs4963, [%rd108+95];
	ld.global.u8 	%rs4962, [%rd108+94];
	ld.global.u8 	%rs4961, [%rd108+93];
	ld.global.u8 	%rs4960, [%rd108+92];
	ld.global.u8 	%rs4959, [%rd108+91];
	ld.global.u8 	%rs4958, [%rd108+90];
	ld.global.u8 	%rs4957, [%rd108+89];
	ld.global.u8 	%rs4956, [%rd108+88];
	ld.global.u8 	%rs4955, [%rd108+87];
	ld.global.u8 	%rs4954, [%rd108+86];
	ld.global.u8 	%rs4953, [%rd108+85];
	ld.global.u8 	%rs4952, [%rd108+84];
	ld.global.u8 	%rs4951, [%rd108+83];
	ld.global.u8 	%rs4950, [%rd108+82];
	ld.global.u8 	%rs4949, [%rd108+81];
	ld.global.u8 	%rs4948, [%rd108+80];
	ld.global.u8 	%rs4947, [%rd108+79];
	ld.global.u8 	%rs4946, [%rd108+78];
	ld.global.u8 	%rs4945, [%rd108+77];
	ld.global.u8 	%rs4944, [%rd108+76];
	ld.global.u8 	%rs4943, [%rd108+75];
	ld.global.u8 	%rs4942, [%rd108+74];
	ld.global.u8 	%rs4941, [%rd108+73];
	ld.global.u8 	%rs4940, [%rd108+72];
	ld.global.u8 	%rs4939, [%rd108+71];
	ld.global.u8 	%rs4938, [%rd108+70];
	ld.global.u8 	%rs4937, [%rd108+69];
	ld.global.u8 	%rs4936, [%rd108+68];
	ld.global.u8 	%rs4935, [%rd108+67];
	ld.global.u8 	%rs5062, [%rd108+194];
	ld.global.u8 	%rs5061, [%rd108+193];
	ld.global.u8 	%rs5060, [%rd108+192];
	ld.global.u8 	%rs5059, [%rd108+191];
	ld.global.u8 	%rs5058, [%rd108+190];
	ld.global.u8 	%rs5057, [%rd108+189];
	ld.global.u8 	%rs5056, [%rd108+188];
	ld.global.u8 	%rs5055, [%rd108+187];
	ld.global.u8 	%rs5054, [%rd108+186];
	ld.global.u8 	%rs5053, [%rd108+185];
	ld.global.u8 	%rs5052, [%rd108+184];
	ld.global.u8 	%rs5051, [%rd108+183];
	ld.global.u8 	%rs5050, [%rd108+182];
	ld.global.u8 	%rs5049, [%rd108+181];
	ld.global.u8 	%rs5048, [%rd108+180];
	ld.global.u8 	%rs5047, [%rd108+179];
	ld.global.u8 	%rs5046, [%rd108+178];
	ld.global.u8 	%rs5045, [%rd108+177];
	ld.global.u8 	%rs5044, [%rd108+176];
	ld.global.u8 	%rs5043, [%rd108+175];
	ld.global.u8 	%rs5042, [%rd108+174];
	ld.global.u8 	%rs5041, [%rd108+173];
	ld.global.u8 	%rs5040, [%rd108+172];
	ld.global.u8 	%rs5039, [%rd108+171];
	ld.global.u8 	%rs5038, [%rd108+170];
	ld.global.u8 	%rs5037, [%rd108+169];
	ld.global.u8 	%rs5036, [%rd108+168];
	ld.global.u8 	%rs5035, [%rd108+167];
	ld.global.u8 	%rs5034, [%rd108+166];
	ld.global.u8 	%rs5033, [%rd108+165];
	ld.global.u8 	%rs5032, [%rd108+164];
	ld.global.u8 	%rs5031, [%rd108+163];
	ld.global.u8 	%rs5030, [%rd108+162];
	ld.global.u8 	%rs5029, [%rd108+161];
	ld.global.u8 	%rs5028, [%rd108+160];
	ld.global.u8 	%rs5027, [%rd108+159];
	ld.global.u8 	%rs5026, [%rd108+158];
	ld.global.u8 	%rs5025, [%rd108+157];
	ld.global.u8 	%rs5024, [%rd108+156];
	ld.global.u8 	%rs5023, [%rd108+155];
	ld.global.u8 	%rs5022, [%rd108+154];
	ld.global.u8 	%rs5021, [%rd108+153];
	ld.global.u8 	%rs5020, [%rd108+152];
	ld.global.u8 	%rs5019, [%rd108+151];
	ld.global.u8 	%rs5018, [%rd108+150];
	ld.global.u8 	%rs5017, [%rd108+149];
	ld.global.u8 	%rs5016, [%rd108+148];
	ld.global.u8 	%rs5015, [%rd108+147];
	ld.global.u8 	%rs5014, [%rd108+146];
	ld.global.u8 	%rs5013, [%rd108+145];
	ld.global.u8 	%rs5012, [%rd108+144];
	ld.global.u8 	%rs5011, [%rd108+143];
	ld.global.u8 	%rs5010, [%rd108+142];
	ld.global.u8 	%rs5009, [%rd108+141];
	ld.global.u8 	%rs5008, [%rd108+140];
	ld.global.u8 	%rs5007, [%rd108+139];
	ld.global.u8 	%rs5006, [%rd108+138];
	ld.global.u8 	%rs5005, [%rd108+137];
	ld.global.u8 	%rs5004, [%rd108+136];
	ld.global.u8 	%rs5003, [%rd108+135];
	ld.global.u8 	%rs5002, [%rd108+134];
	ld.global.u8 	%rs5001, [%rd108+133];
	ld.global.u8 	%rs5000, [%rd108+132];
	ld.global.u8 	%rs4999, [%rd108+131];
	ld.global.u8 	%rs5126, [%rd108+258];
	ld.global.u8 	%rs5125, [%rd108+257];
	ld.global.u8 	%rs5124, [%rd108+256];
	ld.global.u8 	%rs5123, [%rd108+255];
	ld.global.u8 	%rs5122, [%rd108+254];
	ld.global.u8 	%rs5121, [%rd108+253];
	ld.global.u8 	%rs5120, [%rd108+252];
	ld.global.u8 	%rs5119, [%rd108+251];
	ld.global.u8 	%rs5118, [%rd108+250];
	ld.global.u8 	%rs5117, [%rd108+249];
	ld.global.u8 	%rs5116, [%rd108+248];
	ld.global.u8 	%rs5115, [%rd108+247];
	ld.global.u8 	%rs5114, [%rd108+246];
	ld.global.u8 	%rs5113, [%rd108+245];
	ld.global.u8 	%rs5112, [%rd108+244];
	ld.global.u8 	%rs5111, [%rd108+243];
	ld.global.u8 	%rs5110, [%rd108+242];
	ld.global.u8 	%rs5109, [%rd108+241];
	ld.global.u8 	%rs5108, [%rd108+240];
	ld.global.u8 	%rs5107, [%rd108+239];
	ld.global.u8 	%rs5106, [%rd108+238];
	ld.global.u8 	%rs5105, [%rd108+237];
	ld.global.u8 	%rs5104, [%rd108+236];
	ld.global.u8 	%rs5103, [%rd108+235];
	ld.global.u8 	%rs5102, [%rd108+234];
	ld.global.u8 	%rs5101, [%rd108+233];
	ld.global.u8 	%rs5100, [%rd108+232];
	ld.global.u8 	%rs5099, [%rd108+231];
	ld.global.u8 	%rs5098, [%rd108+230];
	ld.global.u8 	%rs5097, [%rd108+229];
	ld.global.u8 	%rs5096, [%rd108+228];
	ld.global.u8 	%rs5095, [%rd108+227];
	ld.global.u8 	%rs5094, [%rd108+226];
	ld.global.u8 	%rs5093, [%rd108+225];
	ld.global.u8 	%rs5092, [%rd108+224];
	ld.global.u8 	%rs5091, [%rd108+223];
	ld.global.u8 	%rs5090, [%rd108+222];
	ld.global.u8 	%rs5089, [%rd108+221];
	ld.global.u8 	%rs5088, [%rd108+220];
	ld.global.u8 	%rs5087, [%rd108+219];
	ld.global.u8 	%rs5086, [%rd108+218];
	ld.global.u8 	%rs5085, [%rd108+217];
	ld.global.u8 	%rs5084, [%rd108+216];
	ld.global.u8 	%rs5083, [%rd108+215];
	ld.global.u8 	%rs5082, [%rd108+214];
	ld.global.u8 	%rs5081, [%rd108+213];
	ld.global.u8 	%rs5080, [%rd108+212];
	ld.global.u8 	%rs5079, [%rd108+211];
	ld.global.u8 	%rs5078, [%rd108+210];
	ld.global.u8 	%rs5077, [%rd108+209];
	ld.global.u8 	%rs5076, [%rd108+208];
	ld.global.u8 	%rs5075, [%rd108+207];
	ld.global.u8 	%rs5074, [%rd108+206];
	ld.global.u8 	%rs5073, [%rd108+205];
	ld.global.u8 	%rs5072, [%rd108+204];
	ld.global.u8 	%rs5071, [%rd108+203];
	ld.global.u8 	%rs5070, [%rd108+202];
	ld.global.u8 	%rs5069, [%rd108+201];
	ld.global.u8 	%rs5068, [%rd108+200];
	ld.global.u8 	%rs5067, [%rd108+199];
	ld.global.u8 	%rs5066, [%rd108+198];
	ld.global.u8 	%rs5065, [%rd108+197];
	ld.global.u8 	%rs5064, [%rd108+196];
	ld.global.u8 	%rs5063, [%rd108+195];
	ld.global.u8 	%rs5127, [%rd108+259];
$L__BB9_6:
	mov.u32 	%r1561, %tid.x;
	mov.u32 	%r1562, _ZZN3cub18CUB_300001_SM_10006detail10merge_sort26DeviceMergeSortMergeKernelINS2_10policy_hubIN6thrust24THRUST_300001_SM_1000_NS10device_ptrI10IndividualEEE9Policy600ES9_PNS0_8NullTypeES9_SD_mN4cuda3std3__44lessIS8_EES8_SC_EEvbT2_T3_T4_PT6_PT7_T5_PSL_SL_NS1_7vsmem_tEE19static_temp_storage;
	mad.lo.s32 	%r1563, %r1561, 260, %r1562;
	st.shared.f32 	[%r1563], %f28;
	cvt.u32.u16 	%r1564, %rs4872;
	cvt.u32.u16 	%r1565, %rs4873;
	prmt.b32 	%r1566, %r1564, %r1565, 0x3340U;
	cvt.u32.u16 	%r1567, %rs4874;
	cvt.u32.u16 	%r1568, %rs4875;
	prmt.b32 	%r1569, %r1567, %r1568, 0x3340U;
	prmt.b32 	%r1570, %r1566, %r1569, 0x5410U;
	st.shared.u32 	[%r1563+4], %r1570;
	cvt.u32.u16 	%r1571, %rs4876;
	cvt.u32.u16 	%r1572, %rs4877;
	prmt.b32 	%r1573, %r1571, %r1572, 0x3340U;
	cvt.u32.u16 	%r1574, %rs4878;
	cvt.u32.u16 	%r1575, %rs4879;
	prmt.b32 	%r1576, %r1574, %r1575, 0x3340U;
	prmt.b32 	%r1577, %r1573, %r1576, 0x5410U;
	st.shared.u32 	[%r1563+8], %r1577;
	cvt.u32.u16 	%r1578, %rs4880;
	cvt.u32.u16 	%r1579, %rs4881;
	prmt.b32 	%r1580, %r1578, %r1579, 0x3340U;
	cvt.u32.u16 	%r1581, %rs4882;
	cvt.u32.u16 	%r1582, %rs4883;
	prmt.b32 	%r1583, %r1581, %r1582, 0x3340U;
	prmt.b32 	%r1584, %r1580, %r1583, 0x5410U;
	st.shared.u32 	[%r1563+12], %r1584;
	cvt.u32.u16 	%r1585, %rs4884;
	cvt.u32.u16 	%r1586, %rs4885;
	prmt.b32 	%r1587, %r1585, %r1586, 0x3340U;
	cvt.u32.u16 	%r1588, %rs4886;
	cvt.u32.u16 	%r1589, %rs4887;
	prmt.b32 	%r1590, %r1588, %r1589, 0x3340U;
	prmt.b32 	%r1591, %r1587, %r1590, 0x5410U;
	st.shared.u32 	[%r1563+16], %r1591;
	cvt.u32.u16 	%r1592, %rs4888;
	cvt.u32.u16 	%r1593, %rs4889;
	prmt.b32 	%r1594, %r1592, %r1593, 0x3340U;
	cvt.u32.u16 	%r1595, %rs4890;
	cvt.u32.u16 	%r1596, %rs4891;
	prmt.b32 	%r1597, %r1595, %r1596, 0x3340U;
	prmt.b32 	%r1598, %r1594, %r1597, 0x5410U;
	st.shared.u32 	[%r1563+20], %r1598;
	cvt.u32.u16 	%r1599, %rs4892;
	cvt.u32.u16 	%r1600, %rs4893;
	prmt.b32 	%r1601, %r1599, %r1600, 0x3340U;
	cvt.u32.u16 	%r1602, %rs4894;
	cvt.u32.u16 	%r1603, %rs4895;
	prmt.b32 	%r1604, %r1602, %r1603, 0x3340U;
	prmt.b32 	%r1605, %r1601, %r1604, 0x5410U;
	st.shared.u32 	[%r1563+24], %r1605;
	cvt.u32.u16 	%r1606, %rs4896;
	cvt.u32.u16 	%r1607, %rs4897;
	prmt.b32 	%r1608, %r1606, %r1607, 0x3340U;
	cvt.u32.u16 	%r1609, %rs4898;
	cvt.u32.u16 	%r1610, %rs4899;
	prmt.b32 	%r1611, %r1609, %r1610, 0x3340U;
	prmt.b32 	%r1612, %r1608, %r1611, 0x5410U;
	st.shared.u32 	[%r1563+28], %r1612;
	cvt.u32.u16 	%r1613, %rs4900;
	cvt.u32.u16 	%r1614, %rs4901;
	prmt.b32 	%r1615, %r1613, %r1614, 0x3340U;
	cvt.u32.u16 	%r1616, %rs4902;
	cvt.u32.u16 	%r1617, %rs4903;
	prmt.b32 	%r1618, %r1616, %r1617, 0x3340U;
	prmt.b32 	%r1619, %r1615, %r1618, 0x5410U;
	st.shared.u32 	[%r1563+32], %r1619;
	cvt.u32.u16 	%r1620, %rs4904;
	cvt.u32.u16 	%r1621, %rs4905;
	prmt.b32 	%r1622, %r1620, %r1621, 0x3340U;
	cvt.u32.u16 	%r1623, %rs4906;
	cvt.u32.u16 	%r1624, %rs4907;
	prmt.b32 	%r1625, %r1623, %r1624, 0x3340U;
	prmt.b32 	%r1626, %r1622, %r1625, 0x5410U;
	st.shared.u32 	[%r1563+36], %r1626;
	cvt.u32.u16 	%r1627, %rs4908;
	cvt.u32.u16 	%r1628, %rs4909;
	prmt.b32 	%r1629, %r1627, %r1628, 0x3340U;
	cvt.u32.u16 	%r1630, %rs4910;
	cvt.u32.u16 	%r1631, %rs4911;
	prmt.b32 	%r1632, %r1630, %r1631, 0x3340U;
	prmt.b32 	%r1633, %r1629, %r1632, 0x5410U;
	st.shared.u32 	[%r1563+40], %r1633;
	cvt.u32.u16 	%r1634, %rs4912;
	cvt.u32.u16 	%r1635, %rs4913;
	prmt.b32 	%r1636, %r1634, %r1635, 0x3340U;
	cvt.u32.u16 	%r1637, %rs4914;
	cvt.u32.u16 	%r1638, %rs4915;
	prmt.b32 	%r1639, %r1637, %r1638, 0x3340U;
	prmt.b32 	%r1640, %r1636, %r1639, 0x5410U;
	st.shared.u32 	[%r1563+44], %r1640;
	cvt.u32.u16 	%r1641, %rs4916;
	cvt.u32.u16 	%r1642, %rs4917;
	prmt.b32 	%r1643, %r1641, %r1642, 0x3340U;
	cvt.u32.u16 	%r1644, %rs4918;
	cvt.u32.u16 	%r1645, %rs4919;
	prmt.b32 	%r1646, %r1644, %r1645, 0x3340U;
	prmt.b32 	%r1647, %r1643, %r1646, 0x5410U;
	st.shared.u32 	[%r1563+48], %r1647;
	cvt.u32.u16 	%r1648, %rs4920;
	cvt.u32.u16 	%r1649, %rs4921;
	prmt.b32 	%r1650, %r1648, %r1649, 0x3340U;
	cvt.u32.u16 	%r1651, %rs4922;
	cvt.u32.u16 	%r1652, %rs4923;
	prmt.b32 	%r1653, %r1651, %r1652, 0x3340U;
	prmt.b32 	%r1654, %r1650, %r1653, 0x5410U;
	st.shared.u32 	[%r1563+52], %r1654;
	cvt.u32.u16 	%r1655, %rs4924;
	cvt.u32.u16 	%r1656, %rs4925;
	prmt.b32 	%r1657, %r1655, %r1656, 0x3340U;
	cvt.u32.u16 	%r1658, %rs4926;
	cvt.u32.u16 	%r1659, %rs4927;
	prmt.b32 	%r1660, %r1658, %r1659, 0x3340U;
	prmt.b32 	%r1661, %r1657, %r1660, 0x5410U;
	st.shared.u32 	[%r1563+56], %r1661;
	cvt.u32.u16 	%r1662, %rs4928;
	cvt.u32.u16 	%r1663, %rs4929;
	prmt.b32 	%r1664, %r1662, %r1663, 0x3340U;
	cvt.u32.u16 	%r1665, %rs4930;
	cvt.u32.u16 	%r1666, %rs4931;
	prmt.b32 	%r1667, %r1665, %r1666, 0x3340U;
	prmt.b32 	%r1668, %r1664, %r1667, 0x5410U;
	st.shared.u32 	[%r1563+60], %r1668;
	cvt.u32.u16 	%r1669, %rs4932;
	cvt.u32.u16 	%r1670, %rs4933;
	prmt.b32 	%r1671, %r1669, %r1670, 0x3340U;
	cvt.u32.u16 	%r1672, %rs4934;
	cvt.u32.u16 	%r1673, %rs4935;
	prmt.b32 	%r1674, %r1672, %r1673, 0x3340U;
	prmt.b32 	%r1675, %r1671, %r1674, 0x5410U;
	st.shared.u32 	[%r1563+64], %r1675;
	cvt.u32.u16 	%r1676, %rs4936;
	cvt.u32.u16 	%r1677, %rs4937;
	prmt.b32 	%r1678, %r1676, %r1677, 0x3340U;
	cvt.u32.u16 	%r1679, %rs4938;
	cvt.u32.u16 	%r1680, %rs4939;
	prmt.b32 	%r1681, %r1679, %r1680, 0x3340U;
	prmt.b32 	%r1682, %r1678, %r1681, 0x5410U;
	st.shared.u32 	[%r1563+68], %r1682;
	cvt.u32.u16 	%r1683, %rs4940;
	cvt.u32.u16 	%r1684, %rs4941;
	prmt.b32 	%r1685, %r1683, %r1684, 0x3340U;
	cvt.u32.u16 	%r1686, %rs4942;
	cvt.u32.u16 	%r1687, %rs4943;
	prmt.b32 	%r1688, %r1686, %r1687, 0x3340U;
	prmt.b32 	%r1689, %r1685, %r1688, 0x5410U;
	st.shared.u32 	[%r1563+72], %r1689;
	cvt.u32.u16 	%r1690, %rs4944;
	cvt.u32.u16 	%r1691, %rs4945;
	prmt.b32 	%r1692, %r1690, %r1691, 0x3340U;
	cvt.u32.u16 	%r1693, %rs4946;
	cvt.u32.u16 	%r1694, %rs4947;
	prmt.b32 	%r1695, %r1693, %r1694, 0x3340U;
	prmt.b32 	%r1696, %r1692, %r1695, 0x5410U;
	st.shared.u32 	[%r1563+76], %r1696;
	cvt.u32.u16 	%r1697, %rs4948;
	cvt.u32.u16 	%r1698, %rs4949;
	prmt.b32 	%r1699, %r1697, %r1698, 0x3340U;
	cvt.u32.u16 	%r1700, %rs4950;
	cvt.u32.u16 	%r1701, %rs4951;
	prmt.b32 	%r1702, %r1700, %r1701, 0x3340U;
	prmt.b32 	%r1703, %r1699, %r1702, 0x5410U;
	st.shared.u32 	[%r1563+80], %r1703;
	cvt.u32.u16 	%r1704, %rs4952;
	cvt.u32.u16 	%r1705, %rs4953;
	prmt.b32 	%r1706, %r1704, %r1705, 0x3340U;
	cvt.u32.u16 	%r1707, %rs4954;
	cvt.u32.u16 	%r1708, %rs4955;
	prmt.b32 	%r1709, %r1707, %r1708, 0x3340U;
	prmt.b32 	%r1710, %r1706, %r1709, 0x5410U;
	st.shared.u32 	[%r1563+84], %r1710;
	cvt.u32.u16 	%r1711, %rs4956;
	cvt.u32.u16 	%r1712, %rs4957;
	prmt.b32 	%r1713, %r1711, %r1712, 0x3340U;
	cvt.u32.u16 	%r1714, %rs4958;
	cvt.u32.u16 	%r1715, %rs4959;
	prmt.b32 	%r1716, %r1714, %r1715, 0x3340U;
	prmt.b32 	%r1717, %r1713, %r1716, 0x5410U;
	st.shared.u32 	[%r1563+88], %r1717;
	cvt.u32.u16 	%r1718, %rs4960;
	cvt.u32.u16 	%r1719, %rs4961;
	prmt.b32 	%r1720, %r1718, %r1719, 0x3340U;
	cvt.u32.u16 	%r1721, %rs4962;
	cvt.u32.u16 	%r1722, %rs4963;
	prmt.b32 	%r1723, %r1721, %r1722, 0x3340U;
	prmt.b32 	%r1724, %r1720, %r1723, 0x5410U;
	st.shared.u32 	[%r1563+92], %r1724;
	cvt.u32.u16 	%r1725, %rs4964;
	cvt.u32.u16 	%r1726, %rs4965;
	prmt.b32 	%r1727, %r1725, %r1726, 0x3340U;
	cvt.u32.u16 	%r1728, %rs4966;
	cvt.u32.u16 	%r1729, %rs4967;
	prmt.b32 	%r1730, %r1728, %r1729, 0x3340U;
	prmt.b32 	%r1731, %r1727, %r1730, 0x5410U;
	st.shared.u32 	[%r1563+96], %r1731;
	cvt.u32.u16 	%r1732, %rs4968;
	cvt.u32.u16 	%r1733, %rs4969;
	prmt.b32 	%r1734, %r1732, %r1733, 0x3340U;
	cvt.u32.u16 	%r1735, %rs4970;
	cvt.u32.u16 	%r1736, %rs4971;
	prmt.b32 	%r1737, %r1735, %r1736, 0x3340U;
	prmt.b32 	%r1738, %r1734, %r1737, 0x5410U;
	st.shared.u32 	[%r1563+100], %r1738;
	cvt.u32.u16 	%r1739, %rs4972;
	cvt.u32.u16 	%r1740, %rs4973;
	prmt.b32 	%r1741, %r1739, %r1740, 0x3340U;
	cvt.u32.u16 	%r1742, %rs4974;
	cvt.u32.u16 	%r1743, %rs4975;
	prmt.b32 	%r1744, %r1742, %r1743, 0x3340U;
	prmt.b32 	%r1745, %r1741, %r1744, 0x5410U;
	st.shared.u32 	[%r1563+104], %r1745;
	cvt.u32.u16 	%r1746, %rs4976;
	cvt.u32.u16 	%r1747, %rs4977;
	prmt.b32 	%r1748, %r1746, %r1747, 0x3340U;
	cvt.u32.u16 	%r1749, %rs4978;
	cvt.u32.u16 	%r1750, %rs4979;
	prmt.b32 	%r1751, %r1749, %r1750, 0x3340U;
	prmt.b32 	%r1752, %r1748, %r1751, 0x5410U;
	st.shared.u32 	[%r1563+108], %r1752;
	cvt.u32.u16 	%r1753, %rs4980;
	cvt.u32.u16 	%r1754, %rs4981;
	prmt.b32 	%r1755, %r1753, %r1754, 0x3340U;
	cvt.u32.u16 	%r1756, %rs4982;
	cvt.u32.u16 	%r1757, %rs4983;
	prmt.b32 	%r1758, %r1756, %r1757, 0x3340U;
	prmt.b32 	%r1759, %r1755, %r1758, 0x5410U;
	st.shared.u32 	[%r1563+112], %r1759;
	cvt.u32.u16 	%r1760, %rs4984;
	cvt.u32.u16 	%r1761, %rs4985;
	prmt.b32 	%r1762, %r1760, %r1761, 0x3340U;
	cvt.u32.u16 	%r1763, %rs4986;
	cvt.u32.u16 	%r1764, %rs4987;
	prmt.b32 	%r1765, %r1763, %r1764, 0x3340U;
	prmt.b32 	%r1766, %r1762, %r1765, 0x5410U;
	st.shared.u32 	[%r1563+116], %r1766;
	cvt.u32.u16 	%r1767, %rs4988;
	cvt.u32.u16 	%r1768, %rs4989;
	prmt.b32 	%r1769, %r1767, %r1768, 0x3340U;
	cvt.u32.u16 	%r1770, %rs4990;
	cvt.u32.u16 	%r1771, %rs4991;
	prmt.b32 	%r1772, %r1770, %r1771, 0x3340U;
	prmt.b32 	%r1773, %r1769, %r1772, 0x5410U;
	st.shared.u32 	[%r1563+120], %r1773;
	cvt.u32.u16 	%r1774, %rs4992;
	cvt.u32.u16 	%r1775, %rs4993;
	prmt.b32 	%r1776, %r1774, %r1775, 0x3340U;
	cvt.u32.u16 	%r1777, %rs4994;
	cvt.u32.u16 	%r1778, %rs4995;
	prmt.b32 	%r1779, %r1777, %r1778, 0x3340U;
	prmt.b32 	%r1780, %r1776, %r1779, 0x5410U;
	st.shared.u32 	[%r1563+124], %r1780;
	cvt.u32.u16 	%r1781, %rs4996;
	cvt.u32.u16 	%r1782, %rs4997;
	prmt.b32 	%r1783, %r1781, %r1782, 0x3340U;
	cvt.u32.u16 	%r1784, %rs4998;
	cvt.u32.u16 	%r1785, %rs4999;
	prmt.b32 	%r1786, %r1784, %r1785, 0x3340U;
	prmt.b32 	%r1787, %r1783, %r1786, 0x5410U;
	st.shared.u32 	[%r1563+128], %r1787;
	cvt.u32.u16 	%r1788, %rs5000;
	cvt.u32.u16 	%r1789, %rs5001;
	prmt.b32 	%r1790, %r1788, %r1789, 0x3340U;
	cvt.u32.u16 	%r1791, %rs5002;
	cvt.u32.u16 	%r1792, %rs5003;
	prmt.b32 	%r1793, %r1791, %r1792, 0x3340U;
	prmt.b32 	%r1794, %r1790, %r1793, 0x5410U;
	st.shared.u32 	[%r1563+132], %r1794;
	cvt.u32.u16 	%r1795, %rs5004;
	cvt.u32.u16 	%r1796, %rs5005;
	prmt.b32 	%r1797, %r1795, %r1796, 0x3340U;
	cvt.u32.u16 	%r1798, %rs5006;
	cvt.u32.u16 	%r1799, %rs5007;
	prmt.b32 	%r1800, %r1798, %r1799, 0x3340U;
	prmt.b32 	%r1801, %r1797, %r1800, 0x5410U;
	st.shared.u32 	[%r1563+136], %r1801;
	cvt.u32.u16 	%r1802, %rs5008;
	cvt.u32.u16 	%r1803, %rs5009;
	prmt.b32 	%r1804, %r1802, %r1803, 0x3340U;
	cvt.u32.u16 	%r1805, %rs5010;
	cvt.u32.u16 	%r1806, %rs5011;
	prmt.b32 	%r1807, %r1805, %r1806, 0x3340U;
	prmt.b32 	%r1808, %r1804, %r1807, 0x5410U;
	st.shared.u32 	[%r1563+140], %r1808;
	cvt.u32.u16 	%r1809, %rs5012;
	cvt.u32.u16 	%r1810, %rs5013;
	prmt.b32 	%r1811, %r1809, %r1810, 0x3340U;
	cvt.u32.u16 	%r1812, %rs5014;
	cvt.u32.u16 	%r1813, %rs5015;
	prmt.b32 	%r1814, %r1812, %r1813, 0x3340U;
	prmt.b32 	%r1815, %r1811, %r1814, 0x5410U;
	st.shared.u32 	[%r1563+144], %r1815;
	cvt.u32.u16 	%r1816, %rs5016;
	cvt.u32.u16 	%r1817, %rs5017;
	prmt.b32 	%r1818, %r1816, %r1817, 0x3340U;
	cvt.u32.u16 	%r1819, %rs5018;
	cvt.u32.u16 	%r1820, %rs5019;
	prmt.b32 	%r1821, %r1819, %r1820, 0x3340U;
	prmt.b32 	%r1822, %r1818, %r1821, 0x5410U;
	st.shared.u32 	[%r1563+148], %r1822;
	cvt.u32.u16 	%r1823, %rs5020;
	cvt.u32.u16 	%r1824, %rs5021;
	prmt.b32 	%r1825, %r1823, %r1824, 0x3340U;
	cvt.u32.u16 	%r1826, %rs5022;
	cvt.u32.u16 	%r1827, %rs5023;
	prmt.b32 	%r1828, %r1826, %r1827, 0x3340U;
	prmt.b32 	%r1829, %r1825, %r1828, 0x5410U;
	st.shared.u32 	[%r1563+152], %r1829;
	cvt.u32.u16 	%r1830, %rs5024;
	cvt.u32.u16 	%r1831, %rs5025;
	prmt.b32 	%r1832, %r1830, %r1831, 0x3340U;
	cvt.u32.u16 	%r1833, %rs5026;
	cvt.u32.u16 	%r1834, %rs5027;
	prmt.b32 	%r1835, %r1833, %r1834, 0x3340U;
	prmt.b32 	%r1836, %r1832, %r1835, 0x5410U;
	st.shared.u32 	[%r1563+156], %r1836;
	cvt.u32.u16 	%r1837, %rs5028;
	cvt.u32.u16 	%r1838, %rs5029;
	prmt.b32 	%r1839, %r1837, %r1838, 0x3340U;
	cvt.u32.u16 	%r1840, %rs5030;
	cvt.u32.u16 	%r1841, %rs5031;
	prmt.b32 	%r1842, %r1840, %r1841, 0x3340U;
	prmt.b32 	%r1843, %r1839, %r1842, 0x5410U;
	st.shared.u32 	[%r1563+160], %r1843;
	cvt.u32.u16 	%r1844, %rs5032;
	cvt.u32.u16 	%r1845, %rs5033;
	prmt.b32 	%r1846, %r1844, %r1845, 0x3340U;
	cvt.u32.u16 	%r1847, %rs5034;
	cvt.u32.u16 	%r1848, %rs5035;
	prmt.b32 	%r1849, %r1847, %r1848, 0x3340U;
	prmt.b32 	%r1850, %r1846, %r1849, 0x5410U;
	st.shared.u32 	[%r1563+164], %r1850;
	cvt.u32.u16 	%r1851, %rs5036;
	cvt.u32.u16 	%r1852, %rs5037;
	prmt.b32 	%r1853, %r1851, %r1852, 0x3340U;
	cvt.u32.u16 	%r1854, %rs5038;
	cvt.u32.u16 	%r1855, %rs5039;
	prmt.b32 	%r1856, %r1854, %r1855, 0x3340U;
	prmt.b32 	%r1857, %r1853, %r1856, 0x5410U;
	st.shared.u32 	[%r1563+168], %r1857;
	cvt.u32.u16 	%r1858, %rs5040;
	cvt.u32.u16 	%r1859, %rs5041;
	prmt.b32 	%r1860, %r1858, %r1859, 0x3340U;
	cvt.u32.u16 	%r1861, %rs5042;
	cvt.u32.u16 	%r1862, %rs5043;
	prmt.b32 	%r1863, %r1861, %r1862, 0x3340U;
	prmt.b32 	%r1864, %r1860, %r1863, 0x5410U;
	st.shared.u32 	[%r1563+172], %r1864;
	cvt.u32.u16 	%r1865, %rs5044;
	cvt.u32.u16 	%r1866, %rs5045;
	prmt.b32 	%r1867, %r1865, %r1866, 0x3340U;
	cvt.u32.u16 	%r1868, %rs5046;
	cvt.u32.u16 	%r1869, %rs5047;
	prmt.b32 	%r1870, %r1868, %r1869, 0x3340U;
	prmt.b32 	%r1871, %r1867, %r1870, 0x5410U;
	st.shared.u32 	[%r1563+176], %r1871;
	cvt.u32.u16 	%r1872, %rs5048;
	cvt.u32.u16 	%r1873, %rs5049;
	prmt.b32 	%r1874, %r1872, %r1873, 0x3340U;
	cvt.u32.u16 	%r1875, %rs5050;
	cvt.u32.u16 	%r1876, %rs5051;
	prmt.b32 	%r1877, %r1875, %r1876, 0x3340U;
	prmt.b32 	%r1878, %r1874, %r1877, 0x5410U;
	st.shared.u32 	[%r1563+180], %r1878;
	cvt.u32.u16 	%r1879, %rs5052;
	cvt.u32.u16 	%r1880, %rs5053;
	prmt.b32 	%r1881, %r1879, %r1880, 0x3340U;
	cvt.u32.u16 	%r1882, %rs5054;
	cvt.u32.u16 	%r1883, %rs5055;
	prmt.b32 	%r1884, %r1882, %r1883, 0x3340U;
	prmt.b32 	%r1885, %r1881, %r1884, 0x5410U;
	st.shared.u32 	[%r1563+184], %r1885;
	cvt.u32.u16 	%r1886, %rs5056;
	cvt.u32.u16 	%r1887, %rs5057;
	prmt.b32 	%r1888, %r1886, %r1887, 0x3340U;
	cvt.u32.u16 	%r1889, %rs5058;
	cvt.u32.u16 	%r1890, %rs5059;
	prmt.b32 	%r1891, %r1889, %r1890, 0x3340U;
	prmt.b32 	%r1892, %r1888, %r1891, 0x5410U;
	st.shared.u32 	[%r1563+188], %r1892;
	cvt.u32.u16 	%r1893, %rs5060;
	cvt.u32.u16 	%r1894, %rs5061;
	prmt.b32 	%r1895, %r1893, %r1894, 0x3340U;
	cvt.u32.u16 	%r1896, %rs5062;
	cvt.u32.u16 	%r1897, %rs5063;
	prmt.b32 	%r1898, %r1896, %r1897, 0x3340U;
	prmt.b32 	%r1899, %r1895, %r1898, 0x5410U;
	st.shared.u32 	[%r1563+192], %r1899;
	cvt.u32.u16 	%r1900, %rs5064;
	cvt.u32.u16 	%r1901, %rs5065;
	prmt.b32 	%r1902, %r1900, %r1901, 0x3340U;
	cvt.u32.u16 	%r1903, %rs5066;
	cvt.u32.u16 	%r1904, %rs5067;
	prmt.b32 	%r1905, %r1903, %r1904, 0x3340U;
	prmt.b32 	%r1906, %r1902, %r1905, 0x5410U;
	st.shared.u32 	[%r1563+196], %r1906;
	cvt.u32.u16 	%r1907, %rs5068;
	cvt.u32.u16 	%r1908, %rs5069;
	prmt.b32 	%r1909, %r1907, %r1908, 0x3340U;
	cvt.u32.u16 	%r1910, %rs5070;
	cvt.u32.u16 	%r1911, %rs5071;
	prmt.b32 	%r1912, %r1910, %r1911, 0x3340U;
	prmt.b32 	%r1913, %r1909, %r1912, 0x5410U;
	st.shared.u32 	[%r1563+200], %r1913;
	cvt.u32.u16 	%r1914, %rs5072;
	cvt.u32.u16 	%r1915, %rs5073;
	prmt.b32 	%r1916, %r1914, %r1915, 0x3340U;
	cvt.u32.u16 	%r1917, %rs5074;
	cvt.u32.u16 	%r1918, %rs5075;
	prmt.b32 	%r1919, %r1917, %r1918, 0x3340U;
	prmt.b32 	%r1920, %r1916, %r1919, 0x5410U;
	st.shared.u32 	[%r1563+204], %r1920;
	cvt.u32.u16 	%r1921, %rs5076;
	cvt.u32.u16 	%r1922, %rs5077;
	prmt.b32 	%r1923, %r1921, %r1922, 0x3340U;
	cvt.u32.u16 	%r1924, %rs5078;
	cvt.u32.u16 	%r1925, %rs5079;
	prmt.b32 	%r1926, %r1924, %r1925, 0x3340U;
	prmt.b32 	%r1927, %r1923, %r1926, 0x5410U;
	st.shared.u32 	[%r1563+208], %r1927;
	cvt.u32.u16 	%r1928, %rs5080;
	cvt.u32.u16 	%r1929, %rs5081;
	prmt.b32 	%r1930, %r1928, %r1929, 0x3340U;
	cvt.u32.u16 	%r1931, %rs5082;
	cvt.u32.u16 	%r1932, %rs5083;
	prmt.b32 	%r1933, %r1931, %r1932, 0x3340U;
	prmt.b32 	%r1934, %r1930, %r1933, 0x5410U;
	st.shared.u32 	[%r1563+212], %r1934;
	cvt.u32.u16 	%r1935, %rs5084;
	cvt.u32.u16 	%r1936, %rs5085;
	prmt.b32 	%r1937, %r1935, %r1936, 0x3340U;
	cvt.u32.u16 	%r1938, %rs5086;
	cvt.u32.u16 	%r1939, %rs5087;
	prmt.b32 	%r1940, %r1938, %r1939, 0x3340U;
	prmt.b32 	%r1941, %r1937, %r1940, 0x5410U;
	st.shared.u32 	[%r1563+216], %r1941;
	cvt.u32.u16 	%r1942, %rs5088;
	cvt.u32.u16 	%r1943, %rs5089;
	prmt.b32 	%r1944, %r1942, %r1943, 0x3340U;
	cvt.u32.u16 	%r1945, %rs5090;
	cvt.u32.u16 	%r1946, %rs5091;
	prmt.b32 	%r1947, %r1945, %r1946, 0x3340U;
	prmt.b32 	%r1948, %r1944, %r1947, 0x5410U;
	st.shared.u32 	[%r1563+220], %r1948;
	cvt.u32.u16 	%r1949, %rs5092;
	cvt.u32.u16 	%r1950, %rs5093;
	prmt.b32 	%r1951, %r1949, %r1950, 0x3340U;
	cvt.u32.u16 	%r1952, %rs5094;
	cvt.u32.u16 	%r1953, %rs5095;
	prmt.b32 	%r1954, %r1952, %r1953, 0x3340U;
	prmt.b32 	%r1955, %r1951, %r1954, 0x5410U;
	st.shared.u32 	[%r1563+224], %r1955;
	cvt.u32.u16 	%r1956, %rs5096;
	cvt.u32.u16 	%r1957, %rs5097;
	prmt.b32 	%r1958, %r1956, %r1957, 0x3340U;
	cvt.u32.u16 	%r1959, %rs5098;
	cvt.u32.u16 	%r1960, %rs5099;
	prmt.b32 	%r1961, %r1959, %r1960, 0x3340U;
	prmt.b32 	%r1962, %r1958, %r1961, 0x5410U;
	st.shared.u32 	[%r1563+228], %r1962;
	cvt.u32.u16 	%r1963, %rs5100;
	cvt.u32.u16 	%r1964, %rs5101;
	prmt.b32 	%r1965, %r1963, %r1964, 0x3340U;
	cvt.u32.u16 	%r1966, %rs5102;
	cvt.u32.u16 	%r1967, %rs5103;
	prmt.b32 	%r1968, %r1966, %r1967, 0x3340U;
	prmt.b32 	%r1969, %r1965, %r1968, 0x5410U;
	st.shared.u32 	[%r1563+232], %r1969;
	cvt.u32.u16 	%r1970, %rs5104;
	cvt.u32.u16 	%r1971, %rs5105;
	prmt.b32 	%r1972, %r1970, %r1971, 0x3340U;
	cvt.u32.u16 	%r1973, %rs5106;
	cvt.u32.u16 	%r1974, %rs5107;
	prmt.b32 	%r1975, %r1973, %r1974, 0x3340U;
	prmt.b32 	%r1976, %r1972, %r1975, 0x5410U;
	st.shared.u32 	[%r1563+236], %r1976;
	cvt.u32.u16 	%r1977, %rs5108;
	cvt.u32.u16 	%r1978, %rs5109;
	prmt.b32 	%r1979, %r1977, %r1978, 0x3340U;
	cvt.u32.u16 	%r1980, %rs5110;
	cvt.u32.u16 	%r1981, %rs5111;
	prmt.b32 	%r1982, %r1980, %r1981, 0x3340U;
	prmt.b32 	%r1983, %r1979, %r1982, 0x5410U;
	st.shared.u32 	[%r1563+240], %r1983;
	cvt.u32.u16 	%r1984, %rs5112;
	cvt.u32.u16 	%r1985, %rs5113;
	prmt.b32 	%r1986, %r1984, %r1985, 0x3340U;
	cvt.u32.u16 	%r1987, %rs5114;
	cvt.u32.u16 	%r1988, %rs5115;
	prmt.b32 	%r1989, %r1987, %r1988, 0x3340U;
	prmt.b32 	%r1990, %r1986, %r1989, 0x5410U;
	st.shared.u32 	[%r1563+244], %r1990;
	cvt.u32.u16 	%r1991, %rs5116;
	cvt.u32.u16 	%r1992, %rs5117;
	prmt.b32 	%r1993, %r1991, %r1992, 0x3340U;
	cvt.u32.u16 	%r1994, %rs5118;
	cvt.u32.u16 	%r1995, %rs5119;
	prmt.b32 	%r1996, %r1994, %r1995, 0x3340U;
	prmt.b32 	%r1997, %r1993, %r1996, 0x5410U;
	st.shared.u32 	[%r1563+248], %r1997;
	cvt.u32.u16 	%r1998, %rs5120;
	cvt.u32.u16 	%r1999, %rs5121;
	prmt.b32 	%r2000, %r1998, %r1999, 0x3340U;
	cvt.u32.u16 	%r2001, %rs5122;
	cvt.u32.u16 	%r2002, %rs5123;
	prmt.b32 	%r2003, %r2001, %r2002, 0x3340U;
	prmt.b32 	%r2004, %r2000, %r2003, 0x5410U;
	st.shared.u32 	[%r1563+252], %r2004;
	cvt.u32.u16 	%r2005, %rs5124;
	cvt.u32.u16 	%r2006, %rs5125;
	prmt.b32 	%r2007, %r2005, %r2006, 0x3340U;
	cvt.u32.u16 	%r2008, %rs5126;
	cvt.u32.u16 	%r2009, %rs5127;
	prmt.b32 	%r2010, %r2008, %r2009, 0x3340U;
	prmt.b32 	%r2011, %r2007, %r2010, 0x5410U;
	st.shared.u32 	[%r1563+256], %r2011;
	bar.sync 	0;
	// begin inline asm
	griddepcontrol.launch_dependents;
	// end inline asm
	add.s32 	%r4, %r3, %r2;
	min.s32 	%r5, %r1561, %r4;
	setp.lt.s32 	%p31, %r5, %r3;
	sub.s32 	%r2012, %r5, %r3;
	selp.b32 	%r2751, 0, %r2012, %p31;
	min.s32 	%r2749, %r5, %r2;
	setp.ge.s32 	%p32, %r2751, %r2749;
	@%p32 bra 	$L__BB9_9;
	add.s32 	%r8, %r5, %r2;
$L__BB9_8:
	sub.s32 	%r2013, %r2749, %r2751;
	shr.u32 	%r2014, %r2013, 31;
	add.s32 	%r2015, %r2013, %r2014;
	shr.s32 	%r2016, %r2015, 1;
	add.s32 	%r2017, %r2016, %r2751;
	mad.lo.s32 	%r2019, %r2017, 260, %r1562;
	ld.shared.f32 	%f23, [%r2019];
	not.b32 	%r2020, %r2017;
	add.s32 	%r2021, %r8, %r2020;
	mad.lo.s32 	%r2022, %r2021, 260, %r1562;
	ld.shared.f32 	%f24, [%r2022];
	setp.leu.f32 	%p33, %f24, %f23;
	add.s32 	%r2023, %r2017, 1;
	selp.b32 	%r2751, %r2023, %r2751, %p33;
	selp.b32 	%r2749, %r2749, %r2017, %p33;
	setp.lt.s32 	%p34, %r2751, %r2749;
	@%p34 bra 	$L__BB9_8;
$L__BB9_9:
	sub.s32 	%r2024, %r5, %r2751;
	add.s32 	%r2025, %r2024, %r2;
	mov.u32 	%r2026, _ZZN3cub18CUB_300001_SM_10006detail10merge_sort26DeviceMergeSortMergeKernelINS2_10policy_hubIN6thrust24THRUST_300001_SM_1000_NS10device_ptrI10IndividualEEE9Policy600ES9_PNS0_8NullTypeES9_SD_mN4cuda3std3__44lessIS8_EES8_SC_EEvbT2_T3_T4_PT6_PT7_T5_PSL_SL_NS1_7vsmem_tEE19static_temp_storage;
	mad.lo.s32 	%r2027, %r2751, 260, %r2026;
	ld.shared.u32 	%r2028, [%r2027+256];
	bfe.u32 	%r2029, %r2028, 24, 8;
	cvt.u16.u32 	%rs1025, %r2029;
	bfe.u32 	%r2030, %r2028, 16, 8;
	cvt.u16.u32 	%rs1026, %r2030;
	bfe.u32 	%r2031, %r2028, 8, 8;
	cvt.u16.u32 	%rs1027, %r2031;
	bfe.u32 	%r2032, %r2028, 0, 8;
	cvt.u16.u32 	%rs1028, %r2032;
	ld.shared.u32 	%r2033, [%r2027+252];
	bfe.u32 	%r2034, %r2033, 24, 8;
	cvt.u16.u32 	%rs1029, %r2034;
	bfe.u32 	%r2035, %r2033, 16, 8;
	cvt.u16.u32 	%rs1030, %r2035;
	bfe.u32 	%r2036, %r2033, 8, 8;
	cvt.u16.u32 	%rs1031, %r2036;
	bfe.u32 	%r2037, %r2033, 0, 8;
	cvt.u16.u32 	%rs1032, %r2037;
	ld.shared.u32 	%r2038, [%r2027+248];
	bfe.u32 	%r2039, %r2038, 24, 8;
	cvt.u16.u32 	%rs1033, %r2039;
	bfe.u32 	%r2040, %r2038, 16, 8;
	cvt.u16.u32 	%rs1034, %r2040;
	bfe.u32 	%r2041, %r2038, 8, 8;
	cvt.u16.u32 	%rs1035, %r2041;
	bfe.u32 	%r2042, %r2038, 0, 8;
	cvt.u16.u32 	%rs1036, %r2042;
	ld.shared.u32 	%r2043, [%r2027+244];
	bfe.u32 	%r2044, %r2043, 24, 8;
	cvt.u16.u32 	%rs1037, %r2044;
	bfe.u32 	%r2045, %r2043, 16, 8;
	cvt.u16.u32 	%rs1038, %r2045;
	bfe.u32 	%r2046, %r2043, 8, 8;
	cvt.u16.u32 	%rs1039, %r2046;
	bfe.u32 	%r2047, %r2043, 0, 8;
	cvt.u16.u32 	%rs1040, %r2047;
	ld.shared.u32 	%r2048, [%r2027+240];
	bfe.u32 	%r2049, %r2048, 24, 8;
	cvt.u16.u32 	%rs1041, %r2049;
	bfe.u32 	%r2050, %r2048, 16, 8;
	cvt.u16.u32 	%rs1042, %r2050;
	bfe.u32 	%r2051, %r2048, 8, 8;
	cvt.u16.u32 	%rs1043, %r2051;
	bfe.u32 	%r2052, %r2048, 0, 8;
	cvt.u16.u32 	%rs1044, %r2052;
	ld.shared.u32 	%r2053, [%r2027+236];
	bfe.u32 	%r2054, %r2053, 24, 8;
	cvt.u16.u32 	%rs1045, %r2054;
	bfe.u32 	%r2055, %r2053, 16, 8;
	cvt.u16.u32 	%rs1046, %r2055;
	bfe.u32 	%r2056, %r2053, 8, 8;
	cvt.u16.u32 	%rs1047, %r2056;
	bfe.u32 	%r2057, %r2053, 0, 8;
	cvt.u16.u32 	%rs1048, %r2057;
	ld.shared.u32 	%r2058, [%r2027+232];
	bfe.u32 	%r2059, %r2058, 24, 8;
	cvt.u16.u32 	%rs1049, %r2059;
	bfe.u32 	%r2060, %r2058, 16, 8;
	cvt.u16.u32 	%rs1050, %r2060;
	bfe.u32 	%r2061, %r2058, 8, 8;
	cvt.u16.u32 	%rs1051, %r2061;
	bfe.u32 	%r2062, %r2058, 0, 8;
	cvt.u16.u32 	%rs1052, %r2062;
	ld.shared.u32 	%r2063, [%r2027+228];
	bfe.u32 	%r2064, %r2063, 24, 8;
	cvt.u16.u32 	%rs1053, %r2064;
	bfe.u32 	%r2065, %r2063, 16, 8;
	cvt.u16.u32 	%rs1054, %r2065;
	bfe.u32 	%r2066, %r2063, 8, 8;
	cvt.u16.u32 	%rs1055, %r2066;
	bfe.u32 	%r2067, %r2063, 0, 8;
	cvt.u16.u32 	%rs1056, %r2067;
	ld.shared.u32 	%r2068, [%r2027+224];
	bfe.u32 	%r2069, %r2068, 24, 8;
	cvt.u16.u32 	%rs1057, %r2069;
	bfe.u32 	%r2070, %r2068, 16, 8;
	cvt.u16.u32 	%rs1058, %r2070;
	bfe.u32 	%r2071, %r2068, 8, 8;
	cvt.u16.u32 	%rs1059, %r2071;
	bfe.u32 	%r2072, %r2068, 0, 8;
	cvt.u16.u32 	%rs1060, %r2072;
	ld.shared.u32 	%r2073, [%r2027+220];
	bfe.u32 	%r2074, %r2073, 24, 8;
	cvt.u16.u32 	%rs1061, %r2074;
	bfe.u32 	%r2075, %r2073, 16, 8;
	cvt.u16.u32 	%rs1062, %r2075;
	bfe.u32 	%r2076, %r2073, 8, 8;
	cvt.u16.u32 	%rs1063, %r2076;
	bfe.u32 	%r2077, %r2073, 0, 8;
	cvt.u16.u32 	%rs1064, %r2077;
	ld.shared.u32 	%r2078, [%r2027+216];
	bfe.u32 	%r2079, %r2078, 24, 8;
	cvt.u16.u32 	%rs1065, %r2079;
	bfe.u32 	%r2080, %r2078, 16, 8;
	cvt.u16.u32 	%rs1066, %r2080;
	bfe.u32 	%r2081, %r2078, 8, 8;
	cvt.u16.u32 	%rs1067, %r2081;
	bfe.u32 	%r2082, %r2078, 0, 8;
	cvt.u16.u32 	%rs1068, %r2082;
	ld.shared.u32 	%r2083, [%r2027+212];
	bfe.u32 	%r2084, %r2083, 24, 8;
	cvt.u16.u32 	%rs1069, %r2084;
	bfe.u32 	%r2085, %r2083, 16, 8;
	cvt.u16.u32 	%rs1070, %r2085;
	bfe.u32 	%r2086, %r2083, 8, 8;
	cvt.u16.u32 	%rs1071, %r2086;
	bfe.u32 	%r2087, %r2083, 0, 8;
	cvt.u16.u32 	%rs1072, %r2087;
	ld.shared.u32 	%r2088, [%r2027+208];
	bfe.u32 	%r2089, %r2088, 24, 8;
	cvt.u16.u32 	%rs1073, %r2089;
	bfe.u32 	%r2090, %r2088, 16, 8;
	cvt.u16.u32 	%rs1074, %r2090;
	bfe.u32 	%r2091, %r2088, 8, 8;
	cvt.u16.u32 	%rs1075, %r2091;
	bfe.u32 	%r2092, %r2088, 0, 8;
	cvt.u16.u32 	%rs1076, %r2092;
	ld.shared.u32 	%r2093, [%r2027+204];
	bfe.u32 	%r2094, %r2093, 24, 8;
	cvt.u16.u32 	%rs1077, %r2094;
	bfe.u32 	%r2095, %r2093, 16, 8;
	cvt.u16.u32 	%rs1078, %r2095;
	bfe.u32 	%r2096, %r2093, 8, 8;
	cvt.u16.u32 	%rs1079, %r2096;
	bfe.u32 	%r2097, %r2093, 0, 8;
	cvt.u16.u32 	%rs1080, %r2097;
	ld.shared.u32 	%r2098, [%r2027+200];
	bfe.u32 	%r2099, %r2098, 24, 8;
	cvt.u16.u32 	%rs1081, %r2099;
	bfe.u32 	%r2100, %r2098, 16, 8;
	cvt.u16.u32 	%rs1082, %r2100;
	bfe.u32 	%r2101, %r2098, 8, 8;
	cvt.u16.u32 	%rs1083, %r2101;
	bfe.u32 	%r2102, %r2098, 0, 8;
	cvt.u16.u32 	%rs1084, %r2102;
	ld.shared.u32 	%r2103, [%r2027+196];
	bfe.u32 	%r2104, %r2103, 24, 8;
	cvt.u16.u32 	%rs1085, %r2104;
	bfe.u32 	%r2105, %r2103, 16, 8;
	cvt.u16.u32 	%rs1086, %r2105;
	bfe.u32 	%r2106, %r2103, 8, 8;
	cvt.u16.u32 	%rs1087, %r2106;
	bfe.u32 	%r2107, %r2103, 0, 8;
	cvt.u16.u32 	%rs1088, %r2107;
	ld.shared.u32 	%r2108, [%r2027+192];
	bfe.u32 	%r2109, %r2108, 24, 8;
	cvt.u16.u32 	%rs1089, %r2109;
	bfe.u32 	%r2110, %r2108, 16, 8;
	cvt.u16.u32 	%rs1090, %r2110;
	bfe.u32 	%r2111, %r2108, 8, 8;
	cvt.u16.u32 	%rs1091, %r2111;
	bfe.u32 	%r2112, %r2108, 0, 8;
	cvt.u16.u32 	%rs1092, %r2112;
	ld.shared.u32 	%r2113, [%r2027+188];
	bfe.u32 	%r2114, %r2113, 24, 8;
	cvt.u16.u32 	%rs1093, %r2114;
	bfe.u32 	%r2115, %r2113, 16, 8;
	cvt.u16.u32 	%rs1094, %r2115;
	bfe.u32 	%r2116, %r2113, 8, 8;
	cvt.u16.u32 	%rs1095, %r2116;
	bfe.u32 	%r2117, %r2113, 0, 8;
	cvt.u16.u32 	%rs1096, %r2117;
	ld.shared.u32 	%r2118, [%r2027+184];
	bfe.u32 	%r2119, %r2118, 24, 8;
	cvt.u16.u32 	%rs1097, %r2119;
	bfe.u32 	%r2120, %r2118, 16, 8;
	cvt.u16.u32 	%rs1098, %r2120;
	bfe.u32 	%r2121, %r2118, 8, 8;
	cvt.u16.u32 	%rs1099, %r2121;
	bfe.u32 	%r2122, %r2118, 0, 8;
	cvt.u16.u32 	%rs1100, %r2122;
	ld.shared.u32 	%r2123, [%r2027+180];
	bfe.u32 	%r2124, %r2123, 24, 8;
	cvt.u16.u32 	%rs1101, %r2124;
	bfe.u32 	%r2125, %r2123, 16, 8;
	cvt.u16.u32 	%rs1102, %r2125;
	bfe.u32 	%r2126, %r2123, 8, 8;
	cvt.u16.u32 	%rs1103, %r2126;
	bfe.u32 	%r2127, %r2123, 0, 8;
	cvt.u16.u32 	%rs1104, %r2127;
	ld.shared.u32 	%r2128, [%r2027+176];
	bfe.u32 	%r2129, %r2128, 24, 8;
	cvt.u16.u32 	%rs1105, %r2129;
	bfe.u32 	%r2130, %r2128, 16, 8;
	cvt.u16.u32 	%rs1106, %r2130;
	bfe.u32 	%r2131, %r2128, 8, 8;
	cvt.u16.u32 	%rs1107, %r2131;
	bfe.u32 	%r2132, %r2128, 0, 8;
	cvt.u16.u32 	%rs1108, %r2132;
	ld.shared.u32 	%r2133, [%r2027+172];
	bfe.u32 	%r2134, %r2133, 24, 8;
	cvt.u16.u32 	%rs1109, %r2134;
	bfe.u32 	%r2135, %r2133, 16, 8;
	cvt.u16.u32 	%rs1110, %r2135;
	bfe.u32 	%r2136, %r2133, 8, 8;
	cvt.u16.u32 	%rs1111, %r2136;
	bfe.u32 	%r2137, %r2133, 0, 8;
	cvt.u16.u32 	%rs1112, %r2137;
	ld.shared.u32 	%r2138, [%r2027+168];
	bfe.u32 	%r2139, %r2138, 24, 8;
	cvt.u16.u32 	%rs1113, %r2139;
	bfe.u32 	%r2140, %r2138, 16, 8;
	cvt.u16.u32 	%rs1114, %r2140;
	bfe.u32 	%r2141, %r2138, 8, 8;
	cvt.u16.u32 	%rs1115, %r2141;
	bfe.u32 	%r2142, %r2138, 0, 8;
	cvt.u16.u32 	%rs1116, %r2142;
	ld.shared.u32 	%r2143, [%r2027+164];
	bfe.u32 	%r2144, %r2143, 24, 8;
	cvt.u16.u32 	%rs1117, %r2144;
	bfe.u32 	%r2145, %r2143, 16, 8;
	cvt.u16.u32 	%rs1118, %r2145;
	bfe.u32 	%r2146, %r2143, 8, 8;
	cvt.u16.u32 	%rs1119, %r2146;
	bfe.u32 	%r2147, %r2143, 0, 8;
	cvt.u16.u32 	%rs1120, %r2147;
	ld.shared.u32 	%r2148, [%r2027+160];
	bfe.u32 	%r2149, %r2148, 24, 8;
	cvt.u16.u32 	%rs1121, %r2149;
	bfe.u32 	%r2150, %r2148, 16, 8;
	cvt.u16.u32 	%rs1122, %r2150;
	bfe.u32 	%r2151, %r2148, 8, 8;
	cvt.u16.u32 	%rs1123, %r2151;
	bfe.u32 	%r2152, %r2148, 0, 8;
	cvt.u16.u32 	%rs1124, %r2152;
	ld.shared.u32 	%r2153, [%r2027+156];
	bfe.u32 	%r2154, %r2153, 24, 8;
	cvt.u16.u32 	%rs1125, %r2154;
	bfe.u32 	%r2155, %r2153, 16, 8;
	cvt.u16.u32 	%rs1126, %r2155;
	bfe.u32 	%r2156, %r2153, 8, 8;
	cvt.u16.u32 	%rs1127, %r2156;
	bfe.u32 	%r2157, %r2153, 0, 8;
	cvt.u16.u32 	%rs1128, %r2157;
	ld.shared.u32 	%r2158, [%r2027+152];
	bfe.u32 	%r2159, %r2158, 24, 8;
	cvt.u16.u32 	%rs1129, %r2159;
	bfe.u32 	%r2160, %r2158, 16, 8;
	cvt.u16.u32 	%rs1130, %r2160;
	bfe.u32 	%r2161, %r2158, 8, 8;
	cvt.u16.u32 	%rs1131, %r2161;
	bfe.u32 	%r2162, %r2158, 0, 8;
	cvt.u16.u32 	%rs1132, %r2162;
	ld.shared.u32 	%r2163, [%r2027+148];
	bfe.u32 	%r2164, %r2163, 24, 8;
	cvt.u16.u32 	%rs1133, %r2164;
	bfe.u32 	%r2165, %r2163, 16, 8;
	cvt.u16.u32 	%rs1134, %r2165;
	bfe.u32 	%r2166, %r2163, 8, 8;
	cvt.u16.u32 	%rs1135, %r2166;
	bfe.u32 	%r2167, %r2163, 0, 8;
	cvt.u16.u32 	%rs1136, %r2167;
	ld.shared.u32 	%r2168, [%r2027+144];
	bfe.u32 	%r2169, %r2168, 24, 8;
	cvt.u16.u32 	%rs1137, %r2169;
	bfe.u32 	%r2170, %r2168, 16, 8;
	cvt.u16.u32 	%rs1138, %r2170;
	bfe.u32 	%r2171, %r2168, 8, 8;
	cvt.u16.u32 	%rs1139, %r2171;
	bfe.u32 	%r2172, %r2168, 0, 8;
	cvt.u16.u32 	%rs1140, %r2172;
	ld.shared.u32 	%r2173, [%r2027+140];
	bfe.u32 	%r2174, %r2173, 24, 8;
	cvt.u16.u32 	%rs1141, %r2174;
	bfe.u32 	%r2175, %r2173, 16, 8;
	cvt.u16.u32 	%rs1142, %r2175;
	bfe.u32 	%r2176, %r2173, 8, 8;
	cvt.u16.u32 	%rs1143, %r2176;
	bfe.u32 	%r2177, %r2173, 0, 8;
	cvt.u16.u32 	%rs1144, %r2177;
	ld.shared.u32 	%r2178, [%r2027+136];
	bfe.u32 	%r2179, %r2178, 24, 8;
	cvt.u16.u32 	%rs1145, %r2179;
	bfe.u32 	%r2180, %r2178, 16, 8;
	cvt.u16.u32 	%rs1146, %r2180;
	bfe.u32 	%r2181, %r2178, 8, 8;
	cvt.u16.u32 	%rs1147, %r2181;
	bfe.u32 	%r2182, %r2178, 0, 8;
	cvt.u16.u32 	%rs1148, %r2182;
	ld.shared.u32 	%r2183, [%r2027+132];
	bfe.u32 	%r2184, %r2183, 24, 8;
	cvt.u16.u32 	%rs1149, %r2184;
	bfe.u32 	%r2185, %r2183, 16, 8;
	cvt.u16.u32 	%rs1150, %r2185;
	bfe.u32 	%r2186, %r2183, 8, 8;
	cvt.u16.u32 	%rs1151, %r2186;
	bfe.u32 	%r2187, %r2183, 0, 8;
	cvt.u16.u32 	%rs1152, %r2187;
	ld.shared.u32 	%r2188, [%r2027+128];
	bfe.u32 	%r2189, %r2188, 24, 8;
	cvt.u16.u32 	%rs1153, %r2189;
	bfe.u32 	%r2190, %r2188, 16, 8;
	cvt.u16.u32 	%rs1154, %r2190;
	bfe.u32 	%r2191, %r2188, 8, 8;
	cvt.u16.u32 	%rs1155, %r2191;
	bfe.u32 	%r2192, %r2188, 0, 8;
	cvt.u16.u32 	%rs1156, %r2192;
	ld.shared.u32 	%r2193, [%r2027+124];
	bfe.u32 	%r2194, %r2193, 24, 8;
	cvt.u16.u32 	%rs1157, %r2194;
	bfe.u32 	%r2195, %r2193, 16, 8;
	cvt.u16.u32 	%rs1158, %r2195;
	bfe.u32 	%r2196, %r2193, 8, 8;
	cvt.u16.u32 	%rs1159, %r2196;
	bfe.u32 	%r2197, %r2193, 0, 8;
	cvt.u16.u32 	%rs1160, %r2197;
	ld.shared.u32 	%r2198, [%r2027+120];
	bfe.u32 	%r2199, %r2198, 24, 8;
	cvt.u16.u32 	%rs1161, %r2199;
	bfe.u32 	%r2200, %r2198, 16, 8;
	cvt.u16.u32 	%rs1162, %r2200;
	bfe.u32 	%r2201, %r2198, 8, 8;
	cvt.u16.u32 	%rs1163, %r2201;
	bfe.u32 	%r2202, %r2198, 0, 8;
	cvt.u16.u32 	%rs1164, %r2202;
	ld.shared.u32 	%r2203, [%r2027+116];
	bfe.u32 	%r2204, %r2203, 24, 8;
	cvt.u16.u32 	%rs1165, %r2204;
	bfe.u32 	%r2205, %r2203, 16, 8;
	cvt.u16.u32 	%rs1166, %r2205;
	bfe.u32 	%r2206, %r2203, 8, 8;
	cvt.u16.u32 	%rs1167, %r2206;
	bfe.u32 	%r2207, %r2203, 0, 8;
	cvt.u16.u32 	%rs1168, %r2207;
	ld.shared.u32 	%r2208, [%r2027+112];
	bfe.u32 	%r2209, %r2208, 24, 8;
	cvt.u16.u32 	%rs1169, %r2209;
	bfe.u32 	%r2210, %r2208, 16, 8;
	cvt.u16.u32 	%rs1170, %r2210;
	bfe.u32 	%r2211, %r2208, 8, 8;
	cvt.u16.u32 	%rs1171, %r2211;
	bfe.u32 	%r2212, %r2208, 0, 8;
	cvt.u16.u32 	%rs1172, %r2212;
	ld.shared.u32 	%r2213, [%r2027+108];
	bfe.u32 	%r2214, %r2213, 24, 8;
	cvt.u16.u32 	%rs1173, %r2214;
	bfe.u32 	%r2215, %r2213, 16, 8;
	cvt.u16.u32 	%rs1174, %r2215;
	bfe.u32 	%r2216, %r2213, 8, 8;
	cvt.u16.u32 	%rs1175, %r2216;
	bfe.u32 	%r2217, %r2213, 0, 8;
	cvt.u16.u32 	%rs1176, %r2217;
	ld.shared.u32 	%r2218, [%r2027+104];
	bfe.u32 	%r2219, %r2218, 24, 8;
	cvt.u16.u32 	%rs1177, %r2219;
	bfe.u32 	%r2220, %r2218, 16, 8;
	cvt.u16.u32 	%rs1178, %r2220;
	bfe.u32 	%r2221, %r2218, 8, 8;
	cvt.u16.u32 	%rs1179, %r2221;
	bfe.u32 	%r2222, %r2218, 0, 8;
	cvt.u16.u32 	%rs1180, %r2222;
	ld.shared.u32 	%r2223, [%r2027+100];
	bfe.u32 	%r2224, %r2223, 24, 8;
	cvt.u16.u32 	%rs1181, %r2224;
	bfe.u32 	%r2225, %r2223, 16, 8;
	cvt.u16.u32 	%rs1182, %r2225;
	bfe.u32 	%r2226, %r2223, 8, 8;
	cvt.u16.u32 	%rs1183, %r2226;
	bfe.u32 	%r2227, %r2223, 0, 8;
	cvt.u16.u32 	%rs1184, %r2227;
	ld.shared.u32 	%r2228, [%r2027+96];
	bfe.u32 	%r2229, %r2228, 24, 8;
	cvt.u16.u32 	%rs1185, %r2229;
	bfe.u32 	%r2230, %r2228, 16, 8;
	cvt.u16.u32 	%rs1186, %r2230;
	bfe.u32 	%r2231, %r2228, 8, 8;
	cvt.u16.u32 	%rs1187, %r2231;
	bfe.u32 	%r2232, %r2228, 0, 8;
	cvt.u16.u32 	%rs1188, %r2232;
	ld.shared.u32 	%r2233, [%r2027+92];
	bfe.u32 	%r2234, %r2233, 24, 8;
	cvt.u16.u32 	%rs1189, %r2234;
	bfe.u32 	%r2235, %r2233, 16, 8;
	cvt.u16.u32 	%rs1190, %r2235;
	bfe.u32 	%r2236, %r2233, 8, 8;
	cvt.u16.u32 	%rs1191, %r2236;
	bfe.u32 	%r2237, %r2233, 0, 8;
	cvt.u16.u32 	%rs1192, %r2237;
	ld.shared.u32 	%r2238, [%r2027+88];
	bfe.u32 	%r2239, %r2238, 24, 8;
	cvt.u16.u32 	%rs1193, %r2239;
	bfe.u32 	%r2240, %r2238, 16, 8;
	cvt.u16.u32 	%rs1194, %r2240;
	bfe.u32 	%r2241, %r2238, 8, 8;
	cvt.u16.u32 	%rs1195, %r2241;
	bfe.u32 	%r2242, %r2238, 0, 8;
	cvt.u16.u32 	%rs1196, %r2242;
	ld.shared.u32 	%r2243, [%r2027+84];
	bfe.u32 	%r2244, %r2243, 24, 8;
	cvt.u16.u32 	%rs1197, %r2244;
	bfe.u32 	%r2245, %r2243, 16, 8;
	cvt.u16.u32 	%rs1198, %r2245;
	bfe.u32 	%r2246, %r2243, 8, 8;
	cvt.u16.u32 	%rs1199, %r2246;
	bfe.u32 	%r2247, %r2243, 0, 8;
	cvt.u16.u32 	%rs1200, %r2247;
	ld.shared.u32 	%r2248, [%r2027+80];
	bfe.u32 	%r2249, %r2248, 24, 8;
	cvt.u16.u32 	%rs1201, %r2249;
	bfe.u32 	%r2250, %r2248, 16, 8;
	cvt.u16.u32 	%rs1202, %r2250;
	bfe.u32 	%r2251, %r2248, 8, 8;
	cvt.u16.u32 	%rs1203, %r2251;
	bfe.u32 	%r2252, %r2248, 0, 8;
	cvt.u16.u32 	%rs1204, %r2252;
	ld.shared.u32 	%r2253, [%r2027+76];
	bfe.u32 	%r2254, %r2253, 24, 8;
	cvt.u16.u32 	%rs1205, %r2254;
	bfe.u32 	%r2255, %r2253, 16, 8;
	cvt.u16.u32 	%rs1206, %r2255;
	bfe.u32 	%r2256, %r2253, 8, 8;
	cvt.u16.u32 	%rs1207, %r2256;
	bfe.u32 	%r2257, %r2253, 0, 8;
	cvt.u16.u32 	%rs1208, %r2257;
	ld.shared.u32 	%r2258, [%r2027+72];
	bfe.u32 	%r2259, %r2258, 24, 8;
	cvt.u16.u32 	%rs1209, %r2259;
	bfe.u32 	%r2260, %r2258, 16, 8;
	cvt.u16.u32 	%rs1210, %r2260;
	bfe.u32 	%r2261, %r2258, 8, 8;
	cvt.u16.u32 	%rs1211, %r2261;
	bfe.u32 	%r2262, %r2258, 0, 8;
	cvt.u16.u32 	%rs1212, %r2262;
	ld.shared.u32 	%r2263, [%r2027+68];
	bfe.u32 	%r2264, %r2263, 24, 8;
	cvt.u16.u32 	%rs1213, %r2264;
	bfe.u32 	%r2265, %r2263, 16, 8;
	cvt.u16.u32 	%rs1214, %r2265;
	bfe.u32 	%r2266, %r2263, 8, 8;
	cvt.u16.u32 	%rs1215, %r2266;
	bfe.u32 	%r2267, %r2263, 0, 8;
	cvt.u16.u32 	%rs1216, %r2267;
	ld.shared.u32 	%r2268, [%r2027+64];
	bfe.u32 	%r2269, %r2268, 24, 8;
	cvt.u16.u32 	%rs1217, %r2269;
	bfe.u32 	%r2270, %r2268, 16, 8;
	cvt.u16.u32 	%rs1218, %r2270;
	bfe.u32 	%r2271, %r2268, 8, 8;
	cvt.u16.u32 	%rs1219, %r2271;
	bfe.u32 	%r2272, %r2268, 0, 8;
	cvt.u16.u32 	%rs1220, %r2272;
	ld.shared.u32 	%r2273, [%r2027+60];
	bfe.u32 	%r2274, %r2273, 24, 8;
	cvt.u16.u32 	%rs1221, %r2274;
	bfe.u32 	%r2275, %r2273, 16, 8;
	cvt.u16.u32 	%rs1222, %r2275;
	bfe.u32 	%r2276, %r2273, 8, 8;
	cvt.u16.u32 	%rs1223, %r2276;
	bfe.u32 	%r2277, %r2273, 0, 8;
	cvt.u16.u32 	%rs1224, %r2277;
	ld.shared.u32 	%r2278, [%r2027+56];
	bfe.u32 	%r2279, %r2278, 24, 8;
	cvt.u16.u32 	%rs1225, %r2279;
	bfe.u32 	%r2280, %r2278, 16, 8;
	cvt.u16.u32 	%rs1226, %r2280;
	bfe.u32 	%r2281, %r2278, 8, 8;
	cvt.u16.u32 	%rs1227, %r2281;
	bfe.u32 	%r2282, %r2278, 0, 8;
	cvt.u16.u32 	%rs1228, %r2282;
	ld.shared.u32 	%r2283, [%r2027+52];
	bfe.u32 	%r2284, %r2283, 24, 8;
	cvt.u16.u32 	%rs1229, %r2284;
	bfe.u32 	%r2285, %r2283, 16, 8;
	cvt.u16.u32 	%rs1230, %r2285;
	bfe.u32 	%r2286, %r2283, 8, 8;
	cvt.u16.u32 	%rs1231, %r2286;
	bfe.u32 	%r2287, %r2283, 0, 8;
	cvt.u16.u32 	%rs1232, %r2287;
	ld.shared.u32 	%r2288, [%r2027+48];
	bfe.u32 	%r2289, %r2288, 24, 8;
	cvt.u16.u32 	%rs1233, %r2289;
	bfe.u32 	%r2290, %r2288, 16, 8;
	cvt.u16.u32 	%rs1234, %r2290;
	bfe.u32 	%r2291, %r2288, 8, 8;
	cvt.u16.u32 	%rs1235, %r2291;
	bfe.u32 	%r2292, %r2288, 0, 8;
	cvt.u16.u32 	%rs1236, %r2292;
	ld.shared.u32 	%r2293, [%r2027+44];
	bfe.u32 	%r2294, %r2293, 24, 8;
	cvt.u16.u32 	%rs1237, %r2294;
	bfe.u32 	%r2295, %r2293, 16, 8;
	cvt.u16.u32 	%rs1238, %r2295;
	bfe.u32 	%r2296, %r2293, 8, 8;
	cvt.u16.u32 	%rs1239, %r2296;
	bfe.u32 	%r2297, %r2293, 0, 8;
	cvt.u16.u32 	%rs1240, %r2297;
	ld.shared.u32 	%r2298, [%r2027+40];
	bfe.u32 	%r2299, %r2298, 24, 8;
	cvt.u16.u32 	%rs1241, %r2299;
	bfe.u32 	%r2300, %r2298, 16, 8;
	cvt.u16.u32 	%rs1242, %r2300;
	bfe.u32 	%r2301, %r2298, 8, 8;
	cvt.u16.u32 	%rs1243, %r2301;
	bfe.u32 	%r2302, %r2298, 0, 8;
	cvt.u16.u32 	%rs1244, %r2302;
	ld.shared.u32 	%r2303, [%r2027+36];
	bfe.u32 	%r2304, %r2303, 24, 8;
	cvt.u16.u32 	%rs1245, %r2304;
	bfe.u32 	%r2305, %r2303, 16, 8;
	cvt.u16.u32 	%rs1246, %r2305;
	bfe.u32 	%r2306, %r2303, 8, 8;
	cvt.u16.u32 	%rs1247, %r2306;
	bfe.u32 	%r2307, %r2303, 0, 8;
	cvt.u16.u32 	%rs1248, %r2307;
	ld.shared.u32 	%r2308, [%r2027+32];
	bfe.u32 	%r2309, %r2308, 24, 8;
	cvt.u16.u32 	%rs1249, %r2309;
	bfe.u32 	%r2310, %r2308, 16, 8;
	cvt.u16.u32 	%rs1250, %r2310;
	bfe.u32 	%r2311, %r2308, 8, 8;
	cvt.u16.u32 	%rs1251, %r2311;
	bfe.u32 	%r2312, %r2308, 0, 8;
	cvt.u16.u32 	%rs1252, %r2312;
	ld.shared.u32 	%r2313, [%r2027+28];
	bfe.u32 	%r2314, %r2313, 24, 8;
	cvt.u16.u32 	%rs1253, %r2314;
	bfe.u32 	%r2315, %r2313, 16, 8;
	cvt.u16.u32 	%rs1254, %r2315;
	bfe.u32 	%r2316, %r2313, 8, 8;
	cvt.u16.u32 	%rs1255, %r2316;
	bfe.u32 	%r2317, %r2313, 0, 8;
	cvt.u16.u32 	%rs1256, %r2317;
	ld.shared.u32 	%r2318, [%r2027+24];
	bfe.u32 	%r2319, %r2318, 24, 8;
	cvt.u16.u32 	%rs1257, %r2319;
	bfe.u32 	%r2320, %r2318, 16, 8;
	cvt.u16.u32 	%rs1258, %r2320;
	bfe.u32 	%r2321, %r2318, 8, 8;
	cvt.u16.u32 	%rs1259, %r2321;
	bfe.u32 	%r2322, %r2318, 0, 8;
	cvt.u16.u32 	%rs1260, %r2322;
	ld.shared.u32 	%r2323, [%r2027+20];
	bfe.u32 	%r2324, %r2323, 24, 8;
	cvt.u16.u32 	%rs1261, %r2324;
	bfe.u32 	%r2325, %r2323, 16, 8;
	cvt.u16.u32 	%rs1262, %r2325;
	bfe.u32 	%r2326, %r2323, 8, 8;
	cvt.u16.u32 	%rs1263, %r2326;
	bfe.u32 	%r2327, %r2323, 0, 8;
	cvt.u16.u32 	%rs1264, %r2327;
	ld.shared.u32 	%r2328, [%r2027+16];
	bfe.u32 	%r2329, %r2328, 24, 8;
	cvt.u16.u32 	%rs1265, %r2329;
	bfe.u32 	%r2330, %r2328, 16, 8;
	cvt.u16.u32 	%rs1266, %r2330;
	bfe.u32 	%r2331, %r2328, 8, 8;
	cvt.u16.u32 	%rs1267, %r2331;
	bfe.u32 	%r2332, %r2328, 0, 8;
	cvt.u16.u32 	%rs1268, %r2332;
	ld.shared.u32 	%r2333, [%r2027+12];
	bfe.u32 	%r2334, %r2333, 24, 8;
	cvt.u16.u32 	%rs1269, %r2334;
	bfe.u32 	%r2335, %r2333, 16, 8;
	cvt.u16.u32 	%rs1270, %r2335;
	bfe.u32 	%r2336, %r2333, 8, 8;
	cvt.u16.u32 	%rs1271, %r2336;
	bfe.u32 	%r2337, %r2333, 0, 8;
	cvt.u16.u32 	%rs1272, %r2337;
	ld.shared.u32 	%r2338, [%r2027+8];
	bfe.u32 	%r2339, %r2338, 24, 8;
	cvt.u16.u32 	%rs1273, %r2339;
	bfe.u32 	%r2340, %r2338, 16, 8;
	cvt.u16.u32 	%rs1274, %r2340;
	bfe.u32 	%r2341, %r2338, 8, 8;
	cvt.u16.u32 	%rs1275, %r2341;
	bfe.u32 	%r2342, %r2338, 0, 8;
	cvt.u16.u32 	%rs1276, %r2342;
	ld.shared.u32 	%r2343, [%r2027+4];
	bfe.u32 	%r2344, %r2343, 24, 8;
	cvt.u16.u32 	%rs1277, %r2344;
	bfe.u32 	%r2345, %r2343, 16, 8;
	cvt.u16.u32 	%rs1278, %r2345;
	bfe.u32 	%r2346, %r2343, 8, 8;
	cvt.u16.u32 	%rs1279, %r2346;
	bfe.u32 	%r2347, %r2343, 0, 8;
	cvt.u16.u32 	%rs1280, %r2347;
	ld.shared.f32 	%f5, [%r2027];
	mad.lo.s32 	%r2348, %r2025, 260, %r2026;
	ld.shared.u32 	%r2349, [%r2348+256];
	bfe.u32 	%r2350, %r2349, 24, 8;
	cvt.u16.u32 	%rs1281, %r2350;
	bfe.u32 	%r2351, %r2349, 16, 8;
	cvt.u16.u32 	%rs1282, %r2351;
	bfe.u32 	%r2352, %r2349, 8, 8;
	cvt.u16.u32 	%rs1283, %r2352;
	bfe.u32 	%r2353, %r2349, 0, 8;
	cvt.u16.u32 	%rs1284, %r2353;
	ld.shared.u32 	%r2354, [%r2348+252];
	bfe.u32 	%r2355, %r2354, 24, 8;
	cvt.u16.u32 	%rs1285, %r2355;
	bfe.u32 	%r2356, %r2354, 16, 8;
	cvt.u16.u32 	%rs1286, %r2356;
	bfe.u32 	%r2357, %r2354, 8, 8;
	cvt.u16.u32 	%rs1287, %r2357;
	bfe.u32 	%r2358, %r2354, 0, 8;
	cvt.u16.u32 	%rs1288, %r2358;
	ld.shared.u32 	%r2359, [%r2348+248];
	bfe.u32 	%r2360, %r2359, 24, 8;
	cvt.u16.u32 	%rs1289, %r2360;
	bfe.u32 	%r2361, %r2359, 16, 8;
	cvt.u16.u32 	%rs1290, %r2361;
	bfe.u32 	%r2362, %r2359, 8, 8;
	cvt.u16.u32 	%rs1291, %r2362;
	bfe.u32 	%r2363, %r2359, 0, 8;
	cvt.u16.u32 	%rs1292, %r2363;
	ld.shared.u32 	%r2364, [%r2348+244];
	bfe.u32 	%r2365, %r2364, 24, 8;
	cvt.u16.u32 	%rs1293, %r2365;
	bfe.u32 	%r2366, %r2364, 16, 8;
	cvt.u16.u32 	%rs1294, %r2366;
	bfe.u32 	%r2367, %r2364, 8, 8;
	cvt.u16.u32 	%rs1295, %r2367;
	bfe.u32 	%r2368, %r2364, 0, 8;
	cvt.u16.u32 	%rs1296, %r2368;
	ld.shared.u32 	%r2369, [%r2348+240];
	bfe.u32 	%r2370, %r2369, 24, 8;
	cvt.u16.u32 	%rs1297, %r2370;
	bfe.u32 	%r2371, %r2369, 16, 8;
	cvt.u16.u32 	%rs1298, %r2371;
	bfe.u32 	%r2372, %r2369, 8, 8;
	cvt.u16.u32 	%rs1299, %r2372;
	bfe.u32 	%r2373, %r2369, 0, 8;
	cvt.u16.u32 	%rs1300, %r2373;
	ld.shared.u32 	%r2374, [%r2348+236];
	bfe.u32 	%r2375, %r2374, 24, 8;
	cvt.u16.u32 	%rs1301, %r2375;
	bfe.u32 	%r2376, %r2374, 16, 8;
	cvt.u16.u32 	%rs1302, %r2376;
	bfe.u32 	%r2377, %r2374, 8, 8;
	cvt.u16.u32 	%rs1303, %r2377;
	bfe.u32 	%r2378, %r2374, 0, 8;
	cvt.u16.u32 	%rs1304, %r2378;
	ld.shared.u32 	%r2379, [%r2348+232];
	bfe.u32 	%r2380, %r2379, 24, 8;
	cvt.u16.u32 	%rs1305, %r2380;
	bfe.u32 	%r2381, %r2379, 16, 8;
	cvt.u16.u32 	%rs1306, %r2381;
	bfe.u32 	%r2382, %r2379, 8, 8;
	cvt.u16.u32 	%rs1307, %r2382;
	bfe.u32 	%r2383, %r2379, 0, 8;
	cvt.u16.u32 	%rs1308, %r2383;
	ld.shared.u32 	%r2384, [%r2348+228];
	bfe.u32 	%r2385, %r2384, 24, 8;
	cvt.u16.u32 	%rs1309, %r2385;
	bfe.u32 	%r2386, %r2384, 16, 8;
	cvt.u16.u32 	%rs1310, %r2386;
	bfe.u32 	%r2387, %r2384, 8, 8;
	cvt.u16.u32 	%rs1311, %r2387;
	bfe.u32 	%r2388, %r2384, 0, 8;
	cvt.u16.u32 	%rs1312, %r2388;
	ld.shared.u32 	%r2389, [%r2348+224];
	bfe.u32 	%r2390, %r2389, 24, 8;
	cvt.u16.u32 	%rs1313, %r2390;
	bfe.u32 	%r2391, %r2389, 16, 8;
	cvt.u16.u32 	%rs1314, %r2391;
	bfe.u32 	%r2392, %r2389, 8, 8;
	cvt.u16.u32 	%rs1315, %r2392;
	bfe.u32 	%r2393, %r2389, 0, 8;
	cvt.u16.u32 	%rs1316, %r2393;
	ld.shared.u32 	%r2394, [%r2348+220];
	bfe.u32 	%r2395, %r2394, 24, 8;
	cvt.u16.u32 	%rs1317, %r2395;
	bfe.u32 	%r2396, %r2394, 16, 8;
	cvt.u16.u32 	%rs1318, %r2396;
	bfe.u32 	%r2397, %r2394, 8, 8;
	cvt.u16.u32 	%rs1319, %r2397;
	bfe.u32 	%r2398, %r2394, 0, 8;
	cvt.u16.u32 	%rs1320, %r2398;
	ld.shared.u32 	%r2399, [%r2348+216];
	bfe.u32 	%r2400, %r2399, 24, 8;
	cvt.u16.u32 	%rs1321, %r2400;
	bfe.u32 	%r2401, %r2399, 16, 8;
	cvt.u16.u32 	%rs1322, %r2401;
	bfe.u32 	%r2402, %r2399, 8, 8;
	cvt.u16.u32 	%rs1323, %r2402;
	bfe.u32 	%r2403, %r2399, 0, 8;
	cvt.u16.u32 	%rs1324, %r2403;
	ld.shared.u32 	%r2404, [%r2348+212];
	bfe.u32 	%r2405, %r2404, 24, 8;
	cvt.u16.u32 	%rs1325, %r2405;
	bfe.u32 	%r2406, %r2404, 16, 8;
	cvt.u16.u32 	%rs1326, %r2406;
	bfe.u32 	%r2407, %r2404, 8, 8;
	cvt.u16.u32 	%rs1327, %r2407;
	bfe.u32 	%r2408, %r2404, 0, 8;
	cvt.u16.u32 	%rs1328, %r2408;
	ld.shared.u32 	%r2409, [%r2348+208];
	bfe.u32 	%r2410, %r2409, 24, 8;
	cvt.u16.u32 	%rs1329, %r2410;
	bfe.u32 	%r2411, %r2409, 16, 8;
	cvt.u16.u32 	%rs1330, %r2411;
	bfe.u32 	%r2412, %r2409, 8, 8;
	cvt.u16.u32 	%rs1331, %r2412;
	bfe.u32 	%r2413, %r2409, 0, 8;
	cvt.u16.u32 	%rs1332, %r2413;
	ld.shared.u32 	%r2414, [%r2348+204];
	bfe.u32 	%r2415, %r2414, 24, 8;
	cvt.u16.u32 	%rs1333, %r2415;
	bfe.u32 	%r2416, %r2414, 16, 8;
	cvt.u16.u32 	%rs1334, %r2416;
	bfe.u32 	%r2417, %r2414, 8, 8;
	cvt.u16.u32 	%rs1335, %r2417;
	bfe.u32 	%r2418, %r2414, 0, 8;
	cvt.u16.u32 	%rs1336, %r2418;
	ld.shared.u32 	%r2419, [%r2348+200];
	bfe.u32 	%r2420, %r2419, 24, 8;
	cvt.u16.u32 	%rs1337, %r2420;
	bfe.u32 	%r2421, %r2419, 16, 8;
	cvt.u16.u32 	%rs1338, %r2421;
	bfe.u32 	%r2422, %r2419, 8, 8;
	cvt.u16.u32 	%rs1339, %r2422;
	bfe.u32 	%r2423, %r2419, 0, 8;
	cvt.u16.u32 	%rs1340, %r2423;
	ld.shared.u32 	%r2424, [%r2348+196];
	bfe.u32 	%r2425, %r2424, 24, 8;
	cvt.u16.u32 	%rs1341, %r2425;
	bfe.u32 	%r2426, %r2424, 16, 8;
	cvt.u16.u32 	%rs1342, %r2426;
	bfe.u32 	%r2427, %r2424, 8, 8;
	cvt.u16.u32 	%rs1343, %r2427;
	bfe.u32 	%r2428, %r2424, 0, 8;
	cvt.u16.u32 	%rs1344, %r2428;
	ld.shared.u32 	%r2429, [%r2348+192];
	bfe.u32 	%r2430, %r2429, 24, 8;
	cvt.u16.u32 	%rs1345, %r2430;
	bfe.u32 	%r2431, %r2429, 16, 8;
	cvt.u16.u32 	%rs1346, %r2431;
	bfe.u32 	%r2432, %r2429, 8, 8;
	cvt.u16.u32 	%rs1347, %r2432;
	bfe.u32 	%r2433, %r2429, 0, 8;
	cvt.u16.u32 	%rs1348, %r2433;
	ld.shared.u32 	%r2434, [%r2348+188];
	bfe.u32 	%r2435, %r2434, 24, 8;
	cvt.u16.u32 	%rs1349, %r2435;
	bfe.u32 	%r2436, %r2434, 16, 8;
	cvt.u16.u32 	%rs1350, %r2436;
	bfe.u32 	%r2437, %r2434, 8, 8;
	cvt.u16.u32 	%rs1351, %r2437;
	bfe.u32 	%r2438, %r2434, 0, 8;
	cvt.u16.u32 	%rs1352, %r2438;
	ld.shared.u32 	%r2439, [%r2348+184];
	bfe.u32 	%r2440, %r2439, 24, 8;
	cvt.u16.u32 	%rs1353, %r2440;
	bfe.u32 	%r2441, %r2439, 16, 8;
	cvt.u16.u32 	%rs1354, %r2441;
	bfe.u32 	%r2442, %r2439, 8, 8;
	cvt.u16.u32 	%rs1355, %r2442;
	bfe.u32 	%r2443, %r2439, 0, 8;
	cvt.u16.u32 	%rs1356, %r2443;
	ld.shared.u32 	%r2444, [%r2348+180];
	bfe.u32 	%r2445, %r2444, 24, 8;
	cvt.u16.u32 	%rs1357, %r2445;
	bfe.u32 	%r2446, %r2444, 16, 8;
	cvt.u16.u32 	%rs1358, %r2446;
	bfe.u32 	%r2447, %r2444, 8, 8;
	cvt.u16.u32 	%rs1359, %r2447;
	bfe.u32 	%r2448, %r2444, 0, 8;
	cvt.u16.u32 	%rs1360, %r2448;
	ld.shared.u32 	%r2449, [%r2348+176];
	bfe.u32 	%r2450, %r2449, 24, 8;
	cvt.u16.u32 	%rs1361, %r2450;
	bfe.u32 	%r2451, %r2449, 16, 8;
	cvt.u16.u32 	%rs1362, %r2451;
	bfe.u32 	%r2452, %r2449, 8, 8;
	cvt.u16.u32 	%rs1363, %r2452;
	bfe.u32 	%r2453, %r2449, 0, 8;
	cvt.u16.u32 	%rs1364, %r2453;
	ld.shared.u32 	%r2454, [%r2348+172];
	bfe.u32 	%r2455, %r2454, 24, 8;
	cvt.u16.u32 	%rs1365, %r2455;
	bfe.u32 	%r2456, %r2454, 16, 8;
	cvt.u16.u32 	%rs1366, %r2456;
	bfe.u32 	%r2457, %r2454, 8, 8;
	cvt.u16.u32 	%rs1367, %r2457;
	bfe.u32 	%r2458, %r2454, 0, 8;
	cvt.u16.u32 	%rs1368, %r2458;
	ld.shared.u32 	%r2459, [%r2348+168];
	bfe.u32 	%r2460, %r2459, 24, 8;
	cvt.u16.u32 	%rs1369, %r2460;
	bfe.u32 	%r2461, %r2459, 16, 8;
	cvt.u16.u32 	%rs1370, %r2461;
	bfe.u32 	%r2462, %r2459, 8, 8;
	cvt.u16.u32 	%rs1371, %r2462;
	bfe.u32 	%r2463, %r2459, 0, 8;
	cvt.u16.u32 	%rs1372, %r2463;
	ld.shared.u32 	%r2464, [%r2348+164];
	bfe.u32 	%r2465, %r2464, 24, 8;
	cvt.u16.u32 	%rs1373, %r2465;
	bfe.u32 	%r2466, %r2464, 16, 8;
	cvt.u16.u32 	%rs1374, %r2466;
	bfe.u32 	%r2467, %r2464, 8, 8;
	cvt.u16.u32 	%rs1375, %r2467;
	bfe.u32 	%r2468, %r2464, 0, 8;
	cvt.u16.u32 	%rs1376, %r2468;
	ld.shared.u32 	%r2469, [%r2348+160];
	bfe.u32 	%r2470, %r2469, 24, 8;
	cvt.u16.u32 	%rs1377, %r2470;
	bfe.u32 	%r2471, %r2469, 16, 8;
	cvt.u16.u32 	%rs1378, %r2471;
	bfe.u32 	%r2472, %r2469, 8, 8;
	cvt.u16.u32 	%rs1379, %r2472;
	bfe.u32 	%r2473, %r2469, 0, 8;
	cvt.u16.u32 	%rs1380, %r2473;
	ld.shared.u32 	%r2474, [%r2348+156];
	bfe.u32 	%r2475, %r2474, 24, 8;
	cvt.u16.u32 	%rs1381, %r2475;
	bfe.u32 	%r2476, %r2474, 16, 8;
	cvt.u16.u32 	%rs1382, %r2476;
	bfe.u32 	%r2477, %r2474, 8, 8;
	cvt.u16.u32 	%rs1383, %r2477;
	bfe.u32 	%r2478, %r2474, 0, 8;
	cvt.u16.u32 	%rs1384, %r2478;
	ld.shared.u32 	%r2479, [%r2348+152];
	bfe.u32 	%r2480, %r2479, 24, 8;
	cvt.u16.u32 	%rs1385, %r2480;
	bfe.u32 	%r2481, %r2479, 16, 8;
	cvt.u16.u32 	%rs1386, %r2481;
	bfe.u32 	%r2482, %r2479, 8, 8;
	cvt.u16.u32 	%rs1387, %r2482;
	bfe.u32 	%r2483, %r2479, 0, 8;
	cvt.u16.u32 	%rs1388, %r2483;
	ld.shared.u32 	%r2484, [%r2348+148];
	bfe.u32 	%r2485, %r2484, 24, 8;
	cvt.u16.u32 	%rs1389, %r2485;
	bfe.u32 	%r2486, %r2484, 16, 8;
	cvt.u16.u32 	%rs1390, %r2486;
	bfe.u32 	%r2487, %r2484, 8, 8;
	cvt.u16.u32 	%rs1391, %r2487;
	bfe.u32 	%r2488, %r2484, 0, 8;
	cvt.u16.u32 	%rs1392, %r2488;
	ld.shared.u32 	%r2489, [%r2348+144];
	bfe.u32 	%r2490, %r2489, 24, 8;
	cvt.u16.u32 	%rs1393, %r2490;
	bfe.u32 	%r2491, %r2489, 16, 8;
	cvt.u16.u32 	%rs1394, %r2491;
	bfe.u32 	%r2492, %r2489, 8, 8;
	cvt.u16.u32 	%rs1395, %r2492;
	bfe.u32 	%r2493, %r2489, 0, 8;
	cvt.u16.u32 	%rs1396, %r2493;
	ld.shared.u32 	%r2494, [%r2348+140];
	bfe.u32 	%r2495, %r2494, 24, 8;
	cvt.u16.u32 	%rs1397, %r2495;
	bfe.u32 	%r2496, %r2494, 16, 8;
	cvt.u16.u32 	%rs1398, %r2496;
	bfe.u32 	%r2497, %r2494, 8, 8;
	cvt.u16.u32 	%rs1399, %r2497;
	bfe.u32 	%r2498, %r2494, 0, 8;
	cvt.u16.u32 	%rs1400, %r2498;
	ld.shared.u32 	%r2499, [%r2348+136];
	bfe.u32 	%r2500, %r2499, 24, 8;
	cvt.u16.u32 	%rs1401, %r2500;
	bfe.u32 	%r2501, %r2499, 16, 8;
	cvt.u16.u32 	%rs1402, %r2501;
	bfe.u32 	%r2502, %r2499, 8, 8;
	cvt.u16.u32 	%rs1403, %r2502;
	bfe.u32 	%r2503, %r2499, 0, 8;
	cvt.u16.u32 	%rs1404, %r2503;
	ld.shared.u32 	%r2504, [%r2348+132];
	bfe.u32 	%r2505, %r2504, 24, 8;
	cvt.u16.u32 	%rs1405, %r2505;
	bfe.u32 	%r2506, %r2504, 16, 8;
	cvt.u16.u32 	%rs1406, %r2506;
	bfe.u32 	%r2507, %r2504, 8, 8;
	cvt.u16.u32 	%rs1407, %r2507;
	bfe.u32 	%r2508, %r2504, 0, 8;
	cvt.u16.u32 	%rs1408, %r2508;
	ld.shared.u32 	%r2509, [%r2348+128];
	bfe.u32 	%r2510, %r2509, 24, 8;
	cvt.u16.u32 	%rs1409, %r2510;
	bfe.u32 	%r2511, %r2509, 16, 8;
	cvt.u16.u32 	%rs1410, %r2511;
	bfe.u32 	%r2512, %r2509, 8, 8;
	cvt.u16.u32 	%rs1411, %r2512;
	bfe.u32 	%r2513, %r2509, 0, 8;
	cvt.u16.u32 	%rs1412, %r2513;
	ld.shared.u32 	%r2514, [%r2348+124];
	bfe.u32 	%r2515, %r2514, 24, 8;
	cvt.u16.u32 	%rs1413, %r2515;
	bfe.u32 	%r2516, %r2514, 16, 8;
	cvt.u16.u32 	%rs1414, %r2516;
	bfe.u32 	%r2517, %r2514, 8, 8;
	cvt.u16.u32 	%rs1415, %r2517;
	bfe.u32 	%r2518, %r2514, 0, 8;
	cvt.u16.u32 	%rs1416, %r2518;
	ld.shared.u32 	%r2519, [%r2348+120];
	bfe.u32 	%r2520, %r2519, 24, 8;
	cvt.u16.u32 	%rs1417, %r2520;
	bfe.u32 	%r2521, %r2519, 16, 8;
	cvt.u16.u32 	%rs1418, %r2521;
	bfe.u32 	%r2522, %r2519, 8, 8;
	cvt.u16.u32 	%rs1419, %r2522;
	bfe.u32 	%r2523, %r2519, 0, 8;
	cvt.u16.u32 	%rs1420, %r2523;
	ld.shared.u32 	%r2524, [%r2348+116];
	bfe.u32 	%r2525, %r2524, 24, 8;
	cvt.u16.u32 	%rs1421, %r2525;
	bfe.u32 	%r2526, %r2524, 16, 8;
	cvt.u16.u32 	%rs1422, %r2526;
	bfe.u32 	%r2527, %r2524, 8, 8;
	cvt.u16.u32 	%rs1423, %r2527;
	bfe.u32 	%r2528, %r2524, 0, 8;
	cvt.u16.u32 	%rs1424, %r2528;
	ld.shared.u32 	%r2529, [%r2348+112];
	bfe.u32 	%r2530, %r2529, 24, 8;
	cvt.u16.u32 	%rs1425, %r2530;
	bfe.u32 	%r2531, %r2529, 16, 8;
	cvt.u16.u32 	%rs1426, %r2531;
	bfe.u32 	%r2532, %r2529, 8, 8;
	cvt.u16.u32 	%rs1427, %r2532;
	bfe.u32 	%r2533, %r2529, 0, 8;
	cvt.u16.u32 	%rs1428, %r2533;
	ld.shared.u32 	%r2534, [%r2348+108];
	bfe.u32 	%r2535, %r2534, 24, 8;
	cvt.u16.u32 	%rs1429, %r2535;
	bfe.u32 	%r2536, %r2534, 16, 8;
	cvt.u16.u32 	%rs1430, %r2536;
	bfe.u32 	%r2537, %r2534, 8, 8;
	cvt.u16.u32 	%rs1431, %r2537;
	bfe.u32 	%r2538, %r2534, 0, 8;
	cvt.u16.u32 	%rs1432, %r2538;
	ld.shared.u32 	%r2539, [%r2348+104];
	bfe.u32 	%r2540, %r2539, 24, 8;
	cvt.u16.u32 	%rs1433, %r2540;
	bfe.u32 	%r2541, %r2539, 16, 8;
	cvt.u16.u32 	%rs1434, %r2541;
	bfe.u32 	%r2542, %r2539, 8, 8;
	cvt.u16.u32 	%rs1435, %r2542;
	bfe.u32 	%r2543, %r2539, 0, 8;
	cvt.u16.u32 	%rs1436, %r2543;
	ld.shared.u32 	%r2544, [%r2348+100];
	bfe.u32 	%r2545, %r2544, 24, 8;
	cvt.u16.u32 	%rs1437, %r2545;
	bfe.u32 	%r2546, %r2544, 16, 8;
	cvt.u16.u32 	%rs1438, %r2546;
	bfe.u32 	%r2547, %r2544, 8, 8;
	cvt.u16.u32 	%rs1439, %r2547;
	bfe.u32 	%r2548, %r2544, 0, 8;
	cvt.u16.u32 	%rs1440, %r2548;
	ld.shared.u32 	%r2549, [%r2348+96];
	bfe.u32 	%r2550, %r2549, 24, 8;
	cvt.u16.u32 	%rs1441, %r2550;
	bfe.u32 	%r2551, %r2549, 16, 8;
	cvt.u16.u32 	%rs1442, %r2551;
	bfe.u32 	%r2552, %r2549, 8, 8;
	cvt.u16.u32 	%rs1443, %r2552;
	bfe.u32 	%r2553, %r2549, 0, 8;
	cvt.u16.u32 	%rs1444, %r2553;
	ld.shared.u32 	%r2554, [%r2348+92];
	bfe.u32 	%r2555, %r2554, 24, 8;
	cvt.u16.u32 	%rs1445, %r2555;
	bfe.u32 	%r2556, %r2554, 16, 8;
	cvt.u16.u32 	%rs1446, %r2556;
	bfe.u32 	%r2557, %r2554, 8, 8;
	cvt.u16.u32 	%rs1447, %r2557;
	bfe.u32 	%r2558, %r2554, 0, 8;
	cvt.u16.u32 	%rs1448, %r2558;
	ld.shared.u32 	%r2559, [%r2348+88];
	bfe.u32 	%r2560, %r2559, 24, 8;
	cvt.u16.u32 	%rs1449, %r2560;
	bfe.u32 	%r2561, %r2559, 16, 8;
	cvt.u16.u32 	%rs1450, %r2561;
	bfe.u32 	%r2562, %r2559, 8, 8;
	cvt.u16.u32 	%rs1451, %r2562;
	bfe.u32 	%r2563, %r2559, 0, 8;
	cvt.u16.u32 	%rs1452, %r2563;
	ld.shared.u32 	%r2564, [%r2348+84];
	bfe.u32 	%r2565, %r2564, 24, 8;
	cvt.u16.u32 	%rs1453, %r2565;
	bfe.u32 	%r2566, %r2564, 16, 8;
	cvt.u16.u32 	%rs1454, %r2566;
	bfe.u32 	%r2567, %r2564, 8, 8;
	cvt.u16.u32 	%rs1455, %r2567;
	bfe.u32 	%r2568, %r2564, 0, 8;
	cvt.u16.u32 	%rs1456, %r2568;
	ld.shared.u32 	%r2569, [%r2348+80];
	bfe.u32 	%r2570, %r2569, 24, 8;
	cvt.u16.u32 	%rs1457, %r2570;
	bfe.u32 	%r2571, %r2569, 16, 8;
	cvt.u16.u32 	%rs1458, %r2571;
	bfe.u32 	%r2572, %r2569, 8, 8;
	cvt.u16.u32 	%rs1459, %r2572;
	bfe.u32 	%r2573, %r2569, 0, 8;
	cvt.u16.u32 	%rs1460, %r2573;
	ld.shared.u32 	%r2574, [%r2348+76];
	bfe.u32 	%r2575, %r2574, 24, 8;
	cvt.u16.u32 	%rs1461, %r2575;
	bfe.u32 	%r2576, %r2574, 16, 8;
	cvt.u16.u32 	%rs1462, %r2576;
	bfe.u32 	%r2577, %r2574, 8, 8;
	cvt.u16.u32 	%rs1463, %r2577;
	bfe.u32 	%r2578, %r2574, 0, 8;
	cvt.u16.u32 	%rs1464, %r2578;
	ld.shared.u32 	%r2579, [%r2348+72];
	bfe.u32 	%r2580, %r2579, 24, 8;
	cvt.u16.u32 	%rs1465, %r2580;
	bfe.u32 	%r2581, %r2579, 16, 8;
	cvt.u16.u32 	%rs1466, %r2581;
	bfe.u32 	%r2582, %r2579, 8, 8;
	cvt.u16.u32 	%rs1467, %r2582;
	bfe.u32 	%r2583, %r2579, 0, 8;
	cvt.u16.u32 	%rs1468, %r2583;
	ld.shared.u32 	%r2584, [%r2348+68];
	bfe.u32 	%r2585, %r2584, 24, 8;
	cvt.u16.u32 	%rs1469, %r2585;
	bfe.u32 	%r2586, %r2584, 16, 8;
	cvt.u16.u32 	%rs1470, %r2586;
	bfe.u32 	%r2587, %r2584, 8, 8;
	cvt.u16.u32 	%rs1471, %r2587;
	bfe.u32 	%r2588, %r2584, 0, 8;
	cvt.u16.u32 	%rs1472, %r2588;
	ld.shared.u32 	%r2589, [%r2348+64];
	bfe.u32 	%r2590, %r2589, 24, 8;
	cvt.u16.u32 	%rs1473, %r2590;
	bfe.u32 	%r2591, %r2589, 16, 8;
	cvt.u16.u32 	%rs1474, %r2591;
	bfe.u32 	%r2592, %r2589, 8, 8;
	cvt.u16.u32 	%rs1475, %r2592;
	bfe.u32 	%r2593, %r2589, 0, 8;
	cvt.u16.u32 	%rs1476, %r2593;
	ld.shared.u32 	%r2594, [%r2348+60];
	bfe.u32 	%r2595, %r2594, 24, 8;
	cvt.u16.u32 	%rs1477, %r2595;
	bfe.u32 	%r2596, %r2594, 16, 8;
	cvt.u16.u32 	%rs1478, %r2596;
	bfe.u32 	%r2597, %r2594, 8, 8;
	cvt.u16.u32 	%rs1479, %r2597;
	bfe.u32 	%r2598, %r2594, 0, 8;
	cvt.u16.u32 	%rs1480, %r2598;
	ld.shared.u32 	%r2599, [%r2348+56];
	bfe.u32 	%r2600, %r2599, 24, 8;
	cvt.u16.u32 	%rs1481, %r2600;
	bfe.u32 	%r2601, %r2599, 16, 8;
	cvt.u16.u32 	%rs1482, %r2601;
	bfe.u32 	%r2602, %r2599, 8, 8;
	cvt.u16.u32 	%rs1483, %r2602;
	bfe.u32 	%r2603, %r2599, 0, 8;
	cvt.u16.u32 	%rs1484, %r2603;
	ld.shared.u32 	%r2604, [%r2348+52];
	bfe.u32 	%r2605, %r2604, 24, 8;
	cvt.u16.u32 	%rs1485, %r2605;
	bfe.u32 	%r2606, %r2604, 16, 8;
	cvt.u16.u32 	%rs1486, %r2606;
	bfe.u32 	%r2607, %r2604, 8, 8;
	cvt.u16.u32 	%rs1487, %r2607;
	bfe.u32 	%r2608, %r2604, 0, 8;
	cvt.u16.u32 	%rs1488, %r2608;
	ld.shared.u32 	%r2609, [%r2348+48];
	bfe.u32 	%r2610, %r2609, 24, 8;
	cvt.u16.u32 	%rs1489, %r2610;
	bfe.u32 	%r2611, %r2609, 16, 8;
	cvt.u16.u32 	%rs1490, %r2611;
	bfe.u32 	%r2612, %r2609, 8, 8;
	cvt.u16.u32 	%rs1491, %r2612;
	bfe.u32 	%r2613, %r2609, 0, 8;
	cvt.u16.u32 	%rs1492, %r2613;
	ld.shared.u32 	%r2614, [%r2348+44];
	bfe.u32 	%r2615, %r2614, 24, 8;
	cvt.u16.u32 	%rs1493, %r2615;
	bfe.u32 	%r2616, %r2614, 16, 8;
	cvt.u16.u32 	%rs1494, %r2616;
	bfe.u32 	%r2617, %r2614, 8, 8;
	cvt.u16.u32 	%rs1495, %r2617;
	bfe.u32 	%r2618, %r2614, 0, 8;
	cvt.u16.u32 	%rs1496, %r2618;
	ld.shared.u32 	%r2619, [%r2348+40];
	bfe.u32 	%r2620, %r2619, 24, 8;
	cvt.u16.u32 	%rs1497, %r2620;
	bfe.u32 	%r2621, %r2619, 16, 8;
	cvt.u16.u32 	%rs1498, %r2621;
	bfe.u32 	%r2622, %r2619, 8, 8;
	cvt.u16.u32 	%rs1499, %r2622;
	bfe.u32 	%r2623, %r2619, 0, 8;
	cvt.u16.u32 	%rs1500, %r2623;
	ld.shared.u32 	%r2624, [%r2348+36];
	bfe.u32 	%r2625, %r2624, 24, 8;
	cvt.u16.u32 	%rs1501, %r2625;
	bfe.u32 	%r2626, %r2624, 16, 8;
	cvt.u16.u32 	%rs1502, %r2626;
	bfe.u32 	%r2627, %r2624, 8, 8;
	cvt.u16.u32 	%rs1503, %r2627;
	bfe.u32 	%r2628, %r2624, 0, 8;
	cvt.u16.u32 	%rs1504, %r2628;
	ld.shared.u32 	%r2629, [%r2348+32];
	bfe.u32 	%r2630, %r2629, 24, 8;
	cvt.u16.u32 	%rs1505, %r2630;
	bfe.u32 	%r2631, %r2629, 16, 8;
	cvt.u16.u32 	%rs1506, %r2631;
	bfe.u32 	%r2632, %r2629, 8, 8;
	cvt.u16.u32 	%rs1507, %r2632;
	bfe.u32 	%r2633, %r2629, 0, 8;
	cvt.u16.u32 	%rs1508, %r2633;
	ld.shared.u32 	%r2634, [%r2348+28];
	bfe.u32 	%r2635, %r2634, 24, 8;
	cvt.u16.u32 	%rs1509, %r2635;
	bfe.u32 	%r2636, %r2634, 16, 8;
	cvt.u16.u32 	%rs1510, %r2636;
	bfe.u32 	%r2637, %r2634, 8, 8;
	cvt.u16.u32 	%rs1511, %r2637;
	bfe.u32 	%r2638, %r2634, 0, 8;
	cvt.u16.u32 	%rs1512, %r2638;
	ld.shared.u32 	%r2639, [%r2348+24];
	bfe.u32 	%r2640, %r2639, 24, 8;
	cvt.u16.u32 	%rs1513, %r2640;
	bfe.u32 	%r2641, %r2639, 16, 8;
	cvt.u16.u32 	%rs1514, %r2641;
	bfe.u32 	%r2642, %r2639, 8, 8;
	cvt.u16.u32 	%rs1515, %r2642;
	bfe.u32 	%r2643, %r2639, 0, 8;
	cvt.u16.u32 	%rs1516, %r2643;
	ld.shared.u32 	%r2644, [%r2348+20];
	bfe.u32 	%r2645, %r2644, 24, 8;
	cvt.u16.u32 	%rs1517, %r2645;
	bfe.u32 	%r2646, %r2644, 16, 8;
	cvt.u16.u32 	%rs1518, %r2646;
	bfe.u32 	%r2647, %r2644, 8, 8;
	cvt.u16.u32 	%rs1519, %r2647;
	bfe.u32 	%r2648, %r2644, 0, 8;
	cvt.u16.u32 	%rs1520, %r2648;
	ld.shared.u32 	%r2649, [%r2348+16];
	bfe.u32 	%r2650, %r2649, 24, 8;
	cvt.u16.u32 	%rs1521, %r2650;
	bfe.u32 	%r2651, %r2649, 16, 8;
	cvt.u16.u32 	%rs1522, %r2651;
	bfe.u32 	%r2652, %r2649, 8, 8;
	cvt.u16.u32 	%rs1523, %r2652;
	bfe.u32 	%r2653, %r2649, 0, 8;
	cvt.u16.u32 	%rs1524, %r2653;
	ld.shared.u32 	%r2654, [%r2348+12];
	bfe.u32 	%r2655, %r2654, 24, 8;
	cvt.u16.u32 	%rs1525, %r2655;
	bfe.u32 	%r2656, %r2654, 16, 8;
	cvt.u16.u32 	%rs1526, %r2656;
	bfe.u32 	%r2657, %r2654, 8, 8;
	cvt.u16.u32 	%rs1527, %r2657;
	bfe.u32 	%r2658, %r2654, 0, 8;
	cvt.u16.u32 	%rs1528, %r2658;
	ld.shared.u32 	%r2659, [%r2348+8];
	bfe.u32 	%r2660, %r2659, 24, 8;
	cvt.u16.u32 	%rs1529, %r2660;
	bfe.u32 	%r2661, %r2659, 16, 8;
	cvt.u16.u32 	%rs1530, %r2661;
	bfe.u32 	%r2662, %r2659, 8, 8;
	cvt.u16.u32 	%rs1531, %r2662;
	bfe.u32 	%r2663, %r2659, 0, 8;
	cvt.u16.u32 	%rs1532, %r2663;
	ld.shared.u32 	%r2664, [%r2348+4];
	bfe.u32 	%r2665, %r2664, 24, 8;
	cvt.u16.u32 	%rs1533, %r2665;
	bfe.u32 	%r2666, %r2664, 16, 8;
	cvt.u16.u32 	%rs1534, %r2666;
	bfe.u32 	%r2667, %r2664, 8, 8;
	cvt.u16.u32 	%rs1535, %r2667;
	bfe.u32 	%r2668, %r2664, 0, 8;
	cvt.u16.u32 	%rs1536, %r2668;
	ld.shared.f32 	%f6, [%r2348];
	setp.ge.s32 	%p36, %r2025, %r4;
	mov.pred 	%p41, 0;
	@%p36 bra 	$L__BB9_11;
	setp.ge.s32 	%p37, %r2751, %r2;
	setp.gt.f32 	%p38, %f6, %f5;
	or.pred  	%p41, %p37, %p38;
$L__BB9_11:
	ld.param.s8 	%rs4359, [_ZN3cub18CUB_300001_SM_10006detail10merge_sort26DeviceMergeSortMergeKernelINS2_10policy_hubIN6thrust24THRUST_300001_SM_1000_NS10device_ptrI10IndividualEEE9Policy600ES9_PNS0_8NullTypeES9_SD_mN4cuda3std3__44lessIS8_EES8_SC_EEvbT2_T3_T4_PT6_PT7_T5_PSL_SL_NS1_7vsmem_tE_param_0];
	setp.eq.s16 	%p39, %rs4359, 0;
	selp.f32 	%f7, %f6, %f5, %p41;
	selp.b16 	%rs1537, %rs1536, %rs1280, %p41;
	selp.b16 	%rs1538, %rs1535, %rs1279, %p41;
	selp.b16 	%rs1539, %rs1534, %rs1278, %p41;
	selp.b16 	%rs1540, %rs1533, %rs1277, %p41;
	selp.b16 	%rs1541, %rs1532, %rs1276, %p41;
	selp.b16 	%rs1542, %rs1531, %rs1275, %p41;
	selp.b16 	%rs1543, %rs1530, %rs1274, %p41;
	selp.b16 	%rs1544, %rs1529, %rs1273, %p41;
	selp.b16 	%rs1545, %rs1528, %rs1272, %p41;
	selp.b16 	%rs1546, %rs1527, %rs1271, %p41;
	selp.b16 	%rs1547, %rs1526, %rs1270, %p41;
	selp.b16 	%rs1548, %rs1525, %rs1269, %p41;
	selp.b16 	%rs1549, %rs1524, %rs1268, %p41;
	selp.b16 	%rs1550, %rs1523, %rs1267, %p41;
	selp.b16 	%rs1551, %rs1522, %rs1266, %p41;
	selp.b16 	%rs1552, %rs1521, %rs1265, %p41;
	selp.b16 	%rs1553, %rs1520, %rs1264, %p41;
	selp.b16 	%rs1554, %rs1519, %rs1263, %p41;
	selp.b16 	%rs1555, %rs1518, %rs1262, %p41;
	selp.b16 	%rs1556, %rs1517, %rs1261, %p41;
	selp.b16 	%rs1557, %rs1516, %rs1260, %p41;
	selp.b16 	%rs1558, %rs1515, %rs1259, %p41;
	selp.b16 	%rs1559, %rs1514, %rs1258, %p41;
	selp.b16 	%rs1560, %rs1513, %rs1257, %p41;
	selp.b16 	%rs1561, %rs1512, %rs1256, %p41;
	selp.b16 	%rs1562, %rs1511, %rs1255, %p41;
	selp.b16 	%rs1563, %rs1510, %rs1254, %p41;
	selp.b16 	%rs1564, %rs1509, %rs1253, %p41;
	selp.b16 	%rs1565, %rs1508, %rs1252, %p41;
	selp.b16 	%rs1566, %rs1507, %rs1251, %p41;
	selp.b16 	%rs1567, %rs1506, %rs1250, %p41;
	selp.b16 	%rs1568, %rs1505, %rs1249, %p41;
	selp.b16 	%rs1569, %rs1504, %rs1248, %p41;
	selp.b16 	%rs1570, %rs1503, %rs1247, %p41;
	selp.b16 	%rs1571, %rs1502, %rs1246, %p41;
	selp.b16 	%rs1572, %rs1501, %rs1245, %p41;
	selp.b16 	%rs1573, %rs1500, %rs1244, %p41;
	selp.b16 	%rs1574, %rs1499, %rs1243, %p41;
	selp.b16 	%rs1575, %rs1498, %rs1242, %p41;
	selp.b16 	%rs1576, %rs1497, %rs1241, %p41;
	selp.b16 	%rs1577, %rs1496, %rs1240, %p41;
	selp.b16 	%rs1578, %rs1495, %rs1239, %p41;
	selp.b16 	%rs1579, %rs1494, %rs1238, %p41;
	selp.b16 	%rs1580, %rs1493, %rs1237, %p41;
	selp.b16 	%rs1581, %rs1492, %rs1236, %p41;
	selp.b16 	%rs1582, %rs1491, %rs1235, %p41;
	selp.b16 	%rs1583, %rs1490, %rs1234, %p41;
	selp.b16 	%rs1584, %rs1489, %rs1233, %p41;
	selp.b16 	%rs1585, %rs1488, %rs1232, %p41;
	selp.b16 	%rs1586, %rs1487, %rs1231, %p41;
	selp.b16 	%rs1587, %rs1486, %rs1230, %p41;
	selp.b16 	%rs1588, %rs1485, %rs1229, %p41;
	selp.b16 	%rs1589, %rs1484, %rs1228, %p41;
	selp.b16 	%rs1590, %rs1483, %rs1227, %p41;
	selp.b16 	%rs1591, %rs1482, %rs1226, %p41;
	selp.b16 	%rs1592, %rs1481, %rs1225, %p41;
	selp.b16 	%rs1593, %rs1480, %rs1224, %p41;
	selp.b16 	%rs1594, %rs1479, %rs1223, %p41;
	selp.b16 	%rs1595, %rs1478, %rs1222, %p41;
	selp.b16 	%rs1596, %rs1477, %rs1221, %p41;
	selp.b16 	%rs1597, %rs1476, %rs1220, %p41;
	selp.b16 	%rs1598, %rs1475, %rs1219, %p41;
	selp.b16 	%rs1599, %rs1474, %rs1218, %p41;
	selp.b16 	%rs1600, %rs1473, %rs1217, %p41;
	selp.b16 	%rs1601, %rs1472, %rs1216, %p41;
	selp.b16 	%rs1602, %rs1471, %rs1215, %p41;
	selp.b16 	%rs1603, %rs1470, %rs1214, %p41;
	selp.b16 	%rs1604, %rs1469, %rs1213, %p41;
	selp.b16 	%rs1605, %rs1468, %rs1212, %p41;
	selp.b16 	%rs1606, %rs1467, %rs1211, %p41;
	selp.b16 	%rs1607, %rs1466, %rs1210, %p41;
	selp.b16 	%rs1608, %rs1465, %rs1209, %p41;
	selp.b16 	%rs1609, %rs1464, %rs1208, %p41;
	selp.b16 	%rs1610, %rs1463, %rs1207, %p41;
	selp.b16 	%rs1611, %rs1462, %rs1206, %p41;
	selp.b16 	%rs1612, %rs1461, %rs1205, %p41;
	selp.b16 	%rs1613, %rs1460, %rs1204, %p41;
	selp.b16 	%rs1614, %rs1459, %rs1203, %p41;
	selp.b16 	%rs1615, %rs1458, %rs1202, %p41;
	selp.b16 	%rs1616, %rs1457, %rs1201, %p41;
	selp.b16 	%rs1617, %rs1456, %rs1200, %p41;
	selp.b16 	%rs1618, %rs1455, %rs1199, %p41;
	selp.b16 	%rs1619, %rs1454, %rs1198, %p41;
	selp.b16 	%rs1620, %rs1453, %rs1197, %p41;
	selp.b16 	%rs1621, %rs1452, %rs1196, %p41;
	selp.b16 	%rs1622, %rs1451, %rs1195, %p41;
	selp.b16 	%rs1623, %rs1450, %rs1194, %p41;
	selp.b16 	%rs1624, %rs1449, %rs1193, %p41;
	selp.b16 	%rs1625, %rs1448, %rs1192, %p41;
	selp.b16 	%rs1626, %rs1447, %rs1191, %p41;
	selp.b16 	%rs1627, %rs1446, %rs1190, %p41;
	selp.b16 	%rs1628, %rs1445, %rs1189, %p41;
	selp.b16 	%rs1629, %rs1444, %rs1188, %p41;
	selp.b16 	%rs1630, %rs1443, %rs1187, %p41;
	selp.b16 	%rs1631, %rs1442, %rs1186, %p41;
	selp.b16 	%rs1632, %rs1441, %rs1185, %p41;
	selp.b16 	%rs1633, %rs1440, %rs1184, %p41;
	selp.b16 	%rs1634, %rs1439, %rs1183, %p41;
	selp.b16 	%rs1635, %rs1438, %rs1182, %p41;
	selp.b16 	%rs1636, %rs1437, %rs1181, %p41;
	selp.b16 	%rs1637, %rs1436, %rs1180, %p41;
	selp.b16 	%rs1638, %rs1435, %rs1179, %p41;
	selp.b16 	%rs1639, %rs1434, %rs1178, %p41;
	selp.b16 	%rs1640, %rs1433, %rs1177, %p41;
	selp.b16 	%rs1641, %rs1432, %rs1176, %p41;
	selp.b16 	%rs1642, %rs1431, %rs1175, %p41;
	selp.b16 	%rs1643, %rs1430, %rs1174, %p41;
	selp.b16 	%rs1644, %rs1429, %rs1173, %p41;
	selp.b16 	%rs1645, %rs1428, %rs1172, %p41;
	selp.b16 	%rs1646, %rs1427, %rs1171, %p41;
	selp.b16 	%rs1647, %rs1426, %rs1170, %p41;
	selp.b16 	%rs1648, %rs1425, %rs1169, %p41;
	selp.b16 	%rs1649, %rs1424, %rs1168, %p41;
	selp.b16 	%rs1650, %rs1423, %rs1167, %p41;
	selp.b16 	%rs1651, %rs1422, %rs1166, %p41;
	selp.b16 	%rs1652, %rs1421, %rs1165, %p41;
	selp.b16 	%rs1653, %rs1420, %rs1164, %p41;
	selp.b16 	%rs1654, %rs1419, %rs1163, %p41;
	selp.b16 	%rs1655, %rs1418, %rs1162, %p41;
	selp.b16 	%rs1656, %rs1417, %rs1161, %p41;
	selp.b16 	%rs1657, %rs1416, %rs1160, %p41;
	selp.b16 	%rs1658, %rs1415, %rs1159, %p41;
	selp.b16 	%rs1659, %rs1414, %rs1158, %p41;
	selp.b16 	%rs1660, %rs1413, %rs1157, %p41;
	selp.b16 	%rs1661, %rs1412, %rs1156, %p41;
	selp.b16 	%rs1662, %rs1411, %rs1155, %p41;
	selp.b16 	%rs1663, %rs1410, %rs1154, %p41;
	selp.b16 	%rs1664, %rs1409, %rs1153, %p41;
	selp.b16 	%rs1665, %rs1408, %rs1152, %p41;
	selp.b16 	%rs1666, %rs1407, %rs1151, %p41;
	selp.b16 	%rs1667, %rs1406, %rs1150, %p41;
	selp.b16 	%rs1668, %rs1405, %rs1149, %p41;
	selp.b16 	%rs1669, %rs1404, %rs1148, %p41;
	selp.b16 	%rs1670, %rs1403, %rs1147, %p41;
	selp.b16 	%rs1671, %rs1402, %rs1146, %p41;
	selp.b16 	%rs1672, %rs1401, %rs1145, %p41;
	selp.b16 	%rs1673, %rs1400, %rs1144, %p41;
	selp.b16 	%rs1674, %rs1399, %rs1143, %p41;
	selp.b16 	%rs1675, %rs1398, %rs1142, %p41;
	selp.b16 	%rs1676, %rs1397, %rs1141, %p41;
	selp.b16 	%rs1677, %rs1396, %rs1140, %p41;
	selp.b16 	%rs1678, %rs1395, %rs1139, %p41;
	selp.b16 	%rs1679, %rs1394, %rs1138, %p41;
	selp.b16 	%rs1680, %rs1393, %rs1137, %p41;
	selp.b16 	%rs1681, %rs1392, %rs1136, %p41;
	selp.b16 	%rs1682, %rs1391, %rs1135, %p41;
	selp.b16 	%rs1683, %rs1390, %rs1134, %p41;
	selp.b16 	%rs1684, %rs1389, %rs1133, %p41;
	selp.b16 	%rs1685, %rs1388, %rs1132, %p41;
	selp.b16 	%rs1686, %rs1387, %rs1131, %p41;
	selp.b16 	%rs1687, %rs1386, %rs1130, %p41;
	selp.b16 	%rs1688, %rs1385, %rs1129, %p41;
	selp.b16 	%rs1689, %rs1384, %rs1128, %p41;
	selp.b16 	%rs1690, %rs1383, %rs1127, %p41;
	selp.b16 	%rs1691, %rs1382, %rs1126, %p41;
	selp.b16 	%rs1692, %rs1381, %rs1125, %p41;
	selp.b16 	%rs1693, %rs1380, %rs1124, %p41;
	selp.b16 	%rs1694, %rs1379, %rs1123, %p41;
	selp.b16 	%rs1695, %rs1378, %rs1122, %p41;
	selp.b16 	%rs1696, %rs1377, %rs1121, %p41;
	selp.b16 	%rs1697, %rs1376, %rs1120, %p41;
	selp.b16 	%rs1698, %rs1375, %rs1119, %p41;
	selp.b16 	%rs1699, %rs1374, %rs1118, %p41;
	selp.b16 	%rs1700, %rs1373, %rs1117, %p41;
	selp.b16 	%rs1701, %rs1372, %rs1116, %p41;
	selp.b16 	%rs1702, %rs1371, %rs1115, %p41;
	selp.b16 	%rs1703, %rs1370, %rs1114, %p41;
	selp.b16 	%rs1704, %rs1369, %rs1113, %p41;
	selp.b16 	%rs1705, %rs1368, %rs1112, %p41;
	selp.b16 	%rs1706, %rs1367, %rs1111, %p41;
	selp.b16 	%rs1707, %rs1366, %rs1110, %p41;
	selp.b16 	%rs1708, %rs1365, %rs1109, %p41;
	selp.b16 	%rs1709, %rs1364, %rs1108, %p41;
	selp.b16 	%rs1710, %rs1363, %rs1107, %p41;
	selp.b16 	%rs1711, %rs1362, %rs1106, %p41;
	selp.b16 	%rs1712, %rs1361, %rs1105, %p41;
	selp.b16 	%rs1713, %rs1360, %rs1104, %p41;
	selp.b16 	%rs1714, %rs1359, %rs1103, %p41;
	selp.b16 	%rs1715, %rs1358, %rs1102, %p41;
	selp.b16 	%rs1716, %rs1357, %rs1101, %p41;
	selp.b16 	%rs1717, %rs1356, %rs1100, %p41;
	selp.b16 	%rs1718, %rs1355, %rs1099, %p41;
	selp.b16 	%rs1719, %rs1354, %rs1098, %p41;
	selp.b16 	%rs1720, %rs1353, %rs1097, %p41;
	selp.b16 	%rs1721, %rs1352, %rs1096, %p41;
	selp.b16 	%rs1722, %rs1351, %rs1095, %p41;
	selp.b16 	%rs1723, %rs1350, %rs1094, %p41;
	selp.b16 	%rs1724, %rs1349, %rs1093, %p41;
	selp.b16 	%rs1725, %rs1348, %rs1092, %p41;
	selp.b16 	%rs1726, %rs1347, %rs1091, %p41;
	selp.b16 	%rs1727, %rs1346, %rs1090, %p41;
	selp.b16 	%rs1728, %rs1345, %rs1089, %p41;
	selp.b16 	%rs1729, %rs1344, %rs1088, %p41;
	selp.b16 	%rs1730, %rs1343, %rs1087, %p41;
	selp.b16 	%rs1731, %rs1342, %rs1086, %p41;
	selp.b16 	%rs1732, %rs1341, %rs1085, %p41;
	selp.b16 	%rs1733, %rs1340, %rs1084, %p41;
	selp.b16 	%rs1734, %rs1339, %rs1083, %p41;
	selp.b16 	%rs1735, %rs1338, %rs1082, %p41;
	selp.b16 	%rs1736, %rs1337, %rs1081, %p41;
	selp.b16 	%rs1737, %rs1336, %rs1080, %p41;
	selp.b16 	%rs1738, %rs1335, %rs1079, %p41;
	selp.b16 	%rs1739, %rs1334, %rs1078, %p41;
	selp.b16 	%rs1740, %rs1333, %rs1077, %p41;
	selp.b16 	%rs1741, %rs1332, %rs1076, %p41;
	selp.b16 	%rs1742, %rs1331, %rs1075, %p41;
	selp.b16 	%rs1743, %rs1330, %rs1074, %p41;
	selp.b16 	%rs1744, %rs1329, %rs1073, %p41;
	selp.b16 	%rs1745, %rs1328, %rs1072, %p41;
	selp.b16 	%rs1746, %rs1327, %rs1071, %p41;
	selp.b16 	%rs1747, %rs1326, %rs1070, %p41;
	selp.b16 	%rs1748, %rs1325, %rs1069, %p41;
	selp.b16 	%rs1749, %rs1324, %rs1068, %p41;
	selp.b16 	%rs1750, %rs1323, %rs1067, %p41;
	selp.b16 	%rs1751, %rs1322, %rs1066, %p41;
	selp.b16 	%rs1752, %rs1321, %rs1065, %p41;
	selp.b16 	%rs1753, %rs1320, %rs1064, %p41;
	selp.b16 	%rs1754, %rs1319, %rs1063, %p41;
	selp.b16 	%rs1755, %rs1318, %rs1062, %p41;
	selp.b16 	%rs1756, %rs1317, %rs1061, %p41;
	selp.b16 	%rs1757, %rs1316, %rs1060, %p41;
	selp.b16 	%rs1758, %rs1315, %rs1059, %p41;
	selp.b16 	%rs1759, %rs1314, %rs1058, %p41;
	selp.b16 	%rs1760, %rs1313, %rs1057, %p41;
	selp.b16 	%rs1761, %rs1312, %rs1056, %p41;
	selp.b16 	%rs1762, %rs1311, %rs1055, %p41;
	selp.b16 	%rs1763, %rs1310, %rs1054, %p41;
	selp.b16 	%rs1764, %rs1309, %rs1053, %p41;
	selp.b16 	%rs1765, %rs1308, %rs1052, %p41;
	selp.b16 	%rs1766, %rs1307, %rs1051, %p41;
	selp.b16 	%rs1767, %rs1306, %rs1050, %p41;
	selp.b16 	%rs1768, %rs1305, %rs1049, %p41;
	selp.b16 	%rs1769, %rs1304, %rs1048, %p41;
	selp.b16 	%rs1770, %rs1303, %rs1047, %p41;
	selp.b16 	%rs1771, %rs1302, %rs1046, %p41;
	selp.b16 	%rs1772, %rs1301, %rs1045, %p41;
	selp.b16 	%rs1773, %rs1300, %rs1044, %p41;
	selp.b16 	%rs1774, %rs1299, %rs1043, %p41;
	selp.b16 	%rs1775, %rs1298, %rs1042, %p41;
	selp.b16 	%rs1776, %rs1297, %rs1041, %p41;
	selp.b16 	%rs1777, %rs1296, %rs1040, %p41;
	selp.b16 	%rs1778, %rs1295, %rs1039, %p41;
	selp.b16 	%rs1779, %rs1294, %rs1038, %p41;
	selp.b16 	%rs1780, %rs1293, %rs1037, %p41;
	selp.b16 	%rs1781, %rs1292, %rs1036, %p41;
	selp.b16 	%rs1782, %rs1291, %rs1035, %p41;
	selp.b16 	%rs1783, %rs1290, %rs1034, %p41;
	selp.b16 	%rs1784, %rs1289, %rs1033, %p41;
	selp.b16 	%rs1785, %rs1288, %rs1032, %p41;
	selp.b16 	%rs1786, %rs1287, %rs1031, %p41;
	selp.b16 	%rs1787, %rs1286, %rs1030, %p41;
	selp.b16 	%rs1788, %rs1285, %rs1029, %p41;
	selp.b16 	%rs1789, %rs1284, %rs1028, %p41;
	selp.b16 	%rs1790, %rs1283, %rs1027, %p41;
	selp.b16 	%rs1791, %rs1282, %rs1026, %p41;
	selp.b16 	%rs1792, %rs1281, %rs1025, %p41;
	bar.sync 	0;
	@%p39 bra 	$L__BB9_13;
	ld.param.u64 	%rd121, [_ZN3cub18CUB_300001_SM_10006detail10merge_sort26DeviceMergeSortMergeKernelINS2_10policy_hubIN6thrust24THRUST_300001_SM_1000_NS10device_ptrI10IndividualEEE9Policy600ES9_PNS0_8NullTypeES9_SD_mN4cuda3std3__44lessIS8_EES8_SC_EEvbT2_T3_T4_PT6_PT7_T5_PSL_SL_NS1_7vsmem_tE_param_4];
	// begin inline asm
	mov.u32 %r2669, %laneid;
	// end inline asm
	mov.u32 	%r2670, %tid.x;
	and.b32  	%r2671, %r2670, 992;
	add.s32 	%r2672, %r2669, %r2671;
	mov.u32 	%r2673, _ZZN3cub18CUB_300001_SM_10006detail10merge_sort26DeviceMergeSortMergeKernelINS2_10policy_hubIN6thrust24THRUST_300001_SM_1000_NS10device_ptrI10IndividualEEE9Policy600ES9_PNS0_8NullTypeES9_SD_mN4cuda3std3__44lessIS8_EES8_SC_EEvbT2_T3_T4_PT6_PT7_T5_PSL_SL_NS1_7vsmem_tEE19static_temp_storage;
	mad.lo.s32 	%r2674, %r2672, 260, %r2673;
	st.shared.u8 	[%r2674+66], %rs1599;
	st.shared.u8 	[%r2674+65], %rs1598;
	st.shared.u8 	[%r2674+64], %rs1597;
	st.shared.u8 	[%r2674+63], %rs1596;
	st.shared.u8 	[%r2674+62], %rs1595;
	st.shared.u8 	[%r2674+61], %rs1594;
	st.shared.u8 	[%r2674+60], %rs1593;
	st.shared.u8 	[%r2674+59], %rs1592;
	st.shared.u8 	[%r2674+58], %rs1591;
	st.shared.u8 	[%r2674+57], %rs1590;
	st.shared.u8 	[%r2674+56], %rs1589;
	st.shared.u8 	[%r2674+55], %rs1588;
	st.shared.u8 	[%r2674+54], %rs1587;
	st.shared.u8 	[%r2674+53], %rs1586;
	st.shared.u8 	[%r2674+52], %rs1585;
	st.shared.u8 	[%r2674+51], %rs1584;
	st.shared.u8 	[%r2674+50], %rs1583;
	st.shared.u8 	[%r2674+49], %rs1582;
	st.shared.u8 	[%r2674+48], %rs1581;
	st.shared.u8 	[%r2674+47], %rs1580;
	st.shared.u8 	[%r2674+46], %rs1579;
	st.shared.u8 	[%r2674+45], %rs1578;
	st.shared.u8 	[%r2674+44], %rs1577;
	st.shared.u8 	[%r2674+43], %rs1576;
	st.shared.u8 	[%r2674+42], %rs1575;
	st.shared.u8 	[%r2674+41], %rs1574;
	st.shared.u8 	[%r2674+40], %rs1573;
	st.shared.u8 	[%r2674+39], %rs1572;
	st.shared.u8 	[%r2674+38], %rs1571;
	st.shared.u8 	[%r2674+37], %rs1570;
	st.shared.u8 	[%r2674+36], %rs1569;
	st.shared.u8 	[%r2674+35], %rs1568;
	st.shared.u8 	[%r2674+34], %rs1567;
	st.shared.u8 	[%r2674+33], %rs1566;
	st.shared.u8 	[%r2674+32], %rs1565;
	st.shared.u8 	[%r2674+31], %rs1564;
	st.shared.u8 	[%r2674+30], %rs1563;
	st.shared.u8 	[%r2674+29], %rs1562;
	st.shared.u8 	[%r2674+28], %rs1561;
	st.shared.u8 	[%r2674+27], %rs1560;
	st.shared.u8 	[%r2674+26], %rs1559;
	st.shared.u8 	[%r2674+25], %rs1558;
	st.shared.u8 	[%r2674+24], %rs1557;
	st.shared.u8 	[%r2674+23], %rs1556;
	st.shared.u8 	[%r2674+22], %rs1555;
	st.shared.u8 	[%r2674+21], %rs1554;
	st.shared.u8 	[%r2674+20], %rs1553;
	st.shared.u8 	[%r2674+19], %rs1552;
	st.shared.u8 	[%r2674+18], %rs1551;
	st.shared.u8 	[%r2674+17], %rs1550;
	st.shared.u8 	[%r2674+16], %rs1549;
	st.shared.u8 	[%r2674+15], %rs1548;
	st.shared.u8 	[%r2674+14], %rs1547;
	st.shared.u8 	[%r2674+13], %rs1546;
	st.shared.u8 	[%r2674+12], %rs1545;
	st.shared.u8 	[%r2674+11], %rs1544;
	st.shared.u8 	[%r2674+10], %rs1543;
	st.shared.u8 	[%r2674+9], %rs1542;
	st.shared.u8 	[%r2674+8], %rs1541;
	st.shared.u8 	[%r2674+7], %rs1540;
	st.shared.u8 	[%r2674+6], %rs1539;
	st.shared.u8 	[%r2674+5], %rs1538;
	st.shared.u8 	[%r2674+4], %rs1537;
	st.shared.f32 	[%r2674], %f7;
	st.shared.u8 	[%r2674+130], %rs1663;
	st.shared.u8 	[%r2674+129], %rs1662;
	st.shared.u8 	[%r2674+128], %rs1661;
	st.shared.u8 	[%r2674+127], %rs1660;
	st.shared.u8 	[%r2674+126], %rs1659;
	st.shared.u8 	[%r2674+125], %rs1658;
	st.shared.u8 	[%r2674+124], %rs1657;
	st.shared.u8 	[%r2674+123], %rs1656;
	st.shared.u8 	[%r2674+122], %rs1655;
	st.shared.u8 	[%r2674+121], %rs1654;
	st.shared.u8 	[%r2674+120], %rs1653;
	st.shared.u8 	[%r2674+119], %rs1652;
	st.shared.u8 	[%r2674+118], %rs1651;
	st.shared.u8 	[%r2674+117], %rs1650;
	st.shared.u8 	[%r2674+116], %rs1649;
	st.shared.u8 	[%r2674+115], %rs1648;
	st.shared.u8 	[%r2674+114], %rs1647;
	st.shared.u8 	[%r2674+113], %rs1646;
	st.shared.u8 	[%r2674+112], %rs1645;
	st.shared.u8 	[%r2674+111], %rs1644;
	st.shared.u8 	[%r2674+110], %rs1643;
	st.shared.u8 	[%r2674+109], %rs1642;
	st.shared.u8 	[%r2674+108], %rs1641;
	st.shared.u8 	[%r2674+107], %rs1640;
	st.shared.u8 	[%r2674+106], %rs1639;
	st.shared.u8 	[%r2674+105], %rs1638;
	st.shared.u8 	[%r2674+104], %rs1637;
	st.shared.u8 	[%r2674+103], %rs1636;
	st.shared.u8 	[%r2674+102], %rs1635;
	st.shared.u8 	[%r2674+101], %rs1634;
	st.shared.u8 	[%r2674+100], %rs1633;
	st.shared.u8 	[%r2674+99], %rs1632;
	st.shared.u8 	[%r2674+98], %rs1631;
	st.shared.u8 	[%r2674+97], %rs1630;
	st.shared.u8 	[%r2674+96], %rs1629;
	st.shared.u8 	[%r2674+95], %rs1628;
	st.shared.u8 	[%r2674+94], %rs1627;
	st.shared.u8 	[%r2674+93], %rs1626;
	st.shared.u8 	[%r2674+92], %rs1625;
	st.shared.u8 	[%r2674+91], %rs1624;
	st.shared.u8 	[%r2674+90], %rs1623;
	st.shared.u8 	[%r2674+89], %rs1622;
	st.shared.u8 	[%r2674+88], %rs1621;
	st.shared.u8 	[%r2674+87], %rs1620;
	st.shared.u8 	[%r2674+86], %rs1619;
	st.shared.u8 	[%r2674+85], %rs1618;
	st.shared.u8 	[%r2674+84], %rs1617;
	st.shared.u8 	[%r2674+83], %rs1616;
	st.shared.u8 	[%r2674+82], %rs1615;
	st.shared.u8 	[%r2674+81], %rs1614;
	st.shared.u8 	[%r2674+80], %rs1613;
	st.shared.u8 	[%r2674+79], %rs1612;
	st.shared.u8 	[%r2674+78], %rs1611;
	st.shared.u8 	[%r2674+77], %rs1610;
	st.shared.u8 	[%r2674+76], %rs1609;
	st.shared.u8 	[%r2674+75], %rs1608;
	st.shared.u8 	[%r2674+74], %rs1607;
	st.shared.u8 	[%r2674+73], %rs1606;
	st.shared.u8 	[%r2674+72], %rs1605;
	st.shared.u8 	[%r2674+71], %rs1604;
	st.shared.u8 	[%r2674+70], %rs1603;
	st.shared.u8 	[%r2674+69], %rs1602;
	st.shared.u8 	[%r2674+68], %rs1601;
	st.shared.u8 	[%r2674+67], %rs1600;
	st.shared.u8 	[%r2674+194], %rs1727;
	st.shared.u8 	[%r2674+193], %rs1726;
	st.shared.u8 	[%r2674+192], %rs1725;
	st.shared.u8 	[%r2674+191], %rs1724;
	st.shared.u8 	[%r2674+190], %rs1723;
	st.shared.u8 	[%r2674+189], %rs1722;
	st.shared.u8 	[%r2674+188], %rs1721;
	st.shared.u8 	[%r2674+187], %rs1720;
	st.shared.u8 	[%r2674+186], %rs1719;
	st.shared.u8 	[%r2674+185], %rs1718;
	st.shared.u8 	[%r2674+184], %rs1717;
	st.shared.u8 	[%r2674+183], %rs1716;
	st.shared.u8 	[%r2674+182], %rs1715;
	st.shared.u8 	[%r2674+181], %rs1714;
	st.shared.u8 	[%r2674+180], %rs1713;
	st.shared.u8 	[%r2674+179], %rs1712;
	st.shared.u8 	[%r2674+178], %rs1711;
	st.shared.u8 	[%r2674+177], %rs1710;
	st.shared.u8 	[%r2674+176], %rs1709;
	st.shared.u8 	[%r2674+175], %rs1708;
	st.shared.u8 	[%r2674+174], %rs1707;
	st.shared.u8 	[%r2674+173], %rs1706;
	st.shared.u8 	[%r2674+172], %rs1705;
	st.shared.u8 	[%r2674+171], %rs1704;
	st.shared.u8 	[%r2674+170], %rs1703;
	st.shared.u8 	[%r2674+169], %rs1702;
	st.shared.u8 	[%r2674+168], %rs1701;
	st.shared.u8 	[%r2674+167], %rs1700;
	st.shared.u8 	[%r2674+166], %rs1699;
	st.shared.u8 	[%r2674+165], %rs1698;
	st.shared.u8 	[%r2674+164], %rs1697;
	st.shared.u8 	[%r2674+163], %rs1696;
	st.shared.u8 	[%r2674+162], %rs1695;
	st.shared.u8 	[%r2674+161], %rs1694;
	st.shared.u8 	[%r2674+160], %rs1693;
	st.shared.u8 	[%r2674+159], %rs1692;
	st.shared.u8 	[%r2674+158], %rs1691;
	st.shared.u8 	[%r2674+157], %rs1690;
	st.shared.u8 	[%r2674+156], %rs1689;
	st.shared.u8 	[%r2674+155], %rs1688;
	st.shared.u8 	[%r2674+154], %rs1687;
	st.shared.u8 	[%r2674+153], %rs1686;
	st.shared.u8 	[%r2674+152], %rs1685;
	st.shared.u8 	[%r2674+151], %rs1684;
	st.shared.u8 	[%r2674+150], %rs1683;
	st.shared.u8 	[%r2674+149], %rs1682;
	st.shared.u8 	[%r2674+148], %rs1681;
	st.shared.u8 	[%r2674+147], %rs1680;
	st.shared.u8 	[%r2674+146], %rs1679;
	st.shared.u8 	[%r2674+145], %rs1678;
	st.shared.u8 	[%r2674+144], %rs1677;
	st.shared.u8 	[%r2674+143], %rs1676;
	st.shared.u8 	[%r2674+142], %rs1675;
	st.shared.u8 	[%r2674+141], %rs1674;
	st.shared.u8 	[%r2674+140], %rs1673;
	st.shared.u8 	[%r2674+139], %rs1672;
	st.shared.u8 	[%r2674+138], %rs1671;
	st.shared.u8 	[%r2674+137], %rs1670;
	st.shared.u8 	[%r2674+136], %rs1669;
	st.shared.u8 	[%r2674+135], %rs1668;
	st.shared.u8 	[%r2674+134], %rs1667;
	st.shared.u8 	[%r2674+133], %rs1666;
	st.shared.u8 	[%r2674+132], %rs1665;
	st.shared.u8 	[%r2674+131], %rs1664;
	st.shared.u8 	[%r2674+258], %rs1791;
	st.shared.u8 	[%r2674+257], %rs1790;
	st.shared.u8 	[%r2674+256], %rs1789;
	st.shared.u8 	[%r2674+255], %rs1788;
	st.shared.u8 	[%r2674+254], %rs1787;
	st.shared.u8 	[%r2674+253], %rs1786;
	st.shared.u8 	[%r2674+252], %rs1785;
	st.shared.u8 	[%r2674+251], %rs1784;
	st.shared.u8 	[%r2674+250], %rs1783;
	st.shared.u8 	[%r2674+249], %rs1782;
	st.shared.u8 	[%r2674+248], %rs1781;
	st.shared.u8 	[%r2674+247], %rs1780;
	st.shared.u8 	[%r2674+246], %rs1779;
	st.shared.u8 	[%r2674+245], %rs1778;
	st.shared.u8 	[%r2674+244], %rs1777;
	st.shared.u8 	[%r2674+243], %rs1776;
	st.shared.u8 	[%r2674+242], %rs1775;
	st.shared.u8 	[%r2674+241], %rs1774;
	st.shared.u8 	[%r2674+240], %rs1773;
	st.shared.u8 	[%r2674+239], %rs1772;
	st.shared.u8 	[%r2674+238], %rs1771;
	st.shared.u8 	[%r2674+237], %rs1770;
	st.shared.u8 	[%r2674+236], %rs1769;
	st.shared.u8 	[%r2674+235], %rs1768;
	st.shared.u8 	[%r2674+234], %rs1767;
	st.shared.u8 	[%r2674+233], %rs1766;
	st.shared.u8 	[%r2674+232], %rs1765;
	st.shared.u8 	[%r2674+231], %rs1764;
	st.shared.u8 	[%r2674+230], %rs1763;
	st.shared.u8 	[%r2674+229], %rs1762;
	st.shared.u8 	[%r2674+228], %rs1761;
	st.shared.u8 	[%r2674+227], %rs1760;
	st.shared.u8 	[%r2674+226], %rs1759;
	st.shared.u8 	[%r2674+225], %rs1758;
	st.shared.u8 	[%r2674+224], %rs1757;
	st.shared.u8 	[%r2674+223], %rs1756;
	st.shared.u8 	[%r2674+222], %rs1755;
	st.shared.u8 	[%r2674+221], %rs1754;
	st.shared.u8 	[%r2674+220], %rs1753;
	st.shared.u8 	[%r2674+219], %rs1752;
	st.shared.u8 	[%r2674+218], %rs1751;
	st.shared.u8 	[%r2674+217], %rs1750;
	st.shared.u8 	[%r2674+216], %rs1749;
	st.shared.u8 	[%r2674+215], %rs1748;
	st.shared.u8 	[%r2674+214], %rs1747;
	st.shared.u8 	[%r2674+213], %rs1746;
	st.shared.u8 	[%r2674+212], %rs1745;
	st.shared.u8 	[%r2674+211], %rs1744;
	st.shared.u8 	[%r2674+210], %rs1743;
	st.shared.u8 	[%r2674+209], %rs1742;
	st.shared.u8 	[%r2674+208], %rs1741;
	st.shared.u8 	[%r2674+207], %rs1740;
	st.shared.u8 	[%r2674+206], %rs1739;
	st.shared.u8 	[%r2674+205], %rs1738;
	st.shared.u8 	[%r2674+204], %rs1737;
	st.shared.u8 	[%r2674+203], %rs1736;
	st.shared.u8 	[%r2674+202], %rs1735;
	st.shared.u8 	[%r2674+201], %rs1734;
	st.shared.u8 	[%r2674+200], %rs1733;
	st.shared.u8 	[%r2674+199], %rs1732;
	st.shared.u8 	[%r2674+198], %rs1731;
	st.shared.u8 	[%r2674+197], %rs1730;
	st.shared.u8 	[%r2674+196], %rs1729;
	st.shared.u8 	[%r2674+195], %rs1728;
	st.shared.u8 	[%r2674+259], %rs1792;
	bar.warp.sync 	-1;
	ld.shared.u32 	%r2675, [%r2674+256];
	ld.shared.u32 	%r2676, [%r2674+252];
	ld.shared.u32 	%r2677, [%r2674+248];
	ld.shared.u32 	%r2678, [%r2674+244];
	ld.shared.u32 	%r2679, [%r2674+240];
	ld.shared.u32 	%r2680, [%r2674+236];
	ld.shared.u32 	%r2681, [%r2674+232];
	ld.shared.u32 	%r2682, [%r2674+228];
	ld.shared.u32 	%r2683, [%r2674+224];
	ld.shared.u32 	%r2684, [%r2674+220];
	ld.shared.u32 	%r2685, [%r2674+216];
	ld.shared.u32 	%r2686, [%r2674+212];
	ld.shared.u32 	%r2687, [%r2674+208];
	ld.shared.u32 	%r2688, [%r2674+204];
	ld.shared.u32 	%r2689, [%r2674+200];
	ld.shared.u32 	%r2690, [%r2674+196];
	ld.shared.u32 	%r2691, [%r2674+192];
	ld.shared.u32 	%r2692, [%r2674+188];
	ld.shared.u32 	%r2693, [%r2674+184];
	ld.shared.u32 	%r2694, [%r2674+180];
	ld.shared.u32 	%r2695, [%r2674+176];
	ld.shared.u32 	%r2696, [%r2674+172];
	ld.shared.u32 	%r2697, [%r2674+168];
	ld.shared.u32 	%r2698, [%r2674+164];
	ld.shared.u32 	%r2699, [%r2674+160];
	ld.shared.u32 	%r2700, [%r2674+156];
	ld.shared.u32 	%r2701, [%r2674+152];
	ld.shared.u32 	%r2702, [%r2674+148];
	ld.shared.u32 	%r2703, [%r2674+144];
	ld.shared.u32 	%r2704, [%r2674+140];
	ld.shared.u32 	%r2705, [%r2674+136];
	ld.shared.u32 	%r2706, [%r2674+132];
	ld.shared.u32 	%r2707, [%r2674+128];
	ld.shared.u32 	%r2708, [%r2674+124];
	ld.shared.u32 	%r2709, [%r2674+120];
	ld.shared.u32 	%r2710, [%r2674+116];
	ld.shared.u32 	%r2711, [%r2674+112];
	ld.shared.u32 	%r2712, [%r2674+108];
	ld.shared.u32 	%r2713, [%r2674+104];
	ld.shared.u32 	%r2714, [%r2674+100];
	ld.shared.u32 	%r2715, [%r2674+96];
	ld.shared.u32 	%r2716, [%r2674+92];
	ld.shared.u32 	%r2717, [%r2674+88];
	ld.shared.u32 	%r2718, [%r2674+84];
	ld.shared.u32 	%r2719, [%r2674+80];
	ld.shared.u32 	%r2720, [%r2674+76];
	ld.shared.u32 	%r2721, [%r2674+72];
	ld.shared.u32 	%r2722, [%r2674+68];
	ld.shared.u32 	%r2723, [%r2674+64];
	ld.shared.u32 	%r2724, [%r2674+60];
	ld.shared.u32 	%r2725, [%r2674+56];
	ld.shared.u32 	%r2726, [%r2674+52];
	ld.shared.u32 	%r2727, [%r2674+48];
	ld.shared.u32 	%r2728, [%r2674+44];
	ld.shared.u32 	%r2729, [%r2674+40];
	ld.shared.u32 	%r2730, [%r2674+36];
	ld.shared.u32 	%r2731, [%r2674+32];
	ld.shared.u32 	%r2732, [%r2674+28];
	ld.shared.u32 	%r2733, [%r2674+24];
	ld.shared.u32 	%r2734, [%r2674+20];
	ld.shared.u32 	%r2735, [%r2674+16];
	ld.shared.u32 	%r2736, [%r2674+12];
	ld.shared.u32 	%r2737, [%r2674+8];
	ld.shared.u32 	%r2738, [%r2674+4];
	ld.shared.f32 	%f25, [%r2674];
	cvt.u64.u32 	%rd109, %r2670;
	mov.u32 	%r2739, %ctaid.x;
	mul.wide.u32 	%rd110, %r2739, 64;
	add.s64 	%rd111, %rd110, %rd109;
	cvta.to.global.u64 	%rd112, %rd121;
	mad.lo.s64 	%rd113, %rd111, 260, %rd112;
	st.global.f32 	[%rd113], %f25;
	st.global.u32 	[%rd113+4], %r2738;
	st.global.u32 	[%rd113+8], %r2737;
	st.global.u32 	[%rd113+12], %r2736;
	st.global.u32 	[%rd113+16], %r2735;
	st.global.u32 	[%rd113+20], %r2734;
	st.global.u32 	[%rd113+24], %r2733;
	st.global.u32 	[%rd113+28], %r2732;
	st.global.u32 	[%rd113+32], %r2731;
	st.global.u32 	[%rd113+36], %r2730;
	st.global.u32 	[%rd113+40], %r2729;
	st.global.u32 	[%rd113+44], %r2728;
	st.global.u32 	[%rd113+48], %r2727;
	st.global.u32 	[%rd113+52], %r2726;
	st.global.u32 	[%rd113+56], %r2725;
	st.global.u32 	[%rd113+60], %r2724;
	st.global.u32 	[%rd113+64], %r2723;
	st.global.u32 	[%rd113+68], %r2722;
	st.global.u32 	[%rd113+72], %r2721;
	st.global.u32 	[%rd113+76], %r2720;
	st.global.u32 	[%rd113+80], %r2719;
	st.global.u32 	[%rd113+84], %r2718;
	st.global.u32 	[%rd113+88], %r2717;
	st.global.u32 	[%rd113+92], %r2716;
	st.global.u32 	[%rd113+96], %r2715;
	st.global.u32 	[%rd113+100], %r2714;
	st.global.u32 	[%rd113+104], %r2713;
	st.global.u32 	[%rd113+108], %r2712;
	st.global.u32 	[%rd113+112], %r2711;
	st.global.u32 	[%rd113+116], %r2710;
	st.global.u32 	[%rd113+120], %r2709;
	st.global.u32 	[%rd113+124], %r2708;
	st.global.u32 	[%rd113+128], %r2707;
	st.global.u32 	[%rd113+132], %r2706;
	st.global.u32 	[%rd113+136], %r2705;
	st.global.u32 	[%rd113+140], %r2704;
	st.global.u32 	[%rd113+144], %r2703;
	st.global.u32 	[%rd113+148], %r2702;
	st.global.u32 	[%rd113+152], %r2701;
	st.global.u32 	[%rd113+156], %r2700;
	st.global.u32 	[%rd113+160], %r2699;
	st.global.u32 	[%rd113+164], %r2698;
	st.global.u32 	[%rd113+168], %r2697;
	st.global.u32 	[%rd113+172], %r2696;
	st.global.u32 	[%rd113+176], %r2695;
	st.global.u32 	[%rd113+180], %r2694;
	st.global.u32 	[%rd113+184], %r2693;
	st.global.u32 	[%rd113+188], %r2692;
	st.global.u32 	[%rd113+192], %r2691;
	st.global.u32 	[%rd113+196], %r2690;
	st.global.u32 	[%rd113+200], %r2689;
	st.global.u32 	[%rd113+204], %r2688;
	st.global.u32 	[%rd113+208], %r2687;
	st.global.u32 	[%rd113+212], %r2686;
	st.global.u32 	[%rd113+216], %r2685;
	st.global.u32 	[%rd113+220], %r2684;
	st.global.u32 	[%rd113+224], %r2683;
	st.global.u32 	[%rd113+228], %r2682;
	st.global.u32 	[%rd113+232], %r2681;
	st.global.u32 	[%rd113+236], %r2680;
	st.global.u32 	[%rd113+240], %r2679;
	st.global.u32 	[%rd113+244], %r2678;
	st.global.u32 	[%rd113+248], %r2677;
	st.global.u32 	[%rd113+252], %r2676;
	st.global.u32 	[%rd113+256], %r2675;
	bra.uni 	$L__BB9_36;
$L__BB9_13:
	// begin inline asm
	mov.u32 %r2740, %laneid;
	// end inline asm
	mov.u32 	%r2742, %tid.x;
	and.b32  	%r2743, %r2742, 992;
	add.s32 	%r2744, %r2740, %r2743;
	mov.u32 	%r2745, _ZZN3cub18CUB_300001_SM_10006detail10merge_sort26DeviceMergeSortMergeKernelINS2_10policy_hubIN6thrust24THRUST_300001_SM_1000_NS10device_ptrI10IndividualEEE9Policy600ES9_PNS0_8NullTypeES9_SD_mN4cuda3std3__44lessIS8_EES8_SC_EEvbT2_T3_T4_PT6_PT7_T5_PSL_SL_NS1_7vsmem_tEE19static_temp_storage;
	mad.lo.s32 	%r2752, %r2744, 260, %r2745;
	st.shared.u8 	[%r2752+66], %rs1599;
	st.shared.u8 	[%r2752+65], %rs1598;
	st.shared.u8 	[%r2752+64], %rs1597;
	st.shared.u8 	[%r2752+63], %rs1596;
	st.shared.u8 	[%r2752+62], %rs1595;
	st.shared.u8 	[%r2752+61], %rs1594;
	st.shared.u8 	[%r2752+60], %rs1593;
	st.shared.u8 	[%r2752+59], %rs1592;
	st.shared.u8 	[%r2752+58], %rs1591;
	st.shared.u8 	[%r2752+57], %rs1590;
	st.shared.u8 	[%r2752+56], %rs1589;
	st.shared.u8 	[%r2752+55], %rs1588;
	st.shared.u8 	[%r2752+54], %rs1587;
	st.shared.u8 	[%r2752+53], %rs1586;
	st.shared.u8 	[%r2752+52], %rs1585;
	st.shared.u8 	[%r2752+51], %rs1584;
	st.shared.u8 	[%r2752+50], %rs1583;
	st.shared.u8 	[%r2752+49], %rs1582;
	st.shared.u8 	[%r2752+48], %rs1581;
	st.shared.u8 	[%r2752+47], %rs1580;
	st.shared.u8 	[%r2752+46], %rs1579;
	st.shared.u8 	[%r2752+45], %rs1578;
	st.shared.u8 	[%r2752+44], %rs1577;
	st.shared.u8 	[%r2752+43], %rs1576;
	st.shared.u8 	[%r2752+42], %rs1575;
	st.shared.u8 	[%r2752+41], %rs1574;
	st.shared.u8 	[%r2752+40], %rs1573;
	st.shared.u8 	[%r2752+39], %rs1572;
	st.shared.u8 	[%r2752+38], %rs1571;
	st.shared.u8 	[%r2752+37], %rs1570;
	st.shared.u8 	[%r2752+36], %rs1569;
	st.shared.u8 	[%r2752+35], %rs1568;
	st.shared.u8 	[%r2752+34], %rs1567;
	st.shared.u8 	[%r2752+33], %rs1566;
	st.shared.u8 	[%r2752+32], %rs1565;
	st.shared.u8 	[%r2752+31], %rs1564;
	st.shared.u8 	[%r2752+30], %rs1563;
	st.shared.u8 	[%r2752+29], %rs1562;
	st.shared.u8 	[%r2752+28], %rs1561;
	st.shared.u8 	[%r2752+27], %rs1560;
	st.shared.u8 	[%r2752+26], %rs1559;
	st.shared.u8 	[%r2752+25], %rs1558;
	st.shared.u8 	[%r2752+24], %rs1557;
	st.shared.u8 	[%r2752+23], %rs1556;
	st.shared.u8 	[%r2752+22], %rs1555;
	st.shared.u8 	[%r2752+21], %rs1554;
	st.shared.u8 	[%r2752+20], %rs1553;
	st.shared.u8 	[%r2752+19], %rs1552;
	st.shared.u8 	[%r2752+18], %rs1551;
	st.shared.u8 	[%r2752+17], %rs1550;
	st.shared.u8 	[%r2752+16], %rs1549;
	st.shared.u8 	[%r2752+15], %rs1548;
	st.shared.u8 	[%r2752+14], %rs1547;
	st.shared.u8 	[%r2752+13], %rs1546;
	st.shared.u8 	[%r2752+12], %rs1545;
	st.shared.u8 	[%r2752+11], %rs1544;
	st.shared.u8 	[%r2752+10], %rs1543;
	st.shared.u8 	[%r2752+9], %rs1542;
	st.shared.u8 	[%r2752+8], %rs1541;
	st.shared.u8 	[%r2752+7], %rs1540;
	st.shared.u8 	[%r2752+6], %rs1539;
	st.shared.u8 	[%r2752+5], %rs1538;
	st.shared.u8 	[%r2752+4], %rs1537;
	st.shared.f32 	[%r2752], %f7;
	st.shared.u8 	[%r2752+130], %rs1663;
	st.shared.u8 	[%r2752+129], %rs1662;
	st.shared.u8 	[%r2752+128], %rs1661;
	st.shared.u8 	[%r2752+127], %rs1660;
	st.shared.u8 	[%r2752+126], %rs1659;
	st.shared.u8 	[%r2752+125], %rs1658;
	st.shared.u8 	[%r2752+124], %rs1657;
	st.shared.u8 	[%r2752+123], %rs1656;
	st.shared.u8 	[%r2752+122], %rs1655;
	st.shared.u8 	[%r2752+121], %rs1654;
	st.shared.u8 	[%r2752+120], %rs1653;
	st.shared.u8 	[%r2752+119], %rs1652;
	st.shared.u8 	[%r2752+118], %rs1651;
	st.shared.u8 	[%r2752+117], %rs1650;
	st.shared.u8 	[%r2752+116], %rs1649;
	st.shared.u8 	[%r2752+115], %rs1648;
	st.shared.u8 	[%r2752+114], %rs1647;
	st.shared.u8 	[%r2752+113], %rs1646;
	st.shared.u8 	[%r2752+112], %rs1645;
	st.shared.u8 	[%r2752+111], %rs1644;
	st.shared.u8 	[%r2752+110], %rs1643;
	st.shared.u8 	[%r2752+109], %rs1642;
	st.shared.u8 	[%r2752+108], %rs1641;
	st.shared.u8 	[%r2752+107], %rs1640;
	st.shared.u8 	[%r2752+106], %rs1639;
	st.shared.u8 	[%r2752+105], %rs1638;
	st.shared.u8 	[%r2752+104], %rs1637;
	st.shared.u8 	[%r2752+103], %rs1636;
	st.shared.u8 	[%r2752+102], %rs1635;
	st.shared.u8 	[%r2752+101], %rs1634;
	st.shared.u8 	[%r2752+100], %rs1633;
	st.shared.u8 	[%r2752+99], %rs1632;
	st.shared.u8 	[%r2752+98], %rs1631;
	st.shared.u8 	[%r2752+97], %rs1630;
	st.shared.u8 	[%r2752+96], %rs1629;
	st.shared.u8 	[%r2752+95], %rs1628;
	st.shared.u8 	[%r2752+94], %rs1627;
	st.shared.u8 	[%r2752+93], %rs1626;
	st.shared.u8 	[%r2752+92], %rs1625;
	st.shared.u8 	[%r2752+91], %rs1624;
	st.shared.u8 	[%r2752+90], %rs1623;
	st.shared.u8 	[%r2752+89], %rs1622;
	st.shared.u8 	[%r2752+88], %rs1621;
	st.shared.u8 	[%r2752+87], %rs1620;
	st.shared.u8 	[%r2752+86], %rs1619;
	st.shared.u8 	[%r2752+85], %rs1618;
	st.shared.u8 	[%r2752+84], %rs1617;
	st.shared.u8 	[%r2752+83], %rs1616;
	st.shared.u8 	[%r2752+82], %rs1615;
	st.shared.u8 	[%r2752+81], %rs1614;
	st.shared.u8 	[%r2752+80], %rs1613;
	st.shared.u8 	[%r2752+79], %rs1612;
	st.shared.u8 	[%r2752+78], %rs1611;
	st.shared.u8 	[%r2752+77], %rs1610;
	st.shared.u8 	[%r2752+76], %rs1609;
	st.shared.u8 	[%r2752+75], %rs1608;
	st.shared.u8 	[%r2752+74], %rs1607;
	st.shared.u8 	[%r2752+73], %rs1606;
	st.shared.u8 	[%r2752+72], %rs1605;
	st.shared.u8 	[%r2752+71], %rs1604;
	st.shared.u8 	[%r2752+70], %rs1603;
	st.shared.u8 	[%r2752+69], %rs1602;
	st.shared.u8 	[%r2752+68], %rs1601;
	st.shared.u8 	[%r2752+67], %rs1600;
	st.shared.u8 	[%r2752+194], %rs1727;
	st.shared.u8 	[%r2752+193], %rs1726;
	st.shared.u8 	[%r2752+192], %rs1725;
	st.shared.u8 	[%r2752+191], %rs1724;
	st.shared.u8 	[%r2752+190], %rs1723;
	st.shared.u8 	[%r2752+189], %rs1722;
	st.shared.u8 	[%r2752+188], %rs1721;
	st.shared.u8 	[%r2752+187], %rs1720;
	st.shared.u8 	[%r2752+186], %rs1719;
	st.shared.u8 	[%r2752+185], %rs1718;
	st.shared.u8 	[%r2752+184], %rs1717;
	st.shared.u8 	[%r2752+183], %rs1716;
	st.shared.u8 	[%r2752+182], %rs1715;
	st.shared.u8 	[%r2752+181], %rs1714;
	st.shared.u8 	[%r2752+180], %rs1713;
	st.shared.u8 	[%r2752+179], %rs1712;
	st.shared.u8 	[%r2752+178], %rs1711;
	st.shared.u8 	[%r2752+177], %rs1710;
	st.shared.u8 	[%r2752+176], %rs1709;
	st.shared.u8 	[%r2752+175], %rs1708;
	st.shared.u8 	[%r2752+174], %rs1707;
	st.shared.u8 	[%r2752+173], %rs1706;
	st.shared.u8 	[%r2752+172], %rs1705;
	st.shared.u8 	[%r2752+171], %rs1704;
	st.shared.u8 	[%r2752+170], %rs1703;
	st.shared.u8 	[%r2752+169], %rs1702;
	st.shared.u8 	[%r2752+168], %rs1701;
	st.shared.u8 	[%r2752+167], %rs1700;
	st.shared.u8 	[%r2752+166], %rs1699;
	st.shared.u8 	[%r2752+165], %rs1698;
	st.shared.u8 	[%r2752+164], %rs1697;
	st.shared.u8 	[%r2752+163], %rs1696;
	st.shared.u8 	[%r2752+162], %rs1695;
	st.shared.u8 	[%r2752+161], %rs1694;
	st.shared.u8 	[%r2752+160], %rs1693;
	st.shared.u8 	[%r2752+159], %rs1692;
	st.shared.u8 	[%r2752+158], %rs1691;
	st.shared.u8 	[%r2752+157], %rs1690;
	st.shared.u8 	[%r2752+156], %rs1689;
	st.shared.u8 	[%r2752+155], %rs1688;
	st.shared.u8 	[%r2752+154], %rs1687;
	st.shared.u8 	[%r2752+153], %rs1686;
	st.shared.u8 	[%r2752+152], %rs1685;
	st.shared.u8 	[%r2752+151], %rs1684;
	st.shared.u8 	[%r2752+150], %rs1683;
	st.shared.u8 	[%r2752+149], %rs1682;
	st.shared.u8 	[%r2752+148], %rs1681;
	st.shared.u8 	[%r2752+147], %rs1680;
	st.shared.u8 	[%r2752+146], %rs1679;
	st.shared.u8 	[%r2752+145], %rs1678;
	st.shared.u8 	[%r2752+144], %rs1677;
	st.shared.u8 	[%r2752+143], %rs1676;
	st.shared.u8 	[%r2752+142], %rs1675;
	st.shared.u8 	[%r2752+141], %rs1674;
	st.shared.u8 	[%r2752+140], %rs1673;
	st.shared.u8 	[%r2752+139], %rs1672;
	st.shared.u8 	[%r2752+138], %rs1671;
	st.shared.u8 	[%r2752+137], %rs1670;
	st.shared.u8 	[%r2752+136], %rs1669;
	st.shared.u8 	[%r2752+135], %rs1668;
	st.shared.u8 	[%r2752+134], %rs1667;
	st.shared.u8 	[%r2752+133], %rs1666;
	st.shared.u8 	[%r2752+132], %rs1665;
	st.shared.u8 	[%r2752+131], %rs1664;
	st.shared.u8 	[%r2752+258], %rs1791;
	st.shared.u8 	[%r2752+257], %rs1790;
	st.shared.u8 	[%r2752+256], %rs1789;
	st.shared.u8 	[%r2752+255], %rs1788;
	st.shared.u8 	[%r2752+254], %rs1787;
	st.shared.u8 	[%r2752+253], %rs1786;
	st.shared.u8 	[%r2752+252], %rs1785;
	st.shared.u8 	[%r2752+251], %rs1784;
	st.shared.u8 	[%r2752+250], %rs1783;
	st.shared.u8 	[%r2752+249], %rs1782;
	st.shared.u8 	[%r2752+248], %rs1781;
	st.shared.u8 	[%r2752+247], %rs1780;
	st.shared.u8 	[%r2752+246], %rs1779;
	st.shared.u8 	[%r2752+245], %rs1778;
	st.shared.u8 	[%r2752+244], %rs1777;
	st.shared.u8 	[%r2752+243], %rs1776;
	st.shared.u8 	[%r2752+242], %rs1775;
	st.shared.u8 	[%r2752+241], %rs1774;
	st.shared.u8 	[%r2752+240], %rs1773;
	st.shared.u8 	[%r2752+239], %rs1772;
	st.shared.u8 	[%r2752+238], %rs1771;
	st.shared.u8 	[%r2752+237], %rs1770;
	st.shared.u8 	[%r2752+236], %rs1769;
	st.shared.u8 	[%r2752+235], %rs1768;
	st.shared.u8 	[%r2752+234], %rs1767;
	st.shared.u8 	[%r2752+233], %rs1766;
	st.shared.u8 	[%r2752+232], %rs1765;
	st.shared.u8 	[%r2752+231], %rs1764;
	st.shared.u8 	[%r2752+230], %rs1763;
	st.shared.u8 	[%r2752+229], %rs1762;
	st.shared.u8 	[%r2752+228], %rs1761;
	st.shared.u8 	[%r2752+227], %rs1760;
	st.shared.u8 	[%r2752+226], %rs1759;
	st.shared.u8 	[%r2752+225], %rs1758;
	st.shared.u8 	[%r2752+224], %rs1757;
	st.shared.u8 	[%r2752+223], %rs1756;
	st.shared.u8 	[%r2752+222], %rs1755;
	st.shared.u8 	[%r2752+221], %rs1754;
	st.shared.u8 	[%r2752+220], %rs1753;
	st.shared.u8 	[%r2752+219], %rs1752;
	st.shared.u8 	[%r2752+218], %rs1751;
	st.shared.u8 	[%r2752+217], %rs1750;
	st.shared.u8 	[%r2752+216], %rs1749;
	st.shared.u8 	[%r2752+215], %rs1748;
	st.shared.u8 	[%r2752+214], %rs1747;
	st.shared.u8 	[%r2752+213], %rs1746;
	st.shared.u8 	[%r2752+212], %rs1745;
	st.shared.u8 	[%r2752+211], %rs1744;
	st.shared.u8 	[%r2752+210], %rs1743;
	st.shared.u8 	[%r2752+209], %rs1742;
	st.shared.u8 	[%r2752+208], %rs1741;
	st.shared.u8 	[%r2752+207], %rs1740;
	st.shared.u8 	[%r2752+206], %rs1739;
	st.shared.u8 	[%r2752+205], %rs1738;
	st.shared.u8 	[%r2752+204], %rs1737;
	st.shared.u8 	[%r2752+203], %rs1736;
	st.shared.u8 	[%r2752+202], %rs1735;
	st.shared.u8 	[%r2752+201], %rs1734;
	st.shared.u8 	[%r2752+200], %rs1733;
	st.shared.u8 	[%r2752+199], %rs1732;
	st.shared.u8 	[%r2752+198], %rs1731;
	st.shared.u8 	[%r2752+197], %rs1730;
	st.shared.u8 	[%r2752+196], %rs1729;
	st.shared.u8 	[%r2752+195], %rs1728;
	st.shared.u8 	[%r2752+259], %rs1792;
	bar.warp.sync 	-1;
	and.b32  	%r2746, %r2742, 31;
	cvt.u64.u32 	%rd114, %r2743;
	mov.u32 	%r2747, %ctaid.x;
	mul.wide.u32 	%rd115, %r2747, 64;
	add.s64 	%rd116, %rd115, %rd114;
	cvt.u64.u32 	%rd117, %r2746;
	or.b64  	%rd118, %rd116, %rd117;
	mad.lo.s64 	%rd122, %rd118, 260, %rd3;
	mov.b32 	%r2753, 0;
$L__BB9_14:
	ld.shared.u32 	%r2748, [%r2752];
	st.global.u32 	[%rd122], %r2748;
	add.s32 	%r17, %r2753, 1;
	add.s64 	%rd122, %rd122, 4;
	add.s32 	%r2752, %r2752, 4;
	setp.lt.u32 	%p40, %r2753, 64;
	mov.u32 	%r2753, %r17;
	@%p40 bra 	$L__BB9_14;
	bra.uni 	$L__BB9_36;
$L__BB9_15:
	ld.param.s8 	%rs4356, [_ZN3cub18CUB_300001_SM_10006detail10merge_sort26DeviceMergeSortMergeKernelINS2_10policy_hubIN6thrust24THRUST_300001_SM_1000_NS10device_ptrI10IndividualEEE9Policy600ES9_PNS0_8NullTypeES9_SD_mN4cuda3std3__44lessIS8_EES8_SC_EEvbT2_T3_T4_PT6_PT7_T5_PSL_SL_NS1_7vsmem_tE_param_0];
	shl.b64 	%rd26, %rd4, 3;
	add.s64 	%rd27, %rd2, %rd26;
	ld.global.u64 	%rd13, [%rd27];
	ld.global.u64 	%rd28, [%rd27+8];
	neg.s64 	%rd29, %rd23;
	and.b64  	%rd30, %rd29, %rd4;
	shl.b64 	%rd14, %rd30, 6;
	shl.b64 	%rd31, %rd23, 5;
	and.b64  	%rd15, %rd31, -64;
	sub.s64 	%rd32, %rd4, %rd30;
	shl.b64 	%rd33, %rd32, 6;
	sub.s64 	%rd34, %rd13, %rd14;
	sub.s64 	%rd35, %rd28, %rd14;
	sub.s64 	%rd36, %rd21, %rd14;
	max.u64 	%rd37, %rd36, %rd15;
	sub.s64 	%rd38, %rd37, %rd15;
	sub.s64 	%rd39, %rd33, %rd34;
	min.u64 	%rd16, %rd39, %rd38;
	setp.eq.s64 	%p6, %rd32, -1;
	selp.b64 	%rd40, 63, 64, %p6;
	add.s64 	%rd41, %rd40, %rd33;
	sub.s64 	%rd42, %rd41, %rd35;
	or.b64  	%rd43, %rd29, %rd4;
	setp.eq.s64 	%p7, %rd43, -1;
	min.u64 	%rd44, %rd15, %rd36;
	selp.b64 	%rd45, %rd44, %rd35, %p7;
	selp.b64 	%rd46, %rd15, %rd42, %p7;
	min.u64 	%rd47, %rd46, %rd38;
	cvt.u32.u64 	%r102, %rd34;
	cvt.u32.u64 	%r103, %rd45;
	sub.s32 	%r19, %r103, %r102;
	cvt.u32.u64 	%r104, %rd47;
	cvt.u32.u64 	%r105, %rd16;
	sub.s32 	%r20, %r104, %r105;
	// begin inline asm
	griddepcontrol.wait;
	// end inline asm
	setp.eq.s16 	%p8, %rs4356, 0;
	@%p8 bra 	$L__BB9_20;
	add.s64 	%rd48, %rd14, %rd15;
	add.s64 	%rd17, %rd48, %rd16;
	add.s32 	%r106, %r20, %r19;
	setp.ge.s32 	%p9, %r1, %r106;
	@%p9 bra 	$L__BB9_22;
	setp.ge.s32 	%p10, %r1, %r19;
	@%p10 bra 	$L__BB9_19;
	cvt.u64.u32 	%rd52, %r1;
	add.s64 	%rd53, %rd13, %rd52;
	mad.lo.s64 	%rd54, %rd53, 260, %rd3;
	ld.global.u8 	%rs5321, [%rd54+66];
	ld.global.u8 	%rs5322, [%rd54+65];
	ld.global.u8 	%rs5323, [%rd54+64];
	ld.global.u8 	%rs5324, [%rd54+63];
	ld.global.u8 	%rs5325, [%rd54+62];
	ld.global.u8 	%rs5326, [%rd54+61];
	ld.global.u8 	%rs5327, [%rd54+60];
	ld.global.u8 	%rs5328, [%rd54+59];
	ld.global.u8 	%rs5329, [%rd54+58];
	ld.global.u8 	%rs5330, [%rd54+57];
	ld.global.u8 	%rs5331, [%rd54+56];
	ld.global.u8 	%rs5332, [%rd54+55];
	ld.global.u8 	%rs5333, [%rd54+54];
	ld.global.u8 	%rs5334, [%rd54+53];
	ld.global.u8 	%rs5335, [%rd54+52];
	ld.global.u8 	%rs5336, [%rd54+51];
	ld.global.u8 	%rs5337, [%rd54+50];
	ld.global.u8 	%rs5338, [%rd54+49];
	ld.global.u8 	%rs5339, [%rd54+48];
	ld.global.u8 	%rs5340, [%rd54+47];
	ld.global.u8 	%rs5341, [%rd54+46];
	ld.global.u8 	%rs5342, [%rd54+45];
	ld.global.u8 	%rs5343, [%rd54+44];
	ld.global.u8 	%rs5344, [%rd54+43];
	ld.global.u8 	%rs5345, [%rd54+42];
	ld.global.u8 	%rs5346, [%rd54+41];
	ld.global.u8 	%rs5347, [%rd54+40];
	ld.global.u8 	%rs5348, [%rd54+39];
	ld.global.u8 	%rs5349, [%rd54+38];
	ld.global.u8 	%rs5350, [%rd54+37];
	ld.global.u8 	%rs5351, [%rd54+36];
	ld.global.u8 	%rs5352, [%rd54+35];
	ld.global.u8 	%rs5353, [%rd54+34];
	ld.global.u8 	%rs5354, [%rd54+33];
	ld.global.u8 	%rs5355, [%rd54+32];
	ld.global.u8 	%rs5356, [%rd54+31];
	ld.global.u8 	%rs5357, [%rd54+30];
	ld.global.u8 	%rs5358, [%rd54+29];
	ld.global.u8 	%rs5359, [%rd54+28];
	ld.global.u8 	%rs5360, [%rd54+27];
	ld.global.u8 	%rs5361, [%rd54+26];
	ld.global.u8 	%rs5362, [%rd54+25];
	ld.global.u8 	%rs5363, [%rd54+24];
	ld.global.u8 	%rs5364, [%rd54+23];
	ld.global.u8 	%rs5365, [%rd54+22];
	ld.global.u8 	%rs5366, [%rd54+21];
	ld.global.u8 	%rs5367, [%rd54+20];
	ld.global.u8 	%rs5368, [%rd54+19];
	ld.global.u8 	%rs5369, [%rd54+18];
	ld.global.u8 	%rs5370, [%rd54+17];
	ld.global.u8 	%rs5371, [%rd54+16];
	ld.global.u8 	%rs5372, [%rd54+15];
	ld.global.u8 	%rs5373, [%rd54+14];
	ld.global.u8 	%rs5374, [%rd54+13];
	ld.global.u8 	%rs5375, [%rd54+12];
	ld.global.u8 	%rs5376, [%rd54+11];
	ld.global.u8 	%rs5377, [%rd54+10];
	ld.global.u8 	%rs5378, [%rd54+9];
	ld.global.u8 	%rs5379, [%rd54+8];
	ld.global.u8 	%rs5380, [%rd54+7];
	ld.global.u8 	%rs5381, [%rd54+6];
	ld.global.u8 	%rs5382, [%rd54+5];
	ld.global.u8 	%rs5383, [%rd54+4];
	ld.global.f32 	%f29, [%rd54];
	ld.global.u8 	%rs5257, [%rd54+130];
	ld.global.u8 	%rs5258, [%rd54+129];
	ld.global.u8 	%rs5259, [%rd54+128];
	ld.global.u8 	%rs5260, [%rd54+127];
	ld.global.u8 	%rs5261, [%rd54+126];
	ld.global.u8 	%rs5262, [%rd54+125];
	ld.global.u8 	%rs5263, [%rd54+124];
	ld.global.u8 	%rs5264, [%rd54+123];
	ld.global.u8 	%rs5265, [%rd54+122];
	ld.global.u8 	%rs5266, [%rd54+121];
	ld.global.u8 	%rs5267, [%rd54+120];
	ld.global.u8 	%rs5268, [%rd54+119];
	ld.global.u8 	%rs5269, [%rd54+118];
	ld.global.u8 	%rs5270, [%rd54+117];
	ld.global.u8 	%rs5271, [%rd54+116];
	ld.global.u8 	%rs5272, [%rd54+115];
	ld.global.u8 	%rs5273, [%rd54+114];
	ld.global.u8 	%rs5274, [%rd54+113];
	ld.global.u8 	%rs5275, [%rd54+112];
	ld.global.u8 	%rs5276, [%rd54+111];
	ld.global.u8 	%rs5277, [%rd54+110];
	ld.global.u8 	%rs5278, [%rd54+109];
	ld.global.u8 	%rs5279, [%rd54+108];
	ld.global.u8 	%rs5280, [%rd54+107];
	ld.global.u8 	%rs5281, [%rd54+106];
	ld.global.u8 	%rs5282, [%rd54+105];
	ld.global.u8 	%rs5283, [%rd54+104];
	ld.global.u8 	%rs5284, [%rd54+103];
	ld.global.u8 	%rs5285, [%rd54+102];
	ld.global.u8 	%rs5286, [%rd54+101];
	ld.global.u8 	%rs5287, [%rd54+100];
	ld.global.u8 	%rs5288, [%rd54+99];
	ld.global.u8 	%rs5289, [%rd54+98];
	ld.global.u8 	%rs5290, [%rd54+97];
	ld.global.u8 	%rs5291, [%rd54+96];
	ld.global.u8 	%rs5292, [%rd54+95];
	ld.global.u8 	%rs5293, [%rd54+94];
	ld.global.u8 	%rs5294, [%rd54+93];
	ld.global.u8 	%rs5295, [%rd54+92];
	ld.global.u8 	%rs5296, [%rd54+91];
	ld.global.u8 	%rs5297, [%rd54+90];
	ld.global.u8 	%rs5298, [%rd54+89];
	ld.global.u8 	%rs5299, [%rd54+88];
	ld.global.u8 	%rs5300, [%rd54+87];
	ld.global.u8 	%rs5301, [%rd54+86];
	ld.global.u8 	%rs5302, [%rd54+85];
	ld.global.u8 	%rs5303, [%rd54+84];
	ld.global.u8 	%rs5304, [%rd54+83];
	ld.global.u8 	%rs5305, [%rd54+82];
	ld.global.u8 	%rs5306, [%rd54+81];
	ld.global.u8 	%rs5307, [%rd54+80];
	ld.global.u8 	%rs5308, [%rd54+79];
	ld.global.u8 	%rs5309, [%rd54+78];
	ld.global.u8 	%rs5310, [%rd54+77];
	ld.global.u8 	%rs5311, [%rd54+76];
	ld.global.u8 	%rs5312, [%rd54+75];
	ld.global.u8 	%rs5313, [%rd54+74];
	ld.global.u8 	%rs5314, [%rd54+73];
	ld.global.u8 	%rs5315, [%rd54+72];
	ld.global.u8 	%rs5316, [%rd54+71];
	ld.global.u8 	%rs5317, [%rd54+70];
	ld.global.u8 	%rs5318, [%rd54+69];
	ld.global.u8 	%rs5319, [%rd54+68];
	ld.global.u8 	%rs5320, [%rd54+67];
	ld.global.u8 	%rs5193, [%rd54+194];
	ld.global.u8 	%rs5194, [%rd54+193];
	ld.global.u8 	%rs5195, [%rd54+192];
	ld.global.u8 	%rs5196, [%rd54+191];
	ld.global.u8 	%rs5197, [%rd54+190];
	ld.global.u8 	%rs5198, [%rd54+189];
	ld.global.u8 	%rs5199, [%rd54+188];
	ld.global.u8 	%rs5200, [%rd54+187];
	ld.global.u8 	%rs5201, [%rd54+186];
	ld.global.u8 	%rs5202, [%rd54+185];
	ld.global.u8 	%rs5203, [%rd54+184];
	ld.global.u8 	%rs5204, [%rd54+183];
	ld.global.u8 	%rs5205, [%rd54+182];
	ld.global.u8 	%rs5206, [%rd54+181];
	ld.global.u8 	%rs5207, [%rd54+180];
	ld.global.u8 	%rs5208, [%rd54+179];
	ld.global.u8 	%rs5209, [%rd54+178];
	ld.global.u8 	%rs5210, [%rd54+177];
	ld.global.u8 	%rs5211, [%rd54+176];
	ld.global.u8 	%rs5212, [%rd54+175];
	ld.global.u8 	%rs5213, [%rd54+174];
	ld.global.u8 	%rs5214, [%rd54+173];
	ld.global.u8 	%rs5215, [%rd54+172];
	ld.global.u8 	%rs5216, [%rd54+171];
	ld.global.u8 	%rs5217, [%rd54+170];
	ld.global.u8 	%rs5218, [%rd54+169];
	ld.global.u8 	%rs5219, [%rd54+168];
	ld.global.u8 	%rs5220, [%rd54+167];
	ld.global.u8 	%rs5221, [%rd54+166];
	ld.global.u8 	%rs5222, [%rd54+165];
	ld.global.u8 	%rs5223, [%rd54+164];
	ld.global.u8 	%rs5224, [%rd54+163];
	ld.global.u8 	%rs5225, [%rd54+162];
	ld.global.u8 	%rs5226, [%rd54+161];
	ld.global.u8 	%rs5227, [%rd54+160];
	ld.global.u8 	%rs5228, [%rd54+159];
	ld.global.u8 	%rs5229, [%rd54+158];
	ld.global.u8 	%rs5230, [%rd54+157];
	ld.global.u8 	%rs5231, [%rd54+156];
	ld.global.u8 	%rs5232, [%rd54+155];
	ld.global.u8 	%rs5233, [%rd54+154];
	ld.global.u8 	%rs5234, [%rd54+153];
	ld.global.u8 	%rs5235, [%rd54+152];
	ld.global.u8 	%rs5236, [%rd54+151];
	ld.global.u8 	%rs5237, [%rd54+150];
	ld.global.u8 	%rs5238, [%rd54+149];
	ld.global.u8 	%rs5239, [%rd54+148];
	ld.global.u8 	%rs5240, [%rd54+147];
	ld.global.u8 	%rs5241, [%rd54+146];
	ld.global.u8 	%rs5242, [%rd54+145];
	ld.global.u8 	%rs5243, [%rd54+144];
	ld.global.u8 	%rs5244, [%rd54+143];
	ld.global.u8 	%rs5245, [%rd54+142];
	ld.global.u8 	%rs5246, [%rd54+141];
	ld.global.u8 	%rs5247, [%rd54+140];
	ld.global.u8 	%rs5248, [%rd54+139];
	ld.global.u8 	%rs5249, [%rd54+138];
	ld.global.u8 	%rs5250, [%rd54+137];
	ld.global.u8 	%rs5251, [%rd54+136];
	ld.global.u8 	%rs5252, [%rd54+135];
	ld.global.u8 	%rs5253, [%rd54+134];
	ld.global.u8 	%rs5254, [%rd54+133];
	ld.global.u8 	%rs5255, [%rd54+132];
	ld.global.u8 	%rs5256, [%rd54+131];
	ld.global.u8 	%rs5129, [%rd54+258];
	ld.global.u8 	%rs5130, [%rd54+257];
	ld.global.u8 	%rs5131, [%rd54+256];
	ld.global.u8 	%rs5132, [%rd54+255];
	ld.global.u8 	%rs5133, [%rd54+254];
	ld.global.u8 	%rs5134, [%rd54+253];
	ld.global.u8 	%rs5135, [%rd54+252];
	ld.global.u8 	%rs5136, [%rd54+251];
	ld.global.u8 	%rs5137, [%rd54+250];
	ld.global.u8 	%rs5138, [%rd54+249];
	ld.global.u8 	%rs5139, [%rd54+248];
	ld.global.u8 	%rs5140, [%rd54+247];
	ld.global.u8 	%rs5141, [%rd54+246];
	ld.global.u8 	%rs5142, [%rd54+245];
	ld.global.u8 	%rs5143, [%rd54+244];
	ld.global.u8 	%rs5144, [%rd54+243];
	ld.global.u8 	%rs5145, [%rd54+242];
	ld.global.u8 	%rs5146, [%rd54+241];
	ld.global.u8 	%rs5147, [%rd54+240];
	ld.global.u8 	%rs5148, [%rd54+239];
	ld.global.u8 	%rs5149, [%rd54+238];
	ld.global.u8 	%rs5150, [%rd54+237];
	ld.global.u8 	%rs5151, [%rd54+236];
	ld.global.u8 	%rs5152, [%rd54+235];
	ld.global.u8 	%rs5153, [%rd54+234];
	ld.global.u8 	%rs5154, [%rd54+233];
	ld.global.u8 	%rs5155, [%rd54+232];
	ld.global.u8 	%rs5156, [%rd54+231];
	ld.global.u8 	%rs5157, [%rd54+230];
	ld.global.u8 	%rs5158, [%rd54+229];
	ld.global.u8 	%rs5159, [%rd54+228];
	ld.global.u8 	%rs5160, [%rd54+227];
	ld.global.u8 	%rs5161, [%rd54+226];
	ld.global.u8 	%rs5162, [%rd54+225];
	ld.global.u8 	%rs5163, [%rd54+224];
	ld.global.u8 	%rs5164, [%rd54+223];
	ld.global.u8 	%rs5165, [%rd54+222];
	ld.global.u8 	%rs5166, [%rd54+221];
	ld.global.u8 	%rs5167, [%rd54+220];
	ld.global.u8 	%rs5168, [%rd54+219];
	ld.global.u8 	%rs5169, [%rd54+218];
	ld.global.u8 	%rs5170, [%rd54+217];
	ld.global.u8 	%rs5171, [%rd54+216];
	ld.global.u8 	%rs5172, [%rd54+215];
	ld.global.u8 	%rs5173, [%rd54+214];
	ld.global.u8 	%rs5174, [%rd54+213];
	ld.global.u8 	%rs5175, [%rd54+212];
	ld.global.u8 	%rs5176, [%rd54+211];
	ld.global.u8 	%rs5177, [%rd54+210];
	ld.global.u8 	%rs5178, [%rd54+209];
	ld.global.u8 	%rs5179, [%rd54+208];
	ld.global.u8 	%rs5180, [%rd54+207];
	ld.global.u8 	%rs5181, [%rd54+206];
	ld.global.u8 	%rs5182, [%rd54+205];
	ld.global.u8 	%rs5183, [%rd54+204];
	ld.global.u8 	%rs5184, [%rd54+203];
	ld.global.u8 	%rs5185, [%rd54+202];
	ld.global.u8 	%rs5186, [%rd54+201];
	ld.global.u8 	%rs5187, [%rd54+200];
	ld.global.u8 	%rs5188, [%rd54+199];
	ld.global.u8 	%rs5189, [%rd54+198];
	ld.global.u8 	%rs5190, [%rd54+197];
	ld.global.u8 	%rs5191, [%rd54+196];
	ld.global.u8 	%rs5192, [%rd54+195];
	ld.global.u8 	%rs5128, [%rd54+259];
	bra.uni 	$L__BB9_22;
$L__BB9_19:
	sub.s32 	%r107, %r1, %r19;
	cvt.s64.s32 	%rd49, %r107;
	add.s64 	%rd50, %rd17, %rd49;
	mad.lo.s64 	%rd51, %rd50, 260, %rd3;
	ld.global.u8 	%rs5321, [%rd51+66];
	ld.global.u8 	%rs5322, [%rd51+65];
	ld.global.u8 	%rs5323, [%rd51+64];
	ld.global.u8 	%rs5324, [%rd51+63];
	ld.global.u8 	%rs5325, [%rd51+62];
	ld.global.u8 	%rs5326, [%rd51+61];
	ld.global.u8 	%rs5327, [%rd51+60];
	ld.global.u8 	%rs5328, [%rd51+59];
	ld.global.u8 	%rs5329, [%rd51+58];
	ld.global.u8 	%rs5330, [%rd51+57];
	ld.global.u8 	%rs5331, [%rd51+56];
	ld.global.u8 	%rs5332, [%rd51+55];
	ld.global.u8 	%rs5333, [%rd51+54];
	ld.global.u8 	%rs5334, [%rd51+53];
	ld.global.u8 	%rs5335, [%rd51+52];
	ld.global.u8 	%rs5336, [%rd51+51];
	ld.global.u8 	%rs5337, [%rd51+50];
	ld.global.u8 	%rs5338, [%rd51+49];
	ld.global.u8 	%rs5339, [%rd51+48];
	ld.global.u8 	%rs5340, [%rd51+47];
	ld.global.u8 	%rs5341, [%rd51+46];
	ld.global.u8 	%rs5342, [%rd51+45];
	ld.global.u8 	%rs5343, [%rd51+44];
	ld.global.u8 	%rs5344, [%rd51+43];
	ld.global.u8 	%rs5345, [%rd51+42];
	ld.global.u8 	%rs5346, [%rd51+41];
	ld.global.u8 	%rs5347, [%rd51+40];
	ld.global.u8 	%rs5348, [%rd51+39];
	ld.global.u8 	%rs5349, [%rd51+38];
	ld.global.u8 	%rs5350, [%rd51+37];
	ld.global.u8 	%rs5351, [%rd51+36];
	ld.global.u8 	%rs5352, [%rd51+35];
	ld.global.u8 	%rs5353, [%rd51+34];
	ld.global.u8 	%rs5354, [%rd51+33];
	ld.global.u8 	%rs5355, [%rd51+32];
	ld.global.u8 	%rs5356, [%rd51+31];
	ld.global.u8 	%rs5357, [%rd51+30];
	ld.global.u8 	%rs5358, [%rd51+29];
	ld.global.u8 	%rs5359, [%rd51+28];
	ld.global.u8 	%rs5360, [%rd51+27];
	ld.global.u8 	%rs5361, [%rd51+26];
	ld.global.u8 	%rs5362, [%rd51+25];
	ld.global.u8 	%rs5363, [%rd51+24];
	ld.global.u8 	%rs5364, [%rd51+23];
	ld.global.u8 	%rs5365, [%rd51+22];
	ld.global.u8 	%rs5366, [%rd51+21];
	ld.global.u8 	%rs5367, [%rd51+20];
	ld.global.u8 	%rs5368, [%rd51+19];
	ld.global.u8 	%rs5369, [%rd51+18];
	ld.global.u8 	%rs5370, [%rd51+17];
	ld.global.u8 	%rs5371, [%rd51+16];
	ld.global.u8 	%rs5372, [%rd51+15];
	ld.global.u8 	%rs5373, [%rd51+14];
	ld.global.u8 	%rs5374, [%rd51+13];
	ld.global.u8 	%rs5375, [%rd51+12];
	ld.global.u8 	%rs5376, [%rd51+11];
	ld.global.u8 	%rs5377, [%rd51+10];
	ld.global.u8 	%rs5378, [%rd51+9];
	ld.global.u8 	%rs5379, [%rd51+8];
	ld.global.u8 	%rs5380, [%rd51+7];
	ld.global.u8 	%rs5381, [%rd51+6];
	ld.global.u8 	%rs5382, [%rd51+5];
	ld.global.u8 	%rs5383, [%rd51+4];
	ld.global.f32 	%f29, [%rd51];
	ld.global.u8 	%rs5257, [%rd51+130];
	ld.global.u8 	%rs5258, [%rd51+129];
	ld.global.u8 	%rs5259, [%rd51+128];
	ld.global.u8 	%rs5260, [%rd51+127];
	ld.global.u8 	%rs5261, [%rd51+126];
	ld.global.u8 	%rs5262, [%rd51+125];
	ld.global.u8 	%rs5263, [%rd51+124];
	ld.global.u8 	%rs5264, [%rd51+123];
	ld.global.u8 	%rs5265, [%rd51+122];
	ld.global.u8 	%rs5266, [%rd51+121];
	ld.global.u8 	%rs5267, [%rd51+120];
	ld.global.u8 	%rs5268, [%rd51+119];
	ld.global.u8 	%rs5269, [%rd51+118];
	ld.global.u8 	%rs5270, [%rd51+117];
	ld.global.u8 	%rs5271, [%rd51+116];
	ld.global.u8 	%rs5272, [%rd51+115];
	ld.global.u8 	%rs5273, [%rd51+114];
	ld.global.u8 	%rs5274, [%rd51+113];
	ld.global.u8 	%rs5275, [%rd51+112];
	ld.global.u8 	%rs5276, [%rd51+111];
	ld.global.u8 	%rs5277, [%rd51+110];
	ld.global.u8 	%rs5278, [%rd51+109];
	ld.global.u8 	%rs5279, [%rd51+108];
	ld.global.u8 	%rs5280, [%rd51+107];
	ld.global.u8 	%rs5281, [%rd51+106];
	ld.global.u8 	%rs5282, [%rd51+105];
	ld.global.u8 	%rs5283, [%rd51+104];
	ld.global.u8 	%rs5284, [%rd51+103];
	ld.global.u8 	%rs5285, [%rd51+102];
	ld.global.u8 	%rs5286, [%rd51+101];
	ld.global.u8 	%rs5287, [%rd51+100];
	ld.global.u8 	%rs5288, [%rd51+99];
	ld.global.u8 	%rs5289, [%rd51+98];
	ld.global.u8 	%rs5290, [%rd51+97];
	ld.global.u8 	%rs5291, [%rd51+96];
	ld.global.u8 	%rs5292, [%rd51+95];
	ld.global.u8 	%rs5293, [%rd51+94];
	ld.global.u8 	%rs5294, [%rd51+93];
	ld.global.u8 	%rs5295, [%rd51+92];
	ld.global.u8 	%rs5296, [%rd51+91];
	ld.global.u8 	%rs5297, [%rd51+90];
	ld.global.u8 	%rs5298, [%rd51+89];
	ld.global.u8 	%rs5299, [%rd51+88];
	ld.global.u8 	%rs5300, [%rd51+87];
	ld.global.u8 	%rs5301, [%rd51+86];
	ld.global.u8 	%rs5302, [%rd51+85];
	ld.global.u8 	%rs5303, [%rd51+84];
	ld.global.u8 	%rs5304, [%rd51+83];
	ld.global.u8 	%rs5305, [%rd51+82];
	ld.global.u8 	%rs5306, [%rd51+81];
	ld.global.u8 	%rs5307, [%rd51+80];
	ld.global.u8 	%rs5308, [%rd51+79];
	ld.global.u8 	%rs5309, [%rd51+78];
	ld.global.u8 	%rs5310, [%rd51+77];
	ld.global.u8 	%rs5311, [%rd51+76];
	ld.global.u8 	%rs5312, [%rd51+75];
	ld.global.u8 	%rs5313, [%rd51+74];
	ld.global.u8 	%rs5314, [%rd51+73];
	ld.global.u8 	%rs5315, [%rd51+72];
	ld.global.u8 	%rs5316, [%rd51+71];
	ld.global.u8 	%rs5317, [%rd51+70];
	ld.global.u8 	%rs5318, [%rd51+69];
	ld.global.u8 	%rs5319, [%rd51+68];
	ld.global.u8 	%rs5320, [%rd51+67];
	ld.global.u8 	%rs5193, [%rd51+194];
	ld.global.u8 	%rs5194, [%rd51+193];
	ld.global.u8 	%rs5195, [%rd51+192];
	ld.global.u8 	%rs5196, [%rd51+191];
	ld.global.u8 	%rs5197, [%rd51+190];
	ld.global.u8 	%rs5198, [%rd51+189];
	ld.global.u8 	%rs5199, [%rd51+188];
	ld.global.u8 	%rs5200, [%rd51+187];
	ld.global.u8 	%rs5201, [%rd51+186];
	ld.global.u8 	%rs5202, [%rd51+185];
	ld.global.u8 	%rs5203, [%rd51+184];
	ld.global.u8 	%rs5204, [%rd51+183];
	ld.global.u8 	%rs5205, [%rd51+182];
	ld.global.u8 	%rs5206, [%rd51+181];
	ld.global.u8 	%rs5207, [%rd51+180];
	ld.global.u8 	%rs5208, [%rd51+179];
	ld.global.u8 	%rs5209, [%rd51+178];
	ld.global.u8 	%rs5210, [%rd51+177];
	ld.global.u8 	%rs5211, [%rd51+176];
	ld.global.u8 	%rs5212, [%rd51+175];
	ld.global.u8 	%rs5213, [%rd51+174];
	ld.global.u8 	%rs5214, [%rd51+173];
	ld.global.u8 	%rs5215, [%rd51+172];
	ld.global.u8 	%rs5216, [%rd51+171];
	ld.global.u8 	%rs5217, [%rd51+170];
	ld.global.u8 	%rs5218, [%rd51+169];
	ld.global.u8 	%rs5219, [%rd51+168];
	ld.global.u8 	%rs5220, [%rd51+167];
	ld.global.u8 	%rs5221, [%rd51+166];
	ld.global.u8 	%rs5222, [%rd51+165];
	ld.global.u8 	%rs5223, [%rd51+164];
	ld.global.u8 	%rs5224, [%rd51+163];
	ld.global.u8 	%rs5225, [%rd51+162];
	ld.global.u8 	%rs5226, [%rd51+161];
	ld.global.u8 	%rs5227, [%rd51+160];
	ld.global.u8 	%rs5228, [%rd51+159];
	ld.global.u8 	%rs5229, [%rd51+158];
	ld.global.u8 	%rs5230, [%rd51+157];
	ld.global.u8 	%rs5231, [%rd51+156];
	ld.global.u8 	%rs5232, [%rd51+155];
	ld.global.u8 	%rs5233, [%rd51+154];
	ld.global.u8 	%rs5234, [%rd51+153];
	ld.global.u8 	%rs5235, [%rd51+152];
	ld.global.u8 	%rs5236, [%rd51+151];
	ld.global.u8 	%rs5237, [%rd51+150];
	ld.global.u8 	%rs5238, [%rd51+149];
	ld.global.u8 	%rs5239, [%rd51+148];
	ld.global.u8 	%rs5240, [%rd51+147];
	ld.global.u8 	%rs5241, [%rd51+146];
	ld.global.u8 	%rs5242, [%rd51+145];
	ld.global.u8 	%rs5243, [%rd51+144];
	ld.global.u8 	%rs5244, [%rd51+143];
	ld.global.u8 	%rs5245, [%rd51+142];
	ld.global.u8 	%rs5246, [%rd51+141];
	ld.global.u8 	%rs5247, [%rd51+140];
	ld.global.u8 	%rs5248, [%rd51+139];
	ld.global.u8 	%rs5249, [%rd51+138];
	ld.global.u8 	%rs5250, [%rd51+137];
	ld.global.u8 	%rs5251, [%rd51+136];
	ld.global.u8 	%rs5252, [%rd51+135];
	ld.global.u8 	%rs5253, [%rd51+134];
	ld.global.u8 	%rs5254, [%rd51+133];
	ld.global.u8 	%rs5255, [%rd51+132];
	ld.global.u8 	%rs5256, [%rd51+131];
	ld.global.u8 	%rs5129, [%rd51+258];
	ld.global.u8 	%rs5130, [%rd51+257];
	ld.global.u8 	%rs5131, [%rd51+256];
	ld.global.u8 	%rs5132, [%rd51+255];
	ld.global.u8 	%rs5133, [%rd51+254];
	ld.global.u8 	%rs5134, [%rd51+253];
	ld.global.u8 	%rs5135, [%rd51+252];
	ld.global.u8 	%rs5136, [%rd51+251];
	ld.global.u8 	%rs5137, [%rd51+250];
	ld.global.u8 	%rs5138, [%rd51+249];
	ld.global.u8 	%rs5139, [%rd51+248];
	ld.global.u8 	%rs5140, [%rd51+247];
	ld.global.u8 	%rs5141, [%rd51+246];
	ld.global.u8 	%rs5142, [%rd51+245];
	ld.global.u8 	%rs5143, [%rd51+244];
	ld.global.u8 	%rs5144, [%rd51+243];
	ld.global.u8 	%rs5145, [%rd51+242];
	ld.global.u8 	%rs5146, [%rd51+241];
	ld.global.u8 	%rs5147, [%rd51+240];
	ld.global.u8 	%rs5148, [%rd51+239];
	ld.global.u8 	%rs5149, [%rd51+238];
	ld.global.u8 	%rs5150, [%rd51+237];
	ld.global.u8 	%rs5151, [%rd51+236];
	ld.global.u8 	%rs5152, [%rd51+235];
	ld.global.u8 	%rs5153, [%rd51+234];
	ld.global.u8 	%rs5154, [%rd51+233];
	ld.global.u8 	%rs5155, [%rd51+232];
	ld.global.u8 	%rs5156, [%rd51+231];
	ld.global.u8 	%rs5157, [%rd51+230];
	ld.global.u8 	%rs5158, [%rd51+229];
	ld.global.u8 	%rs5159, [%rd51+228];
	ld.global.u8 	%rs5160, [%rd51+227];
	ld.global.u8 	%rs5161, [%rd51+226];
	ld.global.u8 	%rs5162, [%rd51+225];
	ld.global.u8 	%rs5163, [%rd51+224];
	ld.global.u8 	%rs5164, [%rd51+223];
	ld.global.u8 	%rs5165, [%rd51+222];
	ld.global.u8 	%rs5166, [%rd51+221];
	ld.global.u8 	%rs5167, [%rd51+220];
	ld.global.u8 	%rs5168, [%rd51+219];
	ld.global.u8 	%rs5169, [%rd51+218];
	ld.global.u8 	%rs5170, [%rd51+217];
	ld.global.u8 	%rs5171, [%rd51+216];
	ld.global.u8 	%rs5172, [%rd51+215];
	ld.global.u8 	%rs5173, [%rd51+214];
	ld.global.u8 	%rs5174, [%rd51+213];
	ld.global.u8 	%rs5175, [%rd51+212];
	ld.global.u8 	%rs5176, [%rd51+211];
	ld.global.u8 	%rs5177, [%rd51+210];
	ld.global.u8 	%rs5178, [%rd51+209];
	ld.global.u8 	%rs5179, [%rd51+208];
	ld.global.u8 	%rs5180, [%rd51+207];
	ld.global.u8 	%rs5181, [%rd51+206];
	ld.global.u8 	%rs5182, [%rd51+205];
	ld.global.u8 	%rs5183, [%rd51+204];
	ld.global.u8 	%rs5184, [%rd51+203];
	ld.global.u8 	%rs5185, [%rd51+202];
	ld.global.u8 	%rs5186, [%rd51+201];
	ld.global.u8 	%rs5187, [%rd51+200];
	ld.global.u8 	%rs5188, [%rd51+199];
	ld.global.u8 	%rs5189, [%rd51+198];
	ld.global.u8 	%rs5190, [%rd51+197];
	ld.global.u8 	%rs5191, [%rd51+196];
	ld.global.u8 	%rs5192, [%rd51+195];
	ld.global.u8 	%rs5128, [%rd51+259];
	bra.uni 	$L__BB9_22;
$L__BB9_20:
	add.s64 	%rd55, %rd14, %rd15;
	add.s64 	%rd18, %rd55, %rd16;
	add.s32 	%r108, %r20, %r19;
	setp.ge.s32 	%p11, %r1, %r108;
	@%p11 bra 	$L__BB9_22;
	ld.param.u64 	%rd119, [_ZN3cub18CUB_300001_SM_10006detail10merge_sort26DeviceMergeSortMergeKernelINS2_10policy_hubIN6thrust24THRUST_300001_SM_1000_NS10device_ptrI10IndividualEEE9Policy600ES9_PNS0_8NullTypeES9_SD_mN4cuda3std3__44lessIS8_EES8_SC_EEvbT2_T3_T4_PT6_PT7_T5_PSL_SL_NS1_7vsmem_tE_param_4];
	mov.u32 	%r109, %tid.x;
	setp.lt.s32 	%p12, %r109, %r19;
	sub.s32 	%r110, %r109, %r19;
	cvt.s64.s32 	%rd56, %r110;
	cvt.u64.u32 	%rd57, %r109;
	selp.b64 	%rd58, %rd13, %rd18, %p12;
	selp.b64 	%rd59, %rd57, %rd56, %p12;
	add.s64 	%rd60, %rd59, %rd58;
	cvta.to.global.u64 	%rd61, %rd119;
	mad.lo.s64 	%rd62, %rd60, 260, %rd61;
	ld.global.f32 	%f29, [%rd62];
	ld.global.u32 	%r111, [%rd62+4];
	bfe.u32 	%r112, %r111, 0, 8;
	cvt.u16.u32 	%rs5383, %r112;
	bfe.u32 	%r113, %r111, 8, 8;
	cvt.u16.u32 	%rs5382, %r113;
	bfe.u32 	%r114, %r111, 16, 8;
	cvt.u16.u32 	%rs5381, %r114;
	bfe.u32 	%r115, %r111, 24, 8;
	cvt.u16.u32 	%rs5380, %r115;
	ld.global.u32 	%r116, [%rd62+8];
	bfe.u32 	%r117, %r116, 0, 8;
	cvt.u16.u32 	%rs5379, %r117;
	bfe.u32 	%r118, %r116, 8, 8;
	cvt.u16.u32 	%rs5378, %r118;
	bfe.u32 	%r119, %r116, 16, 8;
	cvt.u16.u32 	%rs5377, %r119;
	bfe.u32 	%r120, %r116, 24, 8;
	cvt.u16.u32 	%rs5376, %r120;
	ld.global.u32 	%r121, [%rd62+12];
	bfe.u32 	%r122, %r121, 0, 8;
	cvt.u16.u32 	%rs5375, %r122;
	bfe.u32 	%r123, %r121, 8, 8;
	cvt.u16.u32 	%rs5374, %r123;
	bfe.u32 	%r124, %r121, 16, 8;
	cvt.u16.u32 	%rs5373, %r124;
	bfe.u32 	%r125, %r121, 24, 8;
	cvt.u16.u32 	%rs5372, %r125;
	ld.global.u32 	%r126, [%rd62+16];
	bfe.u32 	%r127, %r126, 0, 8;
	cvt.u16.u32 	%rs5371, %r127;
	bfe.u32 	%r128, %r126, 8, 8;
	cvt.u16.u32 	%rs5370, %r128;
	bfe.u32 	%r129, %r126, 16, 8;
	cvt.u16.u32 	%rs5369, %r129;
	bfe.u32 	%r130, %r126, 24, 8;
	cvt.u16.u32 	%rs5368, %r130;
	ld.global.u32 	%r131, [%rd62+20];
	bfe.u32 	%r132, %r131, 0, 8;
	cvt.u16.u32 	%rs5367, %r132;
	bfe.u32 	%r133, %r131, 8, 8;
	cvt.u16.u32 	%rs5366, %r133;
	bfe.u32 	%r134, %r131, 16, 8;
	cvt.u16.u32 	%rs5365, %r134;
	bfe.u32 	%r135, %r131, 24, 8;
	cvt.u16.u32 	%rs5364, %r135;
	ld.global.u32 	%r136, [%rd62+24];
	bfe.u32 	%r137, %r136, 0, 8;
	cvt.u16.u32 	%rs5363, %r137;
	bfe.u32 	%r138, %r136, 8, 8;
	cvt.u16.u32 	%rs5362, %r138;
	bfe.u32 	%r139, %r136, 16, 8;
	cvt.u16.u32 	%rs5361, %r139;
	bfe.u32 	%r140, %r136, 24, 8;
	cvt.u16.u32 	%rs5360, %r140;
	ld.global.u32 	%r141, [%rd62+28];
	bfe.u32 	%r142, %r141, 0, 8;
	cvt.u16.u32 	%rs5359, %r142;
	bfe.u32 	%r143, %r141, 8, 8;
	cvt.u16.u32 	%rs5358, %r143;
	bfe.u32 	%r144, %r141, 16, 8;
	cvt.u16.u32 	%rs5357, %r144;
	bfe.u32 	%r145, %r141, 24, 8;
	cvt.u16.u32 	%rs5356, %r145;
	ld.global.u32 	%r146, [%rd62+32];
	bfe.u32 	%r147, %r146, 0, 8;
	cvt.u16.u32 	%rs5355, %r147;
	bfe.u32 	%r148, %r146, 8, 8;
	cvt.u16.u32 	%rs5354, %r148;
	bfe.u32 	%r149, %r146, 16, 8;
	cvt.u16.u32 	%rs5353, %r149;
	bfe.u32 	%r150, %r146, 24, 8;
	cvt.u16.u32 	%rs5352, %r150;
	ld.global.u32 	%r151, [%rd62+36];
	bfe.u32 	%r152, %r151, 0, 8;
	cvt.u16.u32 	%rs5351, %r152;
	bfe.u32 	%r153, %r151, 8, 8;
	cvt.u16.u32 	%rs5350, %r153;
	bfe.u32 	%r154, %r151, 16, 8;
	cvt.u16.u32 	%rs5349, %r154;
	bfe.u32 	%r155, %r151, 24, 8;
	cvt.u16.u32 	%rs5348, %r155;
	ld.global.u32 	%r156, [%rd62+40];
	bfe.u32 	%r157, %r156, 0, 8;
	cvt.u16.u32 	%rs5347, %r157;
	bfe.u32 	%r158, %r156, 8, 8;
	cvt.u16.u32 	%rs5346, %r158;
	bfe.u32 	%r159, %r156, 16, 8;
	cvt.u16.u32 	%rs5345, %r159;
	bfe.u32 	%r160, %r156, 24, 8;
	cvt.u16.u32 	%rs5344, %r160;
	ld.global.u32 	%r161, [%rd62+44];
	bfe.u32 	%r162, %r161, 0, 8;
	cvt.u16.u32 	%rs5343, %r162;
	bfe.u32 	%r163, %r161, 8, 8;
	cvt.u16.u32 	%rs5342, %r163;
	bfe.u32 	%r164, %r161, 16, 8;
	cvt.u16.u32 	%rs5341, %r164;
	bfe.u32 	%r165, %r161, 24, 8;
	cvt.u16.u32 	%rs5340, %r165;
	ld.global.u32 	%r166, [%rd62+48];
	bfe.u32 	%r167, %r166, 0, 8;
	cvt.u16.u32 	%rs5339, %r167;
	bfe.u32 	%r168, %r166, 8, 8;
	cvt.u16.u32 	%rs5338, %r168;
	bfe.u32 	%r169, %r166, 16, 8;
	cvt.u16.u32 	%rs5337, %r169;
	bfe.u32 	%r170, %r166, 24, 8;
	cvt.u16.u32 	%rs5336, %r170;
	ld.global.u32 	%r171, [%rd62+52];
	bfe.u32 	%r172, %r171, 0, 8;
	cvt.u16.u32 	%rs5335, %r172;
	bfe.u32 	%r173, %r171, 8, 8;
	cvt.u16.u32 	%rs5334, %r173;
	bfe.u32 	%r174, %r171, 16, 8;
	cvt.u16.u32 	%rs5333, %r174;
	bfe.u32 	%r175, %r171, 24, 8;
	cvt.u16.u32 	%rs5332, %r175;
	ld.global.u32 	%r176, [%rd62+56];
	bfe.u32 	%r177, %r176, 0, 8;
	cvt.u16.u32 	%rs5331, %r177;
	bfe.u32 	%r178, %r176, 8, 8;
	cvt.u16.u32 	%rs5330, %r178;
	bfe.u32 	%r179, %r176, 16, 8;
	cvt.u16.u32 	%rs5329, %r179;
	bfe.u32 	%r180, %r176, 24, 8;
	cvt.u16.u32 	%rs5328, %r180;
	ld.global.u32 	%r181, [%rd62+60];
	bfe.u32 	%r182, %r181, 0, 8;
	cvt.u16.u32 	%rs5327, %r182;
	bfe.u32 	%r183, %r181, 8, 8;
	cvt.u16.u32 	%rs5326, %r183;
	bfe.u32 	%r184, %r181, 16, 8;
	cvt.u16.u32 	%rs5325, %r184;
	bfe.u32 	%r185, %r181, 24, 8;
	cvt.u16.u32 	%rs5324, %r185;
	ld.global.u32 	%r186, [%rd62+64];
	bfe.u32 	%r187, %r186, 0, 8;
	cvt.u16.u32 	%rs5323, %r187;
	bfe.u32 	%r188, %r186, 8, 8;
	cvt.u16.u32 	%rs5322, %r188;
	bfe.u32 	%r189, %r186, 16, 8;
	cvt.u16.u32 	%rs5321, %r189;
	bfe.u32 	%r190, %r186, 24, 8;
	cvt.u16.u32 	%rs5320, %r190;
	ld.global.u32 	%r191, [%rd62+68];
	bfe.u32 	%r192, %r191, 0, 8;
	cvt.u16.u32 	%rs5319, %r192;
	bfe.u32 	%r193, %r191, 8, 8;
	cvt.u16.u32 	%rs5318, %r193;
	bfe.u32 	%r194, %r191, 16, 8;
	cvt.u16.u32 	%rs5317, %r194;
	bfe.u32 	%r195, %r191, 24, 8;
	cvt.u16.u32 	%rs5316, %r195;
	ld.global.u32 	%r196, [%rd62+72];
	bfe.u32 	%r197, %r196, 0, 8;
	cvt.u16.u32 	%rs5315, %r197;
	bfe.u32 	%r198, %r196, 8, 8;
	cvt.u16.u32 	%rs5314, %r198;
	bfe.u32 	%r199, %r196, 16, 8;
	cvt.u16.u32 	%rs5313, %r199;
	bfe.u32 	%r200, %r196, 24, 8;
	cvt.u16.u32 	%rs5312, %r200;
	ld.global.u32 	%r201, [%rd62+76];
	bfe.u32 	%r202, %r201, 0, 8;
	cvt.u16.u32 	%rs5311, %r202;
	bfe.u32 	%r203, %r201, 8, 8;
	cvt.u16.u32 	%rs5310, %r203;
	bfe.u32 	%r204, %r201, 16, 8;
	cvt.u16.u32 	%rs5309, %r204;
	bfe.u32 	%r205, %r201, 24, 8;
	cvt.u16.u32 	%rs5308, %r205;
	ld.global.u32 	%r206, [%rd62+80];
	bfe.u32 	%r207, %r206, 0, 8;
	cvt.u16.u32 	%rs5307, %r207;
	bfe.u32 	%r208, %r206, 8, 8;
	cvt.u16.u32 	%rs5306, %r208;
	bfe.u32 	%r209, %r206, 16, 8;
	cvt.u16.u32 	%rs5305, %r209;
	bfe.u32 	%r210, %r206, 24, 8;
	cvt.u16.u32 	%rs5304, %r210;
	ld.global.u32 	%r211, [%rd62+84];
	bfe.u32 	%r212, %r211, 0, 8;
	cvt.u16.u32 	%rs5303, %r212;
	bfe.u32 	%r213, %r211, 8, 8;
	cvt.u16.u32 	%rs5302, %r213;
	bfe.u32 	%r214, %r211, 16, 8;
	cvt.u16.u32 	%rs5301, %r214;
	bfe.u32 	%r215, %r211, 24, 8;
	cvt.u16.u32 	%rs5300, %r215;
	ld.global.u32 	%r216, [%rd62+88];
	bfe.u32 	%r217, %r216, 0, 8;
	cvt.u16.u32 	%rs5299, %r217;
	bfe.u32 	%r218, %r216, 8, 8;
	cvt.u16.u32 	%rs5298, %r218;
	bfe.u32 	%r219, %r216, 16, 8;
	cvt.u16.u32 	%rs5297, %r219;
	bfe.u32 	%r220, %r216, 24, 8;
	cvt.u16.u32 	%rs5296, %r220;
	ld.global.u32 	%r221, [%rd62+92];
	bfe.u32 	%r222, %r221, 0, 8;
	cvt.u16.u32 	%rs5295, %r222;
	bfe.u32 	%r223, %r221, 8, 8;
	cvt.u16.u32 	%rs5294, %r223;
	bfe.u32 	%r224, %r221, 16, 8;
	cvt.u16.u32 	%rs5293, %r224;
	bfe.u32 	%r225, %r221, 24, 8;
	cvt.u16.u32 	%rs5292, %r225;
	ld.global.u32 	%r226, [%rd62+96];
	bfe.u32 	%r227, %r226, 0, 8;
	cvt.u16.u32 	%rs5291, %r227;
	bfe.u32 	%r228, %r226, 8, 8;
	cvt.u16.u32 	%rs5290, %r228;
	bfe.u32 	%r229, %r226, 16, 8;
	cvt.u16.u32 	%rs5289, %r229;
	bfe.u32 	%r230, %r226, 24, 8;
	cvt.u16.u32 	%rs5288, %r230;
	ld.global.u32 	%r231, [%rd62+100];
	bfe.u32 	%r232, %r231, 0, 8;
	cvt.u16.u32 	%rs5287, %r232;
	bfe.u32 	%r233, %r231, 8, 8;
	cvt.u16.u32 	%rs5286, %r233;
	bfe.u32 	%r234, %r231, 16, 8;
	cvt.u16.u32 	%rs5285, %r234;
	bfe.u32 	%r235, %r231, 24, 8;
	cvt.u16.u32 	%rs5284, %r235;
	ld.global.u32 	%r236, [%rd62+104];
	bfe.u32 	%r237, %r236, 0, 8;
	cvt.u16.u32 	%rs5283, %r237;
	bfe.u32 	%r238, %r236, 8, 8;
	cvt.u16.u32 	%rs5282, %r238;
	bfe.u32 	%r239, %r236, 16, 8;
	cvt.u16.u32 	%rs5281, %r239;
	bfe.u32 	%r240, %r236, 24, 8;
	cvt.u16.u32 	%rs5280, %r240;
	ld.global.u32 	%r241, [%rd62+108];
	bfe.u32 	%r242, %r241, 0, 8;
	cvt.u16.u32 	%rs5279, %r242;
	bfe.u32 	%r243, %r241, 8, 8;
	cvt.u16.u32 	%rs5278, %r243;
	bfe.u32 	%r244, %r241, 16, 8;
	cvt.u16.u32 	%rs5277, %r244;
	bfe.u32 	%r245, %r241, 24, 8;
	cvt.u16.u32 	%rs5276, %r245;
	ld.global.u32 	%r246, [%rd62+112];
	bfe.u32 	%r247, %r246, 0, 8;
	cvt.u16.u32 	%rs5275, %r247;
	bfe.u32 	%r248, %r246, 8, 8;
	cvt.u16.u32 	%rs5274, %r248;
	bfe.u32 	%r249, %r246, 16, 8;
	cvt.u16.u32 	%rs5273, %r249;
	bfe.u32 	%r250, %r246, 24, 8;
	cvt.u16.u32 	%rs5272, %r250;
	ld.global.u32 	%r251, [%rd62+116];
	bfe.u32 	%r252, %r251, 0, 8;
	cvt.u16.u32 	%rs5271, %r252;
	bfe.u32 	%r253, %r251, 8, 8;
	cvt.u16.u32 	%rs5270, %r253;
	bfe.u32 	%r254, %r251, 16, 8;
	cvt.u16.u32 	%rs5269, %r254;
	bfe.u32 	%r255, %r251, 24, 8;
	cvt.u16.u32 	%rs5268, %r255;
	ld.global.u32 	%r256, [%rd62+120];
	bfe.u32 	%r257, %r256, 0, 8;
	cvt.u16.u32 	%rs5267, %r257;
	bfe.u32 	%r258, %r256, 8, 8;
	cvt.u16.u32 	%rs5266, %r258;
	bfe.u32 	%r259, %r256, 16, 8;
	cvt.u16.u32 	%rs5265, %r259;
	bfe.u32 	%r260, %r256, 24, 8;
	cvt.u16.u32 	%rs5264, %r260;
	ld.global.u32 	%r261, [%rd62+124];
	bfe.u32 	%r262, %r261, 0, 8;
	cvt.u16.u32 	%rs5263, %r262;
	bfe.u32 	%r263, %r261, 8, 8;
	cvt.u16.u32 	%rs5262, %r263;
	bfe.u32 	%r264, %r261, 16, 8;
	cvt.u16.u32 	%rs5261, %r264;
	bfe.u32 	%r265, %r261, 24, 8;
	cvt.u16.u32 	%rs5260, %r265;
	ld.global.u32 	%r266, [%rd62+128];
	bfe.u32 	%r267, %r266, 0, 8;
	cvt.u16.u32 	%rs5259, %r267;
	bfe.u32 	%r268, %r266, 8, 8;
	cvt.u16.u32 	%rs5258, %r268;
	bfe.u32 	%r269, %r266, 16, 8;
	cvt.u16.u32 	%rs5257, %r269;
	bfe.u32 	%r270, %r266, 24, 8;
	cvt.u16.u32 	%rs5256, %r270;
	ld.global.u32 	%r271, [%rd62+132];
	bfe.u32 	%r272, %r271, 0, 8;
	cvt.u16.u32 	%rs5255, %r272;
	bfe.u32 	%r273, %r271, 8, 8;
	cvt.u16.u32 	%rs5254, %r273;
	bfe.u32 	%r274, %r271, 16, 8;
	cvt.u16.u32 	%rs5253, %r274;
	bfe.u32 	%r275, %r271, 24, 8;
	cvt.u16.u32 	%rs5252, %r275;
	ld.global.u32 	%r276, [%rd62+136];
	bfe.u32 	%r277, %r276, 0, 8;
	cvt.u16.u32 	%rs5251, %r277;
	bfe.u32 	%r278, %r276, 8, 8;
	cvt.u16.u32 	%rs5250, %r278;
	bfe.u32 	%r279, %r276, 16, 8;
	cvt.u16.u32 	%rs5249, %r279;
	bfe.u32 	%r280, %r276, 24, 8;
	cvt.u16.u32 	%rs5248, %r280;
	ld.global.u32 	%r281, [%rd62+140];
	bfe.u32 	%r282, %r281, 0, 8;
	cvt.u16.u32 	%rs5247, %r282;
	bfe.u32 	%r283, %r281, 8, 8;
	cvt.u16.u32 	%rs5246, %r283;
	bfe.u32 	%r284, %r281, 16, 8;
	cvt.u16.u32 	%rs5245, %r284;
	bfe.u32 	%r285, %r281, 24, 8;
	cvt.u16.u32 	%rs5244, %r285;
	ld.global.u32 	%r286, [%rd62+144];
	bfe.u32 	%r287, %r286, 0, 8;
	cvt.u16.u32 	%rs5243, %r287;
	bfe.u32 	%r288, %r286, 8, 8;
	cvt.u16.u32 	%rs5242, %r288;
	bfe.u32 	%r289, %r286, 16, 8;
	cvt.u16.u32 	%rs5241, %r289;
	bfe.u32 	%r290, %r286, 24, 8;
	cvt.u16.u32 	%rs5240, %r290;
	ld.global.u32 	%r291, [%rd62+148];
	bfe.u32 	%r292, %r291, 0, 8;
	cvt.u16.u32 	%rs5239, %r292;
	bfe.u32 	%r293, %r291, 8, 8;
	cvt.u16.u32 	%rs5238, %r293;
	bfe.u32 	%r294, %r291, 16, 8;
	cvt.u16.u32 	%rs5237, %r294;
	bfe.u32 	%r295, %r291, 24, 8;
	cvt.u16.u32 	%rs5236, %r295;
	ld.global.u32 	%r296, [%rd62+152];
	bfe.u32 	%r297, %r296, 0, 8;
	cvt.u16.u32 	%rs5235, %r297;
	bfe.u32 	%r298, %r296, 8, 8;
	cvt.u16.u32 	%rs5234, %r298;
	bfe.u32 	%r299, %r296, 16, 8;
	cvt.u16.u32 	%rs5233, %r299;
	bfe.u32 	%r300, %r296, 24, 8;
	cvt.u16.u32 	%rs5232, %r300;
	ld.global.u32 	%r301, [%rd62+156];
	bfe.u32 	%r302, %r301, 0, 8;
	cvt.u16.u32 	%rs5231, %r302;
	bfe.u32 	%r303, %r301, 8, 8;
	cvt.u16.u32 	%rs5230, %r303;
	bfe.u32 	%r304, %r301, 16, 8;
	cvt.u16.u32 	%rs5229, %r304;
	bfe.u32 	%r305, %r301, 24, 8;
	cvt.u16.u32 	%rs5228, %r305;
	ld.global.u32 	%r306, [%rd62+160];
	bfe.u32 	%r307, %r306, 0, 8;
	cvt.u16.u32 	%rs5227, %r307;
	bfe.u32 	%r308, %r306, 8, 8;
	cvt.u16.u32 	%rs5226, %r308;
	bfe.u32 	%r309, %r306, 16, 8;
	cvt.u16.u32 	%rs5225, %r309;
	bfe.u32 	%r310, %r306, 24, 8;
	cvt.u16.u32 	%rs5224, %r310;
	ld.global.u32 	%r311, [%rd62+164];
	bfe.u32 	%r312, %r311, 0, 8;
	cvt.u16.u32 	%rs5223, %r312;
	bfe.u32 	%r313, %r311, 8, 8;
	cvt.u16.u32 	%rs5222, %r313;
	bfe.u32 	%r314, %r311, 16, 8;
	cvt.u16.u32 	%rs5221, %r314;
	bfe.u32 	%r315, %r311, 24, 8;
	cvt.u16.u32 	%rs5220, %r315;
	ld.global.u32 	%r316, [%rd62+168];
	bfe.u32 	%r317, %r316, 0, 8;
	cvt.u16.u32 	%rs5219, %r317;
	bfe.u32 	%r318, %r316, 8, 8;
	cvt.u16.u32 	%rs5218, %r318;
	bfe.u32 	%r319, %r316, 16, 8;
	cvt.u16.u32 	%rs5217, %r319;
	bfe.u32 	%r320, %r316, 24, 8;
	cvt.u16.u32 	%rs5216, %r320;
	ld.global.u32 	%r321, [%rd62+172];
	bfe.u32 	%r322, %r321, 0, 8;
	cvt.u16.u32 	%rs5215, %r322;
	bfe.u32 	%r323, %r321, 8, 8;
	cvt.u16.u32 	%rs5214, %r323;
	bfe.u32 	%r324, %r321, 16, 8;
	cvt.u16.u32 	%rs5213, %r324;
	bfe.u32 	%r325, %r321, 24, 8;
	cvt.u16.u32 	%rs5212, %r325;
	ld.global.u32 	%r326, [%rd62+176];
	bfe.u32 	%r327, %r326, 0, 8;
	cvt.u16.u32 	%rs5211, %r327;
	bfe.u32 	%r328, %r326, 8, 8;
	cvt.u16.u32 	%rs5210, %r328;
	bfe.u32 	%r329, %r326, 16, 8;
	cvt.u16.u32 	%rs5209, %r329;
	bfe.u32 	%r330, %r326, 24, 8;
	cvt.u16.u32 	%rs5208, %r330;
	ld.global.u32 	%r331, [%rd62+180];
	bfe.u32 	%r332, %r331, 0, 8;
	cvt.u16.u32 	%rs5207, %r332;
	bfe.u32 	%r333, %r331, 8, 8;
	cvt.u16.u32 	%rs5206, %r333;
	bfe.u32 	%r334, %r331, 16, 8;
	cvt.u16.u32 	%rs5205, %r334;
	bfe.u32 	%r335, %r331, 24, 8;
	cvt.u16.u32 	%rs5204, %r335;
	ld.global.u32 	%r336, [%rd62+184];
	bfe.u32 	%r337, %r336, 0, 8;
	cvt.u16.u32 	%rs5203, %r337;
	bfe.u32 	%r338, %r336, 8, 8;
	cvt.u16.u32 	%rs5202, %r338;
	bfe.u32 	%r339, %r336, 16, 8;
	cvt.u16.u32 	%rs5201, %r339;
	bfe.u32 	%r340, %r336, 24, 8;
	cvt.u16.u32 	%rs5200, %r340;
	ld.global.u32 	%r341, [%rd62+188];
	bfe.u32 	%r342, %r341, 0, 8;
	cvt.u16.u32 	%rs5199, %r342;
	bfe.u32 	%r343, %r341, 8, 8;
	cvt.u16.u32 	%rs5198, %r343;
	bfe.u32 	%r344, %r341, 16, 8;
	cvt.u16.u32 	%rs5197, %r344;
	bfe.u32 	%r345, %r341, 24, 8;
	cvt.u16.u32 	%rs5196, %r345;
	ld.global.u32 	%r346, [%rd62+192];
	bfe.u32 	%r347, %r346, 0, 8;
	cvt.u16.u32 	%rs5195, %r347;
	bfe.u32 	%r348, %r346, 8, 8;
	cvt.u16.u32 	%rs5194, %r348;
	bfe.u32 	%r349, %r346, 16, 8;
	cvt.u16.u32 	%rs5193, %r349;
	bfe.u32 	%r350, %r346, 24, 8;
	cvt.u16.u32 	%rs5192, %r350;
	ld.global.u32 	%r351, [%rd62+196];
	bfe.u32 	%r352, %r351, 0, 8;
	cvt.u16.u32 	%rs5191, %r352;
	bfe.u32 	%r353, %r351, 8, 8;
	cvt.u16.u32 	%rs5190, %r353;
	bfe.u32 	%r354, %r351, 16, 8;
	cvt.u16.u32 	%rs5189, %r354;
	bfe.u32 	%r355, %r351, 24, 8;
	cvt.u16.u32 	%rs5188, %r355;
	ld.global.u32 	%r356, [%rd62+200];
	bfe.u32 	%r357, %r356, 0, 8;
	cvt.u16.u32 	%rs5187, %r357;
	bfe.u32 	%r358, %r356, 8, 8;
	cvt.u16.u32 	%rs5186, %r358;
	bfe.u32 	%r359, %r356, 16, 8;
	cvt.u16.u32 	%rs5185, %r359;
	bfe.u32 	%r360, %r356, 24, 8;
	cvt.u16.u32 	%rs5184, %r360;
	ld.global.u32 	%r361, [%rd62+204];
	bfe.u32 	%r362, %r361, 0, 8;
	cvt.u16.u32 	%rs5183, %r362;
	bfe.u32 	%r363, %r361, 8, 8;
	cvt.u16.u32 	%rs5182, %r363;
	bfe.u32 	%r364, %r361, 16, 8;
	cvt.u16.u32 	%rs5181, %r364;
	bfe.u32 	%r365, %r361, 24, 8;
	cvt.u16.u32 	%rs5180, %r365;
	ld.global.u32 	%r366, [%rd62+208];
	bfe.u32 	%r367, %r366, 0, 8;
	cvt.u16.u32 	%rs5179, %r367;
	bfe.u32 	%r368, %r366, 8, 8;
	cvt.u16.u32 	%rs5178, %r368;
	bfe.u32 	%r369, %r366, 16, 8;
	cvt.u16.u32 	%rs5177, %r369;
	bfe.u32 	%r370, %r366, 24, 8;
	cvt.u16.u32 	%rs5176, %r370;
	ld.global.u32 	%r371, [%rd62+212];
	bfe.u32 	%r372, %r371, 0, 8;
	cvt.u16.u32 	%rs5175, %r372;
	bfe.u32 	%r373, %r371, 8, 8;
	cvt.u16.u32 	%rs5174, %r373;
	bfe.u32 	%r374, %r371, 16, 8;
	cvt.u16.u32 	%rs5173, %r374;
	bfe.u32 	%r375, %r371, 24, 8;
	cvt.u16.u32 	%rs5172, %r375;
	ld.global.u32 	%r376, [%rd62+216];
	bfe.u32 	%r377, %r376, 0, 8;
	cvt.u16.u32 	%rs5171, %r377;
	bfe.u32 	%r378, %r376, 8, 8;
	cvt.u16.u32 	%rs5170, %r378;
	bfe.u32 	%r379, %r376, 16, 8;
	cvt.u16.u32 	%rs5169, %r379;
	bfe.u32 	%r380, %r376, 24, 8;
	cvt.u16.u32 	%rs5168, %r380;
	ld.global.u32 	%r381, [%rd62+220];
	bfe.u32 	%r382, %r381, 0, 8;
	cvt.u16.u32 	%rs5167, %r382;
	bfe.u32 	%r383, %r381, 8, 8;
	cvt.u16.u32 	%rs5166, %r383;
	bfe.u32 	%r384, %r381, 16, 8;
	cvt.u16.u32 	%rs5165, %r384;
	bfe.u32 	%r385, %r381, 24, 8;
	cvt.u16.u32 	%rs5164, %r385;
	ld.global.u32 	%r386, [%rd62+224];
	bfe.u32 	%r387, %r386, 0, 8;
	cvt.u16.u32 	%rs5163, %r387;
	bfe.u32 	%r388, %r386, 8, 8;
	cvt.u16.u32 	%rs5162, %r388;
	bfe.u32 	%r389, %r386, 16, 8;
	cvt.u16.u32 	%rs5161, %r389;
	bfe.u32 	%r390, %r386, 24, 8;
	cvt.u16.u32 	%rs5160, %r390;
	ld.global.u32 	%r391, [%rd62+228];
	bfe.u32 	%r392, %r391, 0, 8;
	cvt.u16.u32 	%rs5159, %r392;
	bfe.u32 	%r393, %r391, 8, 8;
	cvt.u16.u32 	%rs5158, %r393;
	bfe.u32 	%r394, %r391, 16, 8;
	cvt.u16.u32 	%rs5157, %r394;
	bfe.u32 	%r395, %r391, 24, 8;
	cvt.u16.u32 	%rs5156, %r395;
	ld.global.u32 	%r396, [%rd62+232];
	bfe.u32 	%r397, %r396, 0, 8;
	cvt.u16.u32 	%rs5155, %r397;
	bfe.u32 	%r398, %r396, 8, 8;
	cvt.u16.u32 	%rs5154, %r398;
	bfe.u32 	%r399, %r396, 16, 8;
	cvt.u16.u32 	%rs5153, %r399;
	bfe.u32 	%r400, %r396, 24, 8;
	cvt.u16.u32 	%rs5152, %r400;
	ld.global.u32 	%r401, [%rd62+236];
	bfe.u32 	%r402, %r401, 0, 8;
	cvt.u16.u32 	%rs5151, %r402;
	bfe.u32 	%r403, %r401, 8, 8;
	cvt.u16.u32 	%rs5150, %r403;
	bfe.u32 	%r404, %r401, 16, 8;
	cvt.u16.u32 	%rs5149, %r404;
	bfe.u32 	%r405, %r401, 24, 8;
	cvt.u16.u32 	%rs5148, %r405;
	ld.global.u32 	%r406, [%rd62+240];
	bfe.u32 	%r407, %r406, 0, 8;
	cvt.u16.u32 	%rs5147, %r407;
	bfe.u32 	%r408, %r406, 8, 8;
	cvt.u16.u32 	%rs5146, %r408;
	bfe.u32 	%r409, %r406, 16, 8;
	cvt.u16.u32 	%rs5145, %r409;
	bfe.u32 	%r410, %r406, 24, 8;
	cvt.u16.u32 	%rs5144, %r410;
	ld.global.u32 	%r411, [%rd62+244];
	bfe.u32 	%r412, %r411, 0, 8;
	cvt.u16.u32 	%rs5143, %r412;
	bfe.u32 	%r413, %r411, 8, 8;
	cvt.u16.u32 	%rs5142, %r413;
	bfe.u32 	%r414, %r411, 16, 8;
	cvt.u16.u32 	%rs5141, %r414;
	bfe.u32 	%r415, %r411, 24, 8;
	cvt.u16.u32 	%rs5140, %r415;
	ld.global.u32 	%r416, [%rd62+248];
	bfe.u32 	%r417, %r416, 0, 8;
	cvt.u16.u32 	%rs5139, %r417;
	bfe.u32 	%r418, %r416, 8, 8;
	cvt.u16.u32 	%rs5138, %r418;
	bfe.u32 	%r419, %r416, 16, 8;
	cvt.u16.u32 	%rs5137, %r419;
	bfe.u32 	%r420, %r416, 24, 8;
	cvt.u16.u32 	%rs5136, %r420;
	ld.global.u32 	%r421, [%rd62+252];
	bfe.u32 	%r422, %r421, 0, 8;
	cvt.u16.u32 	%rs5135, %r422;
	bfe.u32 	%r423, %r421, 8, 8;
	cvt.u16.u32 	%rs5134, %r423;
	bfe.u32 	%r424, %r421, 16, 8;
	cvt.u16.u32 	%rs5133, %r424;
	bfe.u32 	%r425, %r421, 24, 8;
	cvt.u16.u32 	%rs5132, %r425;
	ld.global.u32 	%r426, [%rd62+256];
	bfe.u32 	%r427, %r426, 0, 8;
	cvt.u16.u32 	%rs5131, %r427;
	bfe.u32 	%r428, %r426, 8, 8;
	cvt.u16.u32 	%rs5130, %r428;
	bfe.u32 	%r429, %r426, 16, 8;
	cvt.u16.u32 	%rs5129, %r429;
	bfe.u32 	%r430, %r426, 24, 8;
	cvt.u16.u32 	%rs5128, %r430;
$L__BB9_22:
	mov.u32 	%r431, %tid.x;
	mov.u32 	%r432, _ZZN3cub18CUB_300001_SM_10006detail10merge_sort26DeviceMergeSortMergeKernelINS2_10policy_hubIN6thrust24THRUST_300001_SM_1000_NS10device_ptrI10IndividualEEE9Policy600ES9_PNS0_8NullTypeES9_SD_mN4cuda3std3__44lessIS8_EES8_SC_EEvbT2_T3_T4_PT6_PT7_T5_PSL_SL_NS1_7vsmem_tEE19static_temp_storage;
	mad.lo.s32 	%r433, %r431, 260, %r432;
	st.shared.f32 	[%r433], %f29;
	cvt.u32.u16 	%r434, %rs5380;
	cvt.u32.u16 	%r435, %rs5381;
	prmt.b32 	%r436, %r435, %r434, 0x3340U;
	cvt.u32.u16 	%r437, %rs5382;
	cvt.u32.u16 	%r438, %rs5383;
	prmt.b32 	%r439, %r438, %r437, 0x3340U;
	prmt.b32 	%r440, %r439, %r436, 0x5410U;
	st.shared.u32 	[%r433+4], %r440;
	cvt.u32.u16 	%r441, %rs5376;
	cvt.u32.u16 	%r442, %rs5377;
	prmt.b32 	%r443, %r442, %r441, 0x3340U;
	cvt.u32.u16 	%r444, %rs5378;
	cvt.u32.u16 	%r445, %rs5379;
	prmt.b32 	%r446, %r445, %r444, 0x3340U;
	prmt.b32 	%r447, %r446, %r443, 0x5410U;
	st.shared.u32 	[%r433+8], %r447;
	cvt.u32.u16 	%r448, %rs5372;
	cvt.u32.u16 	%r449, %rs5373;
	prmt.b32 	%r450, %r449, %r448, 0x3340U;
	cvt.u32.u16 	%r451, %rs5374;
	cvt.u32.u16 	%r452, %rs5375;
	prmt.b32 	%r453, %r452, %r451, 0x3340U;
	prmt.b32 	%r454, %r453, %r450, 0x5410U;
	st.shared.u32 	[%r433+12], %r454;
	cvt.u32.u16 	%r455, %rs5368;
	cvt.u32.u16 	%r456, %rs5369;
	prmt.b32 	%r457, %r456, %r455, 0x3340U;
	cvt.u32.u16 	%r458, %rs5370;
	cvt.u32.u16 	%r459, %rs5371;
	prmt.b32 	%r460, %r459, %r458, 0x3340U;
	prmt.b32 	%r461, %r460, %r457, 0x5410U;
	st.shared.u32 	[%r433+16], %r461;
	cvt.u32.u16 	%r462, %rs5364;
	cvt.u32.u16 	%r463, %rs5365;
	prmt.b32 	%r464, %r463, %r462, 0x3340U;
	cvt.u32.u16 	%r465, %rs5366;
	cvt.u32.u16 	%r466, %rs5367;
	prmt.b32 	%r467, %r466, %r465, 0x3340U;
	prmt.b32 	%r468, %r467, %r464, 0x5410U;
	st.shared.u32 	[%r433+20], %r468;
	cvt.u32.u16 	%r469, %rs5360;
	cvt.u32.u16 	%r470, %rs5361;
	prmt.b32 	%r471, %r470, %r469, 0x3340U;
	cvt.u32.u16 	%r472, %rs5362;
	cvt.u32.u16 	%r473, %rs5363;
	prmt.b32 	%r474, %r473, %r472, 0x3340U;
	prmt.b32 	%r475, %r474, %r471, 0x5410U;
	st.shared.u32 	[%r433+24], %r475;
	cvt.u32.u16 	%r476, %rs5356;
	cvt.u32.u16 	%r477, %rs5357;
	prmt.b32 	%r478, %r477, %r476, 0x3340U;
	cvt.u32.u16 	%r479, %rs5358;
	cvt.u32.u16 	%r480, %rs5359;
	prmt.b32 	%r481, %r480, %r479, 0x3340U;
	prmt.b32 	%r482, %r481, %r478, 0x5410U;
	st.shared.u32 	[%r433+28], %r482;
	cvt.u32.u16 	%r483, %rs5352;
	cvt.u32.u16 	%r484, %rs5353;
	prmt.b32 	%r485, %r484, %r483, 0x3340U;
	cvt.u32.u16 	%r486, %rs5354;
	cvt.u32.u16 	%r487, %rs5355;
	prmt.b32 	%r488, %r487, %r486, 0x3340U;
	prmt.b32 	%r489, %r488, %r485, 0x5410U;
	st.shared.u32 	[%r433+32], %r489;
	cvt.u32.u16 	%r490, %rs5348;
	cvt.u32.u16 	%r491, %rs5349;
	prmt.b32 	%r492, %r491, %r490, 0x3340U;
	cvt.u32.u16 	%r493, %rs5350;
	cvt.u32.u16 	%r494, %rs5351;
	prmt.b32 	%r495, %r494, %r493, 0x3340U;
	prmt.b32 	%r496, %r495, %r492, 0x5410U;
	st.shared.u32 	[%r433+36], %r496;
	cvt.u32.u16 	%r497, %rs5344;
	cvt.u32.u16 	%r498, %rs5345;
	prmt.b32 	%r499, %r498, %r497, 0x3340U;
	cvt.u32.u16 	%r500, %rs5346;
	cvt.u32.u16 	%r501, %rs5347;
	prmt.b32 	%r502, %r501, %r500, 0x3340U;
	prmt.b32 	%r503, %r502, %r499, 0x5410U;
	st.shared.u32 	[%r433+40], %r503;
	cvt.u32.u16 	%r504, %rs5340;
	cvt.u32.u16 	%r505, %rs5341;
	prmt.b32 	%r506, %r505, %r504, 0x3340U;
	cvt.u32.u16 	%r507, %rs5342;
	cvt.u32.u16 	%r508, %rs5343;
	prmt.b32 	%r509, %r508, %r507, 0x3340U;
	prmt.b32 	%r510, %r509, %r506, 0x5410U;
	st.shared.u32 	[%r433+44], %r510;
	cvt.u32.u16 	%r511, %rs5336;
	cvt.u32.u16 	%r512, %rs5337;
	prmt.b32 	%r513, %r512, %r511, 0x3340U;
	cvt.u32.u16 	%r514, %rs5338;
	cvt.u32.u16 	%r515, %rs5339;
	prmt.b32 	%r516, %r515, %r514, 0x3340U;
	prmt.b32 	%r517, %r516, %r513, 0x5410U;
	st.shared.u32 	[%r433+48], %r517;
	cvt.u32.u16 	%r518, %rs5332;
	cvt.u32.u16 	%r519, %rs5333;
	prmt.b32 	%r520, %r519, %r518, 0x3340U;
	cvt.u32.u16 	%r521, %rs5334;
	cvt.u32.u16 	%r522, %rs5335;
	prmt.b32 	%r523, %r522, %r521, 0x3340U;
	prmt.b32 	%r524, %r523, %r520, 0x5410U;
	st.shared.u32 	[%r433+52], %r524;
	cvt.u32.u16 	%r525, %rs5328;
	cvt.u32.u16 	%r526, %rs5329;
	prmt.b32 	%r527, %r526, %r525, 0x3340U;
	cvt.u32.u16 	%r528, %rs5330;
	cvt.u32.u16 	%r529, %rs5331;
	prmt.b32 	%r530, %r529, %r528, 0x3340U;
	prmt.b32 	%r531, %r530, %r527, 0x5410U;
	st.shared.u32 	[%r433+56], %r531;
	cvt.u32.u16 	%r532, %rs5324;
	cvt.u32.u16 	%r533, %rs5325;
	prmt.b32 	%r534, %r533, %r532, 0x3340U;
	cvt.u32.u16 	%r535, %rs5326;
	cvt.u32.u16 	%r536, %rs5327;
	prmt.b32 	%r537, %r536, %r535, 0x3340U;
	prmt.b32 	%r538, %r537, %r534, 0x5410U;
	st.shared.u32 	[%r433+60], %r538;
	cvt.u32.u16 	%r539, %rs5320;
	cvt.u32.u16 	%r540, %rs5321;
	prmt.b32 	%r541, %r540, %r539, 0x3340U;
	cvt.u32.u16 	%r542, %rs5322;
	cvt.u32.u16 	%r543, %rs5323;
	prmt.b32 	%r544, %r543, %r542, 0x3340U;
	prmt.b32 	%r545, %r544, %r541, 0x5410U;
	st.shared.u32 	[%r433+64], %r545;
	cvt.u32.u16 	%r546, %rs5316;
	cvt.u32.u16 	%r547, %rs5317;
	prmt.b32 	%r548, %r547, %r546, 0x3340U;
	cvt.u32.u16 	%r549, %rs5318;
	cvt.u32.u16 	%r550, %rs5319;
	prmt.b32 	%r551, %r550, %r549, 0x3340U;
	prmt.b32 	%r552, %r551, %r548, 0x5410U;
	st.shared.u32 	[%r433+68], %r552;
	cvt.u32.u16 	%r553, %rs5312;
	cvt.u32.u16 	%r554, %rs5313;
	prmt.b32 	%r555, %r554, %r553, 0x3340U;
	cvt.u32.u16 	%r556, %rs5314;
	cvt.u32.u16 	%r557, %rs5315;
	prmt.b32 	%r558, %r557, %r556, 0x3340U;
	prmt.b32 	%r559, %r558, %r555, 0x5410U;
	st.shared.u32 	[%r433+72], %r559;
	cvt.u32.u16 	%r560, %rs5308;
	cvt.u32.u16 	%r561, %rs5309;
	prmt.b32 	%r562, %r561, %r560, 0x3340U;
	cvt.u32.u16 	%r563, %rs5310;
	cvt.u32.u16 	%r564, %rs5311;
	prmt.b32 	%r565, %r564, %r563, 0x3340U;
	prmt.b32 	%r566, %r565, %r562, 0x5410U;
	st.shared.u32 	[%r433+76], %r566;
	cvt.u32.u16 	%r567, %rs5304;
	cvt.u32.u16 	%r568, %rs5305;
	prmt.b32 	%r569, %r568, %r567, 0x3340U;
	cvt.u32.u16 	%r570, %rs5306;
	cvt.u32.u16 	%r571, %rs5307;
	prmt.b32 	%r572, %r571, %r570, 0x3340U;
	prmt.b32 	%r573, %r572, %r569, 0x5410U;
	st.shared.u32 	[%r433+80], %r573;
	cvt.u32.u16 	%r574, %rs5300;
	cvt.u32.u16 	%r575, %rs5301;
	prmt.b32 	%r576, %r575, %r574, 0x3340U;
	cvt.u32.u16 	%r577, %rs5302;
	cvt.u32.u16 	%r578, %rs5303;
	prmt.b32 	%r579, %r578, %r577, 0x3340U;
	prmt.b32 	%r580, %r579, %r576, 0x5410U;
	st.shared.u32 	[%r433+84], %r580;
	cvt.u32.u16 	%r581, %rs5296;
	cvt.u32.u16 	%r582, %rs5297;
	prmt.b32 	%r583, %r582, %r581, 0x3340U;
	cvt.u32.u16 	%r584, %rs5298;
	cvt.u32.u16 	%r585, %rs5299;
	prmt.b32 	%r586, %r585, %r584, 0x3340U;
	prmt.b32 	%r587, %r586, %r583, 0x5410U;
	st.shared.u32 	[%r433+88], %r587;
	cvt.u32.u16 	%r588, %rs5292;
	cvt.u32.u16 	%r589, %rs5293;
	prmt.b32 	%r590, %r589, %r588, 0x3340U;
	cvt.u32.u16 	%r591, %rs5294;
	cvt.u32.u16 	%r592, %rs5295;
	prmt.b32 	%r593, %r592, %r591, 0x3340U;
	prmt.b32 	%r594, %r593, %r590, 0x5410U;
	st.shared.u32 	[%r433+92], %r594;
	cvt.u32.u16 	%r595, %rs5288;
	cvt.u32.u16 	%r596, %rs5289;
	prmt.b32 	%r597, %r596, %r595, 0x3340U;
	cvt.u32.u16 	%r598, %rs5290;
	cvt.u32.u16 	%r599, %rs5291;
	prmt.b32 	%r600, %r599, %r598, 0x3340U;
	prmt.b32 	%r601, %r600, %r597, 0x5410U;
	st.shared.u32 	[%r433+96], %r601;
	cvt.u32.u16 	%r602, %rs5284;
	cvt.u32.u16 	%r603, %rs5285;
	prmt.b32 	%r604, %r603, %r602, 0x3340U;
	cvt.u32.u16 	%r605, %rs5286;
	cvt.u32.u16 	%r606, %rs5287;
	prmt.b32 	%r607, %r606, %r605, 0x3340U;
	prmt.b32 	%r608, %r607, %r604, 0x5410U;
	st.shared.u32 	[%r433+100], %r608;
	cvt.u32.u16 	%r609, %rs5280;
	cvt.u32.u16 	%r610, %rs5281;
	prmt.b32 	%r611, %r610, %r609, 0x3340U;
	cvt.u32.u16 	%r612, %rs5282;
	cvt.u32.u16 	%r613, %rs5283;
	prmt.b32 	%r614, %r613, %r612, 0x3340U;
	prmt.b32 	%r615, %r614, %r611, 0x5410U;
	st.shared.u32 	[%r433+104], %r615;
	cvt.u32.u16 	%r616, %rs5276;
	cvt.u32.u16 	%r617, %rs5277;
	prmt.b32 	%r618, %r617, %r616, 0x3340U;
	cvt.u32.u16 	%r619, %rs5278;
	cvt.u32.u16 	%r620, %rs5279;
	prmt.b32 	%r621, %r620, %r619, 0x3340U;
	prmt.b32 	%r622, %r621, %r618, 0x5410U;
	st.shared.u32 	[%r433+108], %r622;
	cvt.u32.u16 	%r623, %rs5272;
	cvt.u32.u16 	%r624, %rs5273;
	prmt.b32 	%r625, %r624, %r623, 0x3340U;
	cvt.u32.u16 	%r626, %rs5274;
	cvt.u32.u16 	%r627, %rs5275;
	prmt.b32 	%r628, %r627, %r626, 0x3340U;
	prmt.b32 	%r629, %r628, %r625, 0x5410U;
	st.shared.u32 	[%r433+112], %r629;
	cvt.u32.u16 	%r630, %rs5268;
	cvt.u32.u16 	%r631, %rs5269;
	prmt.b32 	%r632, %r631, %r630, 0x3340U;
	cvt.u32.u16 	%r633, %rs5270;
	cvt.u32.u16 	%r634, %rs5271;
	prmt.b32 	%r635, %r634, %r633, 0x3340U;
	prmt.b32 	%r636, %r635, %r632, 0x5410U;
	st.shared.u32 	[%r433+116], %r636;
	cvt.u32.u16 	%r637, %rs5264;
	cvt.u32.u16 	%r638, %rs5265;
	prmt.b32 	%r639, %r638, %r637, 0x3340U;
	cvt.u32.u16 	%r640, %rs5266;
	cvt.u32.u16 	%r641, %rs5267;
	prmt.b32 	%r642, %r641, %r640, 0x3340U;
	prmt.b32 	%r643, %r642, %r639, 0x5410U;
	st.shared.u32 	[%r433+120], %r643;
	cvt.u32.u16 	%r644, %rs5260;
	cvt.u32.u16 	%r645, %rs5261;
	prmt.b32 	%r646, %r645, %r644, 0x3340U;
	cvt.u32.u16 	%r647, %rs5262;
	cvt.u32.u16 	%r648, %rs5263;
	prmt.b32 	%r649, %r648, %r647, 0x3340U;
	prmt.b32 	%r650, %r649, %r646, 0x5410U;
	st.shared.u32 	[%r433+124], %r650;
	cvt.u32.u16 	%r651, %rs5256;
	cvt.u32.u16 	%r652, %rs5257;
	prmt.b32 	%r653, %r652, %r651, 0x3340U;
	cvt.u32.u16 	%r654, %rs5258;
	cvt.u32.u16 	%r655, %rs5259;
	prmt.b32 	%r656, %r655, %r654, 0x3340U;
	prmt.b32 	%r657, %r656, %r653, 0x5410U;
	st.shared.u32 	[%r433+128], %r657;
	cvt.u32.u16 	%r658, %rs5252;
	cvt.u32.u16 	%r659, %rs5253;
	prmt.b32 	%r660, %r659, %r658, 0x3340U;
	cvt.u32.u16 	%r661, %rs5254;
	cvt.u32.u16 	%r662, %rs5255;
	prmt.b32 	%r663, %r662, %r661, 0x3340U;
	prmt.b32 	%r664, %r663, %r660, 0x5410U;
	st.shared.u32 	[%r433+132], %r664;
	cvt.u32.u16 	%r665, %rs5248;
	cvt.u32.u16 	%r666, %rs5249;
	prmt.b32 	%r667, %r666, %r665, 0x3340U;
	cvt.u32.u16 	%r668, %rs5250;
	cvt.u32.u16 	%r669, %rs5251;
	prmt.b32 	%r670, %r669, %r668, 0x3340U;
	prmt.b32 	%r671, %r670, %r667, 0x5410U;
	st.shared.u32 	[%r433+136], %r671;
	cvt.u32.u16 	%r672, %rs5244;
	cvt.u32.u16 	%r673, %rs5245;
	prmt.b32 	%r674, %r673, %r672, 0x3340U;
	cvt.u32.u16 	%r675, %rs5246;
	cvt.u32.u16 	%r676, %rs5247;
	prmt.b32 	%r677, %r676, %r675, 0x3340U;
	prmt.b32 	%r678, %r677, %r674, 0x5410U;
	st.shared.u32 	[%r433+140], %r678;
	cvt.u32.u16 	%r679, %rs5240;
	cvt.u32.u16 	%r680, %rs5241;
	prmt.b32 	%r681, %r680, %r679, 0x3340U;
	cvt.u32.u16 	%r682, %rs5242;
	cvt.u32.u16 	%r683, %rs5243;
	prmt.b32 	%r684, %r683, %r682, 0x3340U;
	prmt.b32 	%r685, %r684, %r681, 0x5410U;
	st.shared.u32 	[%r433+144], %r685;
	cvt.u32.u16 	%r686, %rs5236;
	cvt.u32.u16 	%r687, %rs5237;
	prmt.b32 	%r688, %r687, %r686, 0x3340U;
	cvt.u32.u16 	%r689, %rs5238;
	cvt.u32.u16 	%r690, %rs5239;
	prmt.b32 	%r691, %r690, %r689, 0x3340U;
	prmt.b32 	%r692, %r691, %r688, 0x5410U;
	st.shared.u32 	[%r433+148], %r692;
	cvt.u32.u16 	%r693, %rs5232;
	cvt.u32.u16 	%r694, %rs5233;
	prmt.b32 	%r695, %r694, %r693, 0x3340U;
	cvt.u32.u16 	%r696, %rs5234;
	cvt.u32.u16 	%r697, %rs5235;
	prmt.b32 	%r698, %r697, %r696, 0x3340U;
	prmt.b32 	%r699, %r698, %r695, 0x5410U;
	st.shared.u32 	[%r433+152], %r699;
	cvt.u32.u16 	%r700, %rs5228;
	cvt.u32.u16 	%r701, %rs5229;
	prmt.b32 	%r702, %r701, %r700, 0x3340U;
	cvt.u32.u16 	%r703, %rs5230;
	cvt.u32.u16 	%r704, %rs5231;
	prmt.b32 	%r705, %r704, %r703, 0x3340U;
	prmt.b32 	%r706, %r705, %r702, 0x5410U;
	st.shared.u32 	[%r433+156], %r706;
	cvt.u32.u16 	%r707, %rs5224;
	cvt.u32.u16 	%r708, %rs5225;
	prmt.b32 	%r709, %r708, %r707, 0x3340U;
	cvt.u32.u16 	%r710, %rs5226;
	cvt.u32.u16 	%r711, %rs5227;
	prmt.b32 	%r712, %r711, %r710, 0x3340U;
	prmt.b32 	%r713, %r712, %r709, 0x5410U;
	st.shared.u32 	[%r433+160], %r713;
	cvt.u32.u16 	%r714, %rs5220;
	cvt.u32.u16 	%r715, %rs5221;
	prmt.b32 	%r716, %r715, %r714, 0x3340U;
	cvt.u32.u16 	%r717, %rs5222;
	cvt.u32.u16 	%r718, %rs5223;
	prmt.b32 	%r719, %r718, %r717, 0x3340U;
	prmt.b32 	%r720, %r719, %r716, 0x5410U;
	st.shared.u32 	[%r433+164], %r720;
	cvt.u32.u16 	%r721, %rs5216;
	cvt.u32.u16 	%r722, %rs5217;
	prmt.b32 	%r723, %r722, %r721, 0x3340U;
	cvt.u32.u16 	%r724, %rs5218;
	cvt.u32.u16 	%r725, %rs5219;
	prmt.b32 	%r726, %r725, %r724, 0x3340U;
	prmt.b32 	%r727, %r726, %r723, 0x5410U;
	st.shared.u32 	[%r433+168], %r727;
	cvt.u32.u16 	%r728, %rs5212;
	cvt.u32.u16 	%r729, %rs5213;
	prmt.b32 	%r730, %r729, %r728, 0x3340U;
	cvt.u32.u16 	%r731, %rs5214;
	cvt.u32.u16 	%r732, %rs5215;
	prmt.b32 	%r733, %r732, %r731, 0x3340U;
	prmt.b32 	%r734, %r733, %r730, 0x5410U;
	st.shared.u32 	[%r433+172], %r734;
	cvt.u32.u16 	%r735, %rs5208;
	cvt.u32.u16 	%r736, %rs5209;
	prmt.b32 	%r737, %r736, %r735, 0x3340U;
	cvt.u32.u16 	%r738, %rs5210;
	cvt.u32.u16 	%r739, %rs5211;
	prmt.b32 	%r740, %r739, %r738, 0x3340U;
	prmt.b32 	%r741, %r740, %r737, 0x5410U;
	st.shared.u32 	[%r433+176], %r741;
	cvt.u32.u16 	%r742, %rs5204;
	cvt.u32.u16 	%r743, %rs5205;
	prmt.b32 	%r744, %r743, %r742, 0x3340U;
	cvt.u32.u16 	%r745, %rs5206;
	cvt.u32.u16 	%r746, %rs5207;
	prmt.b32 	%r747, %r746, %r745, 0x3340U;
	prmt.b32 	%r748, %r747, %r744, 0x5410U;
	st.shared.u32 	[%r433+180], %r748;
	cvt.u32.u16 	%r749, %rs5200;
	cvt.u32.u16 	%r750, %rs5201;
	prmt.b32 	%r751, %r750, %r749, 0x3340U;
	cvt.u32.u16 	%r752, %rs5202;
	cvt.u32.u16 	%r753, %rs5203;
	prmt.b32 	%r754, %r753, %r752, 0x3340U;
	prmt.b32 	%r755, %r754, %r751, 0x5410U;
	st.shared.u32 	[%r433+184], %r755;
	cvt.u32.u16 	%r756, %rs5196;
	cvt.u32.u16 	%r757, %rs5197;
	prmt.b32 	%r758, %r757, %r756, 0x3340U;
	cvt.u32.u16 	%r759, %rs5198;
	cvt.u32.u16 	%r760, %rs5199;
	prmt.b32 	%r761, %r760, %r759, 0x3340U;
	prmt.b32 	%r762, %r761, %r758, 0x5410U;
	st.shared.u32 	[%r433+188], %r762;
	cvt.u32.u16 	%r763, %rs5192;
	cvt.u32.u16 	%r764, %rs5193;
	prmt.b32 	%r765, %r764, %r763, 0x3340U;
	cvt.u32.u16 	%r766, %rs5194;
	cvt.u32.u16 	%r767, %rs5195;
	prmt.b32 	%r768, %r767, %r766, 0x3340U;
	prmt.b32 	%r769, %r768, %r765, 0x5410U;
	st.shared.u32 	[%r433+192], %r769;
	cvt.u32.u16 	%r770, %rs5188;
	cvt.u32.u16 	%r771, %rs5189;
	prmt.b32 	%r772, %r771, %r770, 0x3340U;
	cvt.u32.u16 	%r773, %rs5190;
	cvt.u32.u16 	%r774, %rs5191;
	prmt.b32 	%r775, %r774, %r773, 0x3340U;
	prmt.b32 	%r776, %r775, %r772, 0x5410U;
	st.shared.u32 	[%r433+196], %r776;
	cvt.u32.u16 	%r777, %rs5184;
	cvt.u32.u16 	%r778, %rs5185;
	prmt.b32 	%r779, %r778, %r777, 0x3340U;
	cvt.u32.u16 	%r780, %rs5186;
	cvt.u32.u16 	%r781, %rs5187;
	prmt.b32 	%r782, %r781, %r780, 0x3340U;
	prmt.b32 	%r783, %r782, %r779, 0x5410U;
	st.shared.u32 	[%r433+200], %r783;
	cvt.u32.u16 	%r784, %rs5180;
	cvt.u32.u16 	%r785, %rs5181;
	prmt.b32 	%r786, %r785, %r784, 0x3340U;
	cvt.u32.u16 	%r787, %rs5182;
	cvt.u32.u16 	%r788, %rs5183;
	prmt.b32 	%r789, %r788, %r787, 0x3340U;
	prmt.b32 	%r790, %r789, %r786, 0x5410U;
	st.shared.u32 	[%r433+204], %r790;
	cvt.u32.u16 	%r791, %rs5176;
	cvt.u32.u16 	%r792, %rs5177;
	prmt.b32 	%r793, %r792, %r791, 0x3340U;
	cvt.u32.u16 	%r794, %rs5178;
	cvt.u32.u16 	%r795, %rs5179;
	prmt.b32 	%r796, %r795, %r794, 0x3340U;
	prmt.b32 	%r797, %r796, %r793, 0x5410U;
	st.shared.u32 	[%r433+208], %r797;
	cvt.u32.u16 	%r798, %rs5172;
	cvt.u32.u16 	%r799, %rs5173;
	prmt.b32 	%r800, %r799, %r798, 0x3340U;
	cvt.u32.u16 	%r801, %rs5174;
	cvt.u32.u16 	%r802, %rs5175;
	prmt.b32 	%r803, %r802, %r801, 0x3340U;
	prmt.b32 	%r804, %r803, %r800, 0x5410U;
	st.shared.u32 	[%r433+212], %r804;
	cvt.u32.u16 	%r805, %rs5168;
	cvt.u32.u16 	%r806, %rs5169;
	prmt.b32 	%r807, %r806, %r805, 0x3340U;
	cvt.u32.u16 	%r808, %rs5170;
	cvt.u32.u16 	%r809, %rs5171;
	prmt.b32 	%r810, %r809, %r808, 0x3340U;
	prmt.b32 	%r811, %r810, %r807, 0x5410U;
	st.shared.u32 	[%r433+216], %r811;
	cvt.u32.u16 	%r812, %rs5164;
	cvt.u32.u16 	%r813, %rs5165;
	prmt.b32 	%r814, %r813, %r812, 0x3340U;
	cvt.u32.u16 	%r815, %rs5166;
	cvt.u32.u16 	%r816, %rs5167;
	prmt.b32 	%r817, %r816, %r815, 0x3340U;
	prmt.b32 	%r818, %r817, %r814, 0x5410U;
	st.shared.u32 	[%r433+220], %r818;
	cvt.u32.u16 	%r819, %rs5160;
	cvt.u32.u16 	%r820, %rs5161;
	prmt.b32 	%r821, %r820, %r819, 0x3340U;
	cvt.u32.u16 	%r822, %rs5162;
	cvt.u32.u16 	%r823, %rs5163;
	prmt.b32 	%r824, %r823, %r822, 0x3340U;
	prmt.b32 	%r825, %r824, %r821, 0x5410U;
	st.shared.u32 	[%r433+224], %r825;
	cvt.u32.u16 	%r826, %rs5156;
	cvt.u32.u16 	%r827, %rs5157;
	prmt.b32 	%r828, %r827, %r826, 0x3340U;
	cvt.u32.u16 	%r829, %rs5158;
	cvt.u32.u16 	%r830, %rs5159;
	prmt.b32 	%r831, %r830, %r829, 0x3340U;
	prmt.b32 	%r832, %r831, %r828, 0x5410U;
	st.shared.u32 	[%r433+228], %r832;
	cvt.u32.u16 	%r833, %rs5152;
	cvt.u32.u16 	%r834, %rs5153;
	prmt.b32 	%r835, %r834, %r833, 0x3340U;
	cvt.u32.u16 	%r836, %rs5154;
	cvt.u32.u16 	%r837, %rs5155;
	prmt.b32 	%r838, %r837, %r836, 0x3340U;
	prmt.b32 	%r839, %r838, %r835, 0x5410U;
	st.shared.u32 	[%r433+232], %r839;
	cvt.u32.u16 	%r840, %rs5148;
	cvt.u32.u16 	%r841, %rs5149;
	prmt.b32 	%r842, %r841, %r840, 0x3340U;
	cvt.u32.u16 	%r843, %rs5150;
	cvt.u32.u16 	%r844, %rs5151;
	prmt.b32 	%r845, %r844, %r843, 0x3340U;
	prmt.b32 	%r846, %r845, %r842, 0x5410U;
	st.shared.u32 	[%r433+236], %r846;
	cvt.u32.u16 	%r847, %rs5144;
	cvt.u32.u16 	%r848, %rs5145;
	prmt.b32 	%r849, %r848, %r847, 0x3340U;
	cvt.u32.u16 	%r850, %rs5146;
	cvt.u32.u16 	%r851, %rs5147;
	prmt.b32 	%r852, %r851, %r850, 0x3340U;
	prmt.b32 	%r853, %r852, %r849, 0x5410U;
	st.shared.u32 	[%r433+240], %r853;
	cvt.u32.u16 	%r854, %rs5140;
	cvt.u32.u16 	%r855, %rs5141;
	prmt.b32 	%r856, %r855, %r854, 0x3340U;
	cvt.u32.u16 	%r857, %rs5142;
	cvt.u32.u16 	%r858, %rs5143;
	prmt.b32 	%r859, %r858, %r857, 0x3340U;
	prmt.b32 	%r860, %r859, %r856, 0x5410U;
	st.shared.u32 	[%r433+244], %r860;
	cvt.u32.u16 	%r861, %rs5136;
	cvt.u32.u16 	%r862, %rs5137;
	prmt.b32 	%r863, %r862, %r861, 0x3340U;
	cvt.u32.u16 	%r864, %rs5138;
	cvt.u32.u16 	%r865, %rs5139;
	prmt.b32 	%r866, %r865, %r864, 0x3340U;
	prmt.b32 	%r867, %r866, %r863, 0x5410U;
	st.shared.u32 	[%r433+248], %r867;
	cvt.u32.u16 	%r868, %rs5132;
	cvt.u32.u16 	%r869, %rs5133;
	prmt.b32 	%r870, %r869, %r868, 0x3340U;
	cvt.u32.u16 	%r871, %rs5134;
	cvt.u32.u16 	%r872, %rs5135;
	prmt.b32 	%r873, %r872, %r871, 0x3340U;
	prmt.b32 	%r874, %r873, %r870, 0x5410U;
	st.shared.u32 	[%r433+252], %r874;
	cvt.u32.u16 	%r875, %rs5128;
	cvt.u32.u16 	%r876, %rs5129;
	prmt.b32 	%r877, %r876, %r875, 0x3340U;
	cvt.u32.u16 	%r878, %rs5130;
	cvt.u32.u16 	%r879, %rs5131;
	prmt.b32 	%r880, %r879, %r878, 0x3340U;
	prmt.b32 	%r881, %r880, %r877, 0x5410U;
	st.shared.u32 	[%r433+256], %r881;
	bar.sync 	0;
	// begin inline asm
	griddepcontrol.launch_dependents;
	// end inline asm
	add.s32 	%r21, %r20, %r19;
	min.s32 	%r22, %r431, %r21;
	setp.lt.s32 	%p13, %r22, %r20;
	sub.s32 	%r882, %r22, %r20;
	selp.b32 	%r2756, 0, %r882, %p13;
	min.s32 	%r2754, %r22, %r19;
	setp.ge.s32 	%p14, %r2756, %r2754;
	@%p14 bra 	$L__BB9_25;
	add.s32 	%r25, %r22, %r19;
$L__BB9_24:
	sub.s32 	%r883, %r2754, %r2756;
	shr.u32 	%r884, %r883, 31;
	add.s32 	%r885, %r883, %r884;
	shr.s32 	%r886, %r885, 1;
	add.s32 	%r887, %r886, %r2756;
	mad.lo.s32 	%r889, %r887, 260, %r432;
	ld.shared.f32 	%f21, [%r889];
	not.b32 	%r890, %r887;
	add.s32 	%r891, %r25, %r890;
	mad.lo.s32 	%r892, %r891, 260, %r432;
	ld.shared.f32 	%f22, [%r892];
	setp.leu.f32 	%p15, %f22, %f21;
	add.s32 	%r893, %r887, 1;
	selp.b32 	%r2756, %r893, %r2756, %p15;
	selp.b32 	%r2754, %r2754, %r887, %p15;
	setp.lt.s32 	%p16, %r2756, %r2754;
	@%p16 bra 	$L__BB9_24;
$L__BB9_25:
	sub.s32 	%r894, %r22, %r2756;
	add.s32 	%r895, %r894, %r19;
	mov.u32 	%r896, _ZZN3cub18CUB_300001_SM_10006detail10merge_sort26DeviceMergeSortMergeKernelINS2_10policy_hubIN6thrust24THRUST_300001_SM_1000_NS10device_ptrI10IndividualEEE9Policy600ES9_PNS0_8NullTypeES9_SD_mN4cuda3std3__44lessIS8_EES8_SC_EEvbT2_T3_T4_PT6_PT7_T5_PSL_SL_NS1_7vsmem_tEE19static_temp_storage;
	mad.lo.s32 	%r897, %r2756, 260, %r896;
	ld.shared.u32 	%r898, [%r897+256];
	bfe.u32 	%r899, %r898, 24, 8;
	cvt.u16.u32 	%rs3329, %r899;
	bfe.u32 	%r900, %r898, 16, 8;
	cvt.u16.u32 	%rs3330, %r900;
	bfe.u32 	%r901, %r898, 8, 8;
	cvt.u16.u32 	%rs3331, %r901;
	bfe.u32 	%r902, %r898, 0, 8;
	cvt.u16.u32 	%rs3332, %r902;
	ld.shared.u32 	%r903, [%r897+252];
	bfe.u32 	%r904, %r903, 24, 8;
	cvt.u16.u32 	%rs3333, %r904;
	bfe.u32 	%r905, %r903, 16, 8;
	cvt.u16.u32 	%rs3334, %r905;
	bfe.u32 	%r906, %r903, 8, 8;
	cvt.u16.u32 	%rs3335, %r906;
	bfe.u32 	%r907, %r903, 0, 8;
	cvt.u16.u32 	%rs3336, %r907;
	ld.shared.u32 	%r908, [%r897+248];
	bfe.u32 	%r909, %r908, 24, 8;
	cvt.u16.u32 	%rs3337, %r909;
	bfe.u32 	%r910, %r908, 16, 8;
	cvt.u16.u32 	%rs3338, %r910;
	bfe.u32 	%r911, %r908, 8, 8;
	cvt.u16.u32 	%rs3339, %r911;
	bfe.u32 	%r912, %r908, 0, 8;
	cvt.u16.u32 	%rs3340, %r912;
	ld.shared.u32 	%r913, [%r897+244];
	bfe.u32 	%r914, %r913, 24, 8;
	cvt.u16.u32 	%rs3341, %r914;
	bfe.u32 	%r915, %r913, 16, 8;
	cvt.u16.u32 	%rs3342, %r915;
	bfe.u32 	%r916, %r913, 8, 8;
	cvt.u16.u32 	%rs3343, %r916;
	bfe.u32 	%r917, %r913, 0, 8;
	cvt.u16.u32 	%rs3344, %r917;
	ld.shared.u32 	%r918, [%r897+240];
	bfe.u32 	%r919, %r918, 24, 8;
	cvt.u16.u32 	%rs3345, %r919;
	bfe.u32 	%r920, %r918, 16, 8;
	cvt.u16.u32 	%rs3346, %r920;
	bfe.u32 	%r921, %r918, 8, 8;
	cvt.u16.u32 	%rs3347, %r921;
	bfe.u32 	%r922, %r918, 0, 8;
	cvt.u16.u32 	%rs3348, %r922;
	ld.shared.u32 	%r923, [%r897+236];
	bfe.u32 	%r924, %r923, 24, 8;
	cvt.u16.u32 	%rs3349, %r924;
	bfe.u32 	%r925, %r923, 16, 8;
	cvt.u16.u32 	%rs3350, %r925;
	bfe.u32 	%r926, %r923, 8, 8;
	cvt.u16.u32 	%rs3351, %r926;
	bfe.u32 	%r927, %r923, 0, 8;
	cvt.u16.u32 	%rs3352, %r927;
	ld.shared.u32 	%r928, [%r897+232];
	bfe.u32 	%r929, %r928, 24, 8;
	cvt.u16.u32 	%rs3353, %r929;
	bfe.u32 	%r930, %r928, 16, 8;
	cvt.u16.u32 	%rs3354, %r930;
	bfe.u32 	%r931, %r928, 8, 8;
	cvt.u16.u32 	%rs3355, %r931;
	bfe.u32 	%r932, %r928, 0, 8;
	cvt.u16.u32 	%rs3356, %r932;
	ld.shared.u32 	%r933, [%r897+228];
	bfe.u32 	%r934, %r933, 24, 8;
	cvt.u16.u32 	%rs3357, %r934;
	bfe.u32 	%r935, %r933, 16, 8;
	cvt.u16.u32 	%rs3358, %r935;
	bfe.u32 	%r936, %r933, 8, 8;
	cvt.u16.u32 	%rs3359, %r936;
	bfe.u32 	%r937, %r933, 0, 8;
	cvt.u16.u32 	%rs3360, %r937;
	ld.shared.u32 	%r938, [%r897+224];
	bfe.u32 	%r939, %r938, 24, 8;
	cvt.u16.u32 	%rs3361, %r939;
	bfe.u32 	%r940, %r938, 16, 8;
	cvt.u16.u32 	%rs3362, %r940;
	bfe.u32 	%r941, %r938, 8, 8;
	cvt.u16.u32 	%rs3363, %r941;
	bfe.u32 	%r942, %r938, 0, 8;
	cvt.u16.u32 	%rs3364, %r942;
	ld.shared.u32 	%r943, [%r897+220];
	bfe.u32 	%r944, %r943, 24, 8;
	cvt.u16.u32 	%rs3365, %r944;
	bfe.u32 	%r945, %r943, 16, 8;
	cvt.u16.u32 	%rs3366, %r945;
	bfe.u32 	%r946, %r943, 8, 8;
	cvt.u16.u32 	%rs3367, %r946;
	bfe.u32 	%r947, %r943, 0, 8;
	cvt.u16.u32 	%rs3368, %r947;
	ld.shared.u32 	%r948, [%r897+216];
	bfe.u32 	%r949, %r948, 24, 8;
	cvt.u16.u32 	%rs3369, %r949;
	bfe.u32 	%r950, %r948, 16, 8;
	cvt.u16.u32 	%rs3370, %r950;
	bfe.u32 	%r951, %r948, 8, 8;
	cvt.u16.u32 	%rs3371, %r951;
	bfe.u32 	%r952, %r948, 0, 8;
	cvt.u16.u32 	%rs3372, %r952;
	ld.shared.u32 	%r953, [%r897+212];
	bfe.u32 	%r954, %r953, 24, 8;
	cvt.u16.u32 	%rs3373, %r954;
	bfe.u32 	%r955, %r953, 16, 8;
	cvt.u16.u32 	%rs3374, %r955;
	bfe.u32 	%r956, %r953, 8, 8;
	cvt.u16.u32 	%rs3375, %r956;
	bfe.u32 	%r957, %r953, 0, 8;
	cvt.u16.u32 	%rs3376, %r957;
	ld.shared.u32 	%r958, [%r897+208];
	bfe.u32 	%r959, %r958, 24, 8;
	cvt.u16.u32 	%rs3377, %r959;
	bfe.u32 	%r960, %r958, 16, 8;
	cvt.u16.u32 	%rs3378, %r960;
	bfe.u32 	%r961, %r958, 8, 8;
	cvt.u16.u32 	%rs3379, %r961;
	bfe.u32 	%r962, %r958, 0, 8;
	cvt.u16.u32 	%rs3380, %r962;
	ld.shared.u32 	%r963, [%r897+204];
	bfe.u32 	%r964, %r963, 24, 8;
	cvt.u16.u32 	%rs3381, %r964;
	bfe.u32 	%r965, %r963, 16, 8;
	cvt.u16.u32 	%rs3382, %r965;
	bfe.u32 	%r966, %r963, 8, 8;
	cvt.u16.u32 	%rs3383, %r966;
	bfe.u32 	%r967, %r963, 0, 8;
	cvt.u16.u32 	%rs3384, %r967;
	ld.shared.u32 	%r968, [%r897+200];
	bfe.u32 	%r969, %r968, 24, 8;
	cvt.u16.u32 	%rs3385, %r969;
	bfe.u32 	%r970, %r968, 16, 8;
	cvt.u16.u32 	%rs3386, %r970;
	bfe.u32 	%r971, %r968, 8, 8;
	cvt.u16.u32 	%rs3387, %r971;
	bfe.u32 	%r972, %r968, 0, 8;
	cvt.u16.u32 	%rs3388, %r972;
	ld.shared.u32 	%r973, [%r897+196];
	bfe.u32 	%r974, %r973, 24, 8;
	cvt.u16.u32 	%rs3389, %r974;
	bfe.u32 	%r975, %r973, 16, 8;
	cvt.u16.u32 	%rs3390, %r975;
	bfe.u32 	%r976, %r973, 8, 8;
	cvt.u16.u32 	%rs3391, %r976;
	bfe.u32 	%r977, %r973, 0, 8;
	cvt.u16.u32 	%rs3392, %r977;
	ld.shared.u32 	%r978, [%r897+192];
	bfe.u32 	%r979, %r978, 24, 8;
	cvt.u16.u32 	%rs3393, %r979;
	bfe.u32 	%r980, %r978, 16, 8;
	cvt.u16.u32 	%rs3394, %r980;
	bfe.u32 	%r981, %r978, 8, 8;
	cvt.u16.u32 	%rs3395, %r981;
	bfe.u32 	%r982, %r978, 0, 8;
	cvt.u16.u32 	%rs3396, %r982;
	ld.shared.u32 	%r983, [%r897+188];
	bfe.u32 	%r984, %r983, 24, 8;
	cvt.u16.u32 	%rs3397, %r984;
	bfe.u32 	%r985, %r983, 16, 8;
	cvt.u16.u32 	%rs3398, %r985;
	bfe.u32 	%r986, %r983, 8, 8;
	cvt.u16.u32 	%rs3399, %r986;
	bfe.u32 	%r987, %r983, 0, 8;
	cvt.u16.u32 	%rs3400, %r987;
	ld.shared.u32 	%r988, [%r897+184];
	bfe.u32 	%r989, %r988, 24, 8;
	cvt.u16.u32 	%rs3401, %r989;
	bfe.u32 	%r990, %r988, 16, 8;
	cvt.u16.u32 	%rs3402, %r990;
	bfe.u32 	%r991, %r988, 8, 8;
	cvt.u16.u32 	%rs3403, %r991;
	bfe.u32 	%r992, %r988, 0, 8;
	cvt.u16.u32 	%rs3404, %r992;
	ld.shared.u32 	%r993, [%r897+180];
	bfe.u32 	%r994, %r993, 24, 8;
	cvt.u16.u32 	%rs3405, %r994;
	bfe.u32 	%r995, %r993, 16, 8;
	cvt.u16.u32 	%rs3406, %r995;
	bfe.u32 	%r996, %r993, 8, 8;
	cvt.u16.u32 	%rs3407, %r996;
	bfe.u32 	%r997, %r993, 0, 8;
	cvt.u16.u32 	%rs3408, %r997;
	ld.shared.u32 	%r998, [%r897+176];
	bfe.u32 	%r999, %r998, 24, 8;
	cvt.u16.u32 	%rs3409, %r999;
	bfe.u32 	%r1000, %r998, 16, 8;
	cvt.u16.u32 	%rs3410, %r1000;
	bfe.u32 	%r1001, %r998, 8, 8;
	cvt.u16.u32 	%rs3411, %r1001;
	bfe.u32 	%r1002, %r998, 0, 8;
	cvt.u16.u32 	%rs3412, %r1002;
	ld.shared.u32 	%r1003, [%r897+172];
	bfe.u32 	%r1004, %r1003, 24, 8;
	cvt.u16.u32 	%rs3413, %r1004;
	bfe.u32 	%r1005, %r1003, 16, 8;
	cvt.u16.u32 	%rs3414, %r1005;
	bfe.u32 	%r1006, %r1003, 8, 8;
	cvt.u16.u32 	%rs3415, %r1006;
	bfe.u32 	%r1007, %r1003, 0, 8;
	cvt.u16.u32 	%rs3416, %r1007;
	ld.shared.u32 	%r1008, [%r897+168];
	bfe.u32 	%r1009, %r1008, 24, 8;
	cvt.u16.u32 	%rs3417, %r1009;
	bfe.u32 	%r1010, %r1008, 16, 8;
	cvt.u16.u32 	%rs3418, %r1010;
	bfe.u32 	%r1011, %r1008, 8, 8;
	cvt.u16.u32 	%rs3419, %r1011;
	bfe.u32 	%r1012, %r1008, 0, 8;
	cvt.u16.u32 	%rs3420, %r1012;
	ld.shared.u32 	%r1013, [%r897+164];
	bfe.u32 	%r1014, %r1013, 24, 8;
	cvt.u16.u32 	%rs3421, %r1014;
	bfe.u32 	%r1015, %r1013, 16, 8;
	cvt.u16.u32 	%rs3422, %r1015;
	bfe.u32 	%r1016, %r1013, 8, 8;
	cvt.u16.u32 	%rs3423, %r1016;
	bfe.u32 	%r1017, %r1013, 0, 8;
	cvt.u16.u32 	%rs3424, %r1017;
	ld.shared.u32 	%r1018, [%r897+160];
	bfe.u32 	%r1019, %r1018, 24, 8;
	cvt.u16.u32 	%rs3425, %r1019;
	bfe.u32 	%r1020, %r1018, 16, 8;
	cvt.u16.u32 	%rs3426, %r1020;
	bfe.u32 	%r1021, %r1018, 8, 8;
	cvt.u16.u32 	%rs3427, %r1021;
	bfe.u32 	%r1022, %r1018, 0, 8;
	cvt.u16.u32 	%rs3428, %r1022;
	ld.shared.u32 	%r1023, [%r897+156];
	bfe.u32 	%r1024, %r1023, 24, 8;
	cvt.u16.u32 	%rs3429, %r1024;
	bfe.u32 	%r1025, %r1023, 16, 8;
	cvt.u16.u32 	%rs3430, %r1025;
	bfe.u32 	%r1026, %r1023, 8, 8;
	cvt.u16.u32 	%rs3431, %r1026;
	bfe.u32 	%r1027, %r1023, 0, 8;
	cvt.u16.u32 	%rs3432, %r1027;
	ld.shared.u32 	%r1028, [%r897+152];
	bfe.u32 	%r1029, %r1028, 24, 8;
	cvt.u16.u32 	%rs3433, %r1029;
	bfe.u32 	%r1030, %r1028, 16, 8;
	cvt.u16.u32 	%rs3434, %r1030;
	bfe.u32 	%r1031, %r1028, 8, 8;
	cvt.u16.u32 	%rs3435, %r1031;
	bfe.u32 	%r1032, %r1028, 0, 8;
	cvt.u16.u32 	%rs3436, %r1032;
	ld.shared.u32 	%r1033, [%r897+148];
	bfe.u32 	%r1034, %r1033, 24, 8;
	cvt.u16.u32 	%rs3437, %r1034;
	bfe.u32 	%r1035, %r1033, 16, 8;
	cvt.u16.u32 	%rs3438, %r1035;
	bfe.u32 	%r1036, %r1033, 8, 8;
	cvt.u16.u32 	%rs3439, %r1036;
	bfe.u32 	%r1037, %r1033, 0, 8;
	cvt.u16.u32 	%rs3440, %r1037;
	ld.shared.u32 	%r1038, [%r897+144];
	bfe.u32 	%r1039, %r1038, 24, 8;
	cvt.u16.u32 	%rs3441, %r1039;
	bfe.u32 	%r1040, %r1038, 16, 8;
	cvt.u16.u32 	%rs3442, %r1040;
	bfe.u32 	%r1041, %r1038, 8, 8;
	cvt.u16.u32 	%rs3443, %r1041;
	bfe.u32 	%r1042, %r1038, 0, 8;
	cvt.u16.u32 	%rs3444, %r1042;
	ld.shared.u32 	%r1043, [%r897+140];
	bfe.u32 	%r1044, %r1043, 24, 8;
	cvt.u16.u32 	%rs3445, %r1044;
	bfe.u32 	%r1045, %r1043, 16, 8;
	cvt.u16.u32 	%rs3446, %r1045;
	bfe.u32 	%r1046, %r1043, 8, 8;
	cvt.u16.u32 	%rs3447, %r1046;
	bfe.u32 	%r1047, %r1043, 0, 8;
	cvt.u16.u32 	%rs3448, %r1047;
	ld.shared.u32 	%r1048, [%r897+136];
	bfe.u32 	%r1049, %r1048, 24, 8;
	cvt.u16.u32 	%rs3449, %r1049;
	bfe.u32 	%r1050, %r1048, 16, 8;
	cvt.u16.u32 	%rs3450, %r1050;
	bfe.u32 	%r1051, %r1048, 8, 8;
	cvt.u16.u32 	%rs3451, %r1051;
	bfe.u32 	%r1052, %r1048, 0, 8;
	cvt.u16.u32 	%rs3452, %r1052;
	ld.shared.u32 	%r1053, [%r897+132];
	bfe.u32 	%r1054, %r1053, 24, 8;
	cvt.u16.u32 	%rs3453, %r1054;
	bfe.u32 	%r1055, %r1053, 16, 8;
	cvt.u16.u32 	%rs3454, %r1055;
	bfe.u32 	%r1056, %r1053, 8, 8;
	cvt.u16.u32 	%rs3455, %r1056;
	bfe.u32 	%r1057, %r1053, 0, 8;
	cvt.u16.u32 	%rs3456, %r1057;
	ld.shared.u32 	%r1058, [%r897+128];
	bfe.u32 	%r1059, %r1058, 24, 8;
	cvt.u16.u32 	%rs3457, %r1059;
	bfe.u32 	%r1060, %r1058, 16, 8;
	cvt.u16.u32 	%rs3458, %r1060;
	bfe.u32 	%r1061, %r1058, 8, 8;
	cvt.u16.u32 	%rs3459, %r1061;
	bfe.u32 	%r1062, %r1058, 0, 8;
	cvt.u16.u32 	%rs3460, %r1062;
	ld.shared.u32 	%r1063, [%r897+124];
	bfe.u32 	%r1064, %r1063, 24, 8;
	cvt.u16.u32 	%rs3461, %r1064;
	bfe.u32 	%r1065, %r1063, 16, 8;
	cvt.u16.u32 	%rs3462, %r1065;
	bfe.u32 	%r1066, %r1063, 8, 8;
	cvt.u16.u32 	%rs3463, %r1066;
	bfe.u32 	%r1067, %r1063, 0, 8;
	cvt.u16.u32 	%rs3464, %r1067;
	ld.shared.u32 	%r1068, [%r897+120];
	bfe.u32 	%r1069, %r1068, 24, 8;
	cvt.u16.u32 	%rs3465, %r1069;
	bfe.u32 	%r1070, %r1068, 16, 8;
	cvt.u16.u32 	%rs3466, %r1070;
	bfe.u32 	%r1071, %r1068, 8, 8;
	cvt.u16.u32 	%rs3467, %r1071;
	bfe.u32 	%r1072, %r1068, 0, 8;
	cvt.u16.u32 	%rs3468, %r1072;
	ld.shared.u32 	%r1073, [%r897+116];
	bfe.u32 	%r1074, %r1073, 24, 8;
	cvt.u16.u32 	%rs3469, %r1074;
	bfe.u32 	%r1075, %r1073, 16, 8;
	cvt.u16.u32 	%rs3470, %r1075;
	bfe.u32 	%r1076, %r1073, 8, 8;
	cvt.u16.u32 	%rs3471, %r1076;
	bfe.u32 	%r1077, %r1073, 0, 8;
	cvt.u16.u32 	%rs3472, %r1077;
	ld.shared.u32 	%r1078, [%r897+112];
	bfe.u32 	%r1079, %r1078, 24, 8;
	cvt.u16.u32 	%rs3473, %r1079;
	bfe.u32 	%r1080, %r1078, 16, 8;
	cvt.u16.u32 	%rs3474, %r1080;
	bfe.u32 	%r1081, %r1078, 8, 8;
	cvt.u16.u32 	%rs3475, %r1081;
	bfe.u32 	%r1082, %r1078, 0, 8;
	cvt.u16.u32 	%rs3476, %r1082;
	ld.shared.u32 	%r1083, [%r897+108];
	bfe.u32 	%r1084, %r1083, 24, 8;
	cvt.u16.u32 	%rs3477, %r1084;
	bfe.u32 	%r1085, %r1083, 16, 8;
	cvt.u16.u32 	%rs3478, %r1085;
	bfe.u32 	%r1086, %r1083, 8, 8;
	cvt.u16.u32 	%rs3479, %r1086;
	bfe.u32 	%r1087, %r1083, 0, 8;
	cvt.u16.u32 	%rs3480, %r1087;
	ld.shared.u32 	%r1088, [%r897+104];
	bfe.u32 	%r1089, %r1088, 24, 8;
	cvt.u16.u32 	%rs3481, %r1089;
	bfe.u32 	%r1090, %r1088, 16, 8;
	cvt.u16.u32 	%rs3482, %r1090;
	bfe.u32 	%r1091, %r1088, 8, 8;
	cvt.u16.u32 	%rs3483, %r1091;
	bfe.u32 	%r1092, %r1088, 0, 8;
	cvt.u16.u32 	%rs3484, %r1092;
	ld.shared.u32 	%r1093, [%r897+100];
	bfe.u32 	%r1094, %r1093, 24, 8;
	cvt.u16.u32 	%rs3485, %r1094;
	bfe.u32 	%r1095, %r1093, 16, 8;
	cvt.u16.u32 	%rs3486, %r1095;
	bfe.u32 	%r1096, %r1093, 8, 8;
	cvt.u16.u32 	%rs3487, %r1096;
	bfe.u32 	%r1097, %r1093, 0, 8;
	cvt.u16.u32 	%rs3488, %r1097;
	ld.shared.u32 	%r1098, [%r897+96];
	bfe.u32 	%r1099, %r1098, 24, 8;
	cvt.u16.u32 	%rs3489, %r1099;
	bfe.u32 	%r1100, %r1098, 16, 8;
	cvt.u16.u32 	%rs3490, %r1100;
	bfe.u32 	%r1101, %r1098, 8, 8;
	cvt.u16.u32 	%rs3491, %r1101;
	bfe.u32 	%r1102, %r1098, 0, 8;
	cvt.u16.u32 	%rs3492, %r1102;
	ld.shared.u32 	%r1103, [%r897+92];
	bfe.u32 	%r1104, %r1103, 24, 8;
	cvt.u16.u32 	%rs3493, %r1104;
	bfe.u32 	%r1105, %r1103, 16, 8;
	cvt.u16.u32 	%rs3494, %r1105;
	bfe.u32 	%r1106, %r1103, 8, 8;
	cvt.u16.u32 	%rs3495, %r1106;
	bfe.u32 	%r1107, %r1103, 0, 8;
	cvt.u16.u32 	%rs3496, %r1107;
	ld.shared.u32 	%r1108, [%r897+88];
	bfe.u32 	%r1109, %r1108, 24, 8;
	cvt.u16.u32 	%rs3497, %r1109;
	bfe.u32 	%r1110, %r1108, 16, 8;
	cvt.u16.u32 	%rs3498, %r1110;
	bfe.u32 	%r1111, %r1108, 8, 8;
	cvt.u16.u32 	%rs3499, %r1111;
	bfe.u32 	%r1112, %r1108, 0, 8;
	cvt.u16.u32 	%rs3500, %r1112;
	ld.shared.u32 	%r1113, [%r897+84];
	bfe.u32 	%r1114, %r1113, 24, 8;
	cvt.u16.u32 	%rs3501, %r1114;
	bfe.u32 	%r1115, %r1113, 16, 8;
	cvt.u16.u32 	%rs3502, %r1115;
	bfe.u32 	%r1116, %r1113, 8, 8;
	cvt.u16.u32 	%rs3503, %r1116;
	bfe.u32 	%r1117, %r1113, 0, 8;
	cvt.u16.u32 	%rs3504, %r1117;
	ld.shared.u32 	%r1118, [%r897+80];
	bfe.u32 	%r1119, %r1118, 24, 8;
	cvt.u16.u32 	%rs3505, %r1119;
	bfe.u32 	%r1120, %r1118, 16, 8;
	cvt.u16.u32 	%rs3506, %r1120;
	bfe.u32 	%r1121, %r1118, 8, 8;
	cvt.u16.u32 	%rs3507, %r1121;
	bfe.u32 	%r1122, %r1118, 0, 8;
	cvt.u16.u32 	%rs3508, %r1122;
	ld.shared.u32 	%r1123, [%r897+76];
	bfe.u32 	%r1124, %r1123, 24, 8;
	cvt.u16.u32 	%rs3509, %r1124;
	bfe.u32 	%r1125, %r1123, 16, 8;
	cvt.u16.u32 	%rs3510, %r1125;
	bfe.u32 	%r1126, %r1123, 8, 8;
	cvt.u16.u32 	%rs3511, %r1126;
	bfe.u32 	%r1127, %r1123, 0, 8;
	cvt.u16.u32 	%rs3512, %r1127;
	ld.shared.u32 	%r1128, [%r897+72];
	bfe.u32 	%r1129, %r1128, 24, 8;
	cvt.u16.u32 	%rs3513, %r1129;
	bfe.u32 	%r1130, %r1128, 16, 8;
	cvt.u16.u32 	%rs3514, %r1130;
	bfe.u32 	%r1131, %r1128, 8, 8;
	cvt.u16.u32 	%rs3515, %r1131;
	bfe.u32 	%r1132, %r1128, 0, 8;
	cvt.u16.u32 	%rs3516, %r1132;
	ld.shared.u32 	%r1133, [%r897+68];
	bfe.u32 	%r1134, %r1133, 24, 8;
	cvt.u16.u32 	%rs3517, %r1134;
	bfe.u32 	%r1135, %r1133, 16, 8;
	cvt.u16.u32 	%rs3518, %r1135;
	bfe.u32 	%r1136, %r1133, 8, 8;
	cvt.u16.u32 	%rs3519, %r1136;
	bfe.u32 	%r1137, %r1133, 0, 8;
	cvt.u16.u32 	%rs3520, %r1137;
	ld.shared.u32 	%r1138, [%r897+64];
	bfe.u32 	%r1139, %r1138, 24, 8;
	cvt.u16.u32 	%rs3521, %r1139;
	bfe.u32 	%r1140, %r1138, 16, 8;
	cvt.u16.u32 	%rs3522, %r1140;
	bfe.u32 	%r1141, %r1138, 8, 8;
	cvt.u16.u32 	%rs3523, %r1141;
	bfe.u32 	%r1142, %r1138, 0, 8;
	cvt.u16.u32 	%rs3524, %r1142;
	ld.shared.u32 	%r1143, [%r897+60];
	bfe.u32 	%r1144, %r1143, 24, 8;
	cvt.u16.u32 	%rs3525, %r1144;
	bfe.u32 	%r1145, %r1143, 16, 8;
	cvt.u16.u32 	%rs3526, %r1145;
	bfe.u32 	%r1146, %r1143, 8, 8;
	cvt.u16.u32 	%rs3527, %r1146;
	bfe.u32 	%r1147, %r1143, 0, 8;
	cvt.u16.u32 	%rs3528, %r1147;
	ld.shared.u32 	%r1148, [%r897+56];
	bfe.u32 	%r1149, %r1148, 24, 8;
	cvt.u16.u32 	%rs3529, %r1149;
	bfe.u32 	%r1150, %r1148, 16, 8;
	cvt.u16.u32 	%rs3530, %r1150;
	bfe.u32 	%r1151, %r1148, 8, 8;
	cvt.u16.u32 	%rs3531, %r1151;
	bfe.u32 	%r1152, %r1148, 0, 8;
	cvt.u16.u32 	%rs3532, %r1152;
	ld.shared.u32 	%r1153, [%r897+52];
	bfe.u32 	%r1154, %r1153, 24, 8;
	cvt.u16.u32 	%rs3533, %r1154;
	bfe.u32 	%r1155, %r1153, 16, 8;
	cvt.u16.u32 	%rs3534, %r1155;
	bfe.u32 	%r1156, %r1153, 8, 8;
	cvt.u16.u32 	%rs3535, %r1156;
	bfe.u32 	%r1157, %r1153, 0, 8;
	cvt.u16.u32 	%rs3536, %r1157;
	ld.shared.u32 	%r1158, [%r897+48];
	bfe.u32 	%r1159, %r1158, 24, 8;
	cvt.u16.u32 	%rs3537, %r1159;
	bfe.u32 	%r1160, %r1158, 16, 8;
	cvt.u16.u32 	%rs3538, %r1160;
	bfe.u32 	%r1161, %r1158, 8, 8;
	cvt.u16.u32 	%rs3539, %r1161;
	bfe.u32 	%r1162, %r1158, 0, 8;
	cvt.u16.u32 	%rs3540, %r1162;
	ld.shared.u32 	%r1163, [%r897+44];
	bfe.u32 	%r1164, %r1163, 24, 8;
	cvt.u16.u32 	%rs3541, %r1164;
	bfe.u32 	%r1165, %r1163, 16, 8;
	cvt.u16.u32 	%rs3542, %r1165;
	bfe.u32 	%r1166, %r1163, 8, 8;
	cvt.u16.u32 	%rs3543, %r1166;
	bfe.u32 	%r1167, %r1163, 0, 8;
	cvt.u16.u32 	%rs3544, %r1167;
	ld.shared.u32 	%r1168, [%r897+40];
	bfe.u32 	%r1169, %r1168, 24, 8;
	cvt.u16.u32 	%rs3545, %r1169;
	bfe.u32 	%r1170, %r1168, 16, 8;
	cvt.u16.u32 	%rs3546, %r1170;
	bfe.u32 	%r1171, %r1168, 8, 8;
	cvt.u16.u32 	%rs3547, %r1171;
	bfe.u32 	%r1172, %r1168, 0, 8;
	cvt.u16.u32 	%rs3548, %r1172;
	ld.shared.u32 	%r1173, [%r897+36];
	bfe.u32 	%r1174, %r1173, 24, 8;
	cvt.u16.u32 	%rs3549, %r1174;
	bfe.u32 	%r1175, %r1173, 16, 8;
	cvt.u16.u32 	%rs3550, %r1175;
	bfe.u32 	%r1176, %r1173, 8, 8;
	cvt.u16.u32 	%rs3551, %r1176;
	bfe.u32 	%r1177, %r1173, 0, 8;
	cvt.u16.u32 	%rs3552, %r1177;
	ld.shared.u32 	%r1178, [%r897+32];
	bfe.u32 	%r1179, %r1178, 24, 8;
	cvt.u16.u32 	%rs3553, %r1179;
	bfe.u32 	%r1180, %r1178, 16, 8;
	cvt.u16.u32 	%rs3554, %r1180;
	bfe.u32 	%r1181, %r1178, 8, 8;
	cvt.u16.u32 	%rs3555, %r1181;
	bfe.u32 	%r1182, %r1178, 0, 8;
	cvt.u16.u32 	%rs3556, %r1182;
	ld.shared.u32 	%r1183, [%r897+28];
	bfe.u32 	%r1184, %r1183, 24, 8;
	cvt.u16.u32 	%rs3557, %r1184;
	bfe.u32 	%r1185, %r1183, 16, 8;
	cvt.u16.u32 	%rs3558, %r1185;
	bfe.u32 	%r1186, %r1183, 8, 8;
	cvt.u16.u32 	%rs3559, %r1186;
	bfe.u32 	%r1187, %r1183, 0, 8;
	cvt.u16.u32 	%rs3560, %r1187;
	ld.shared.u32 	%r1188, [%r897+24];
	bfe.u32 	%r1189, %r1188, 24, 8;
	cvt.u16.u32 	%rs3561, %r1189;
	bfe.u32 	%r1190, %r1188, 16, 8;
	cvt.u16.u32 	%rs3562, %r1190;
	bfe.u32 	%r1191, %r1188, 8, 8;
	cvt.u16.u32 	%rs3563, %r1191;
	bfe.u32 	%r1192, %r1188, 0, 8;
	cvt.u16.u32 	%rs3564, %r1192;
	ld.shared.u32 	%r1193, [%r897+20];
	bfe.u32 	%r1194, %r1193, 24, 8;
	cvt.u16.u32 	%rs3565, %r1194;
	bfe.u32 	%r1195, %r1193, 16, 8;
	cvt.u16.u32 	%rs3566, %r1195;
	bfe.u32 	%r1196, %r1193, 8, 8;
	cvt.u16.u32 	%rs3567, %r1196;
	bfe.u32 	%r1197, %r1193, 0, 8;
	cvt.u16.u32 	%rs3568, %r1197;
	ld.shared.u32 	%r1198, [%r897+16];
	bfe.u32 	%r1199, %r1198, 24, 8;
	cvt.u16.u32 	%rs3569, %r1199;
	bfe.u32 	%r1200, %r1198, 16, 8;
	cvt.u16.u32 	%rs3570, %r1200;
	bfe.u32 	%r1201, %r1198, 8, 8;
	cvt.u16.u32 	%rs3571, %r1201;
	bfe.u32 	%r1202, %r1198, 0, 8;
	cvt.u16.u32 	%rs3572, %r1202;
	ld.shared.u32 	%r1203, [%r897+12];
	bfe.u32 	%r1204, %r1203, 24, 8;
	cvt.u16.u32 	%rs3573, %r1204;
	bfe.u32 	%r1205, %r1203, 16, 8;
	cvt.u16.u32 	%rs3574, %r1205;
	bfe.u32 	%r1206, %r1203, 8, 8;
	cvt.u16.u32 	%rs3575, %r1206;
	bfe.u32 	%r1207, %r1203, 0, 8;
	cvt.u16.u32 	%rs3576, %r1207;
	ld.shared.u32 	%r1208, [%r897+8];
	bfe.u32 	%r1209, %r1208, 24, 8;
	cvt.u16.u32 	%rs3577, %r1209;
	bfe.u32 	%r1210, %r1208, 16, 8;
	cvt.u16.u32 	%rs3578, %r1210;
	bfe.u32 	%r1211, %r1208, 8, 8;
	cvt.u16.u32 	%rs3579, %r1211;
	bfe.u32 	%r1212, %r1208, 0, 8;
	cvt.u16.u32 	%rs3580, %r1212;
	ld.shared.u32 	%r1213, [%r897+4];
	bfe.u32 	%r1214, %r1213, 24, 8;
	cvt.u16.u32 	%rs3581, %r1214;
	bfe.u32 	%r1215, %r1213, 16, 8;
	cvt.u16.u32 	%rs3582, %r1215;
	bfe.u32 	%r1216, %r1213, 8, 8;
	cvt.u16.u32 	%rs3583, %r1216;
	bfe.u32 	%r1217, %r1213, 0, 8;
	cvt.u16.u32 	%rs3584, %r1217;
	ld.shared.f32 	%f14, [%r897];
	mad.lo.s32 	%r1218, %r895, 260, %r896;
	ld.shared.u32 	%r1219, [%r1218+256];
	bfe.u32 	%r1220, %r1219, 24, 8;
	cvt.u16.u32 	%rs3585, %r1220;
	bfe.u32 	%r1221, %r1219, 16, 8;
	cvt.u16.u32 	%rs3586, %r1221;
	bfe.u32 	%r1222, %r1219, 8, 8;
	cvt.u16.u32 	%rs3587, %r1222;
	bfe.u32 	%r1223, %r1219, 0, 8;
	cvt.u16.u32 	%rs3588, %r1223;
	ld.shared.u32 	%r1224, [%r1218+252];
	bfe.u32 	%r1225, %r1224, 24, 8;
	cvt.u16.u32 	%rs3589, %r1225;
	bfe.u32 	%r1226, %r1224, 16, 8;
	cvt.u16.u32 	%rs3590, %r1226;
	bfe.u32 	%r1227, %r1224, 8, 8;
	cvt.u16.u32 	%rs3591, %r1227;
	bfe.u32 	%r1228, %r1224, 0, 8;
	cvt.u16.u32 	%rs3592, %r1228;
	ld.shared.u32 	%r1229, [%r1218+248];
	bfe.u32 	%r1230, %r1229, 24, 8;
	cvt.u16.u32 	%rs3593, %r1230;
	bfe.u32 	%r1231, %r1229, 16, 8;
	cvt.u16.u32 	%rs3594, %r1231;
	bfe.u32 	%r1232, %r1229, 8, 8;
	cvt.u16.u32 	%rs3595, %r1232;
	bfe.u32 	%r1233, %r1229, 0, 8;
	cvt.u16.u32 	%rs3596, %r1233;
	ld.shared.u32 	%r1234, [%r1218+244];
	bfe.u32 	%r1235, %r1234, 24, 8;
	cvt.u16.u32 	%rs3597, %r1235;
	bfe.u32 	%r1236, %r1234, 16, 8;
	cvt.u16.u32 	%rs3598, %r1236;
	bfe.u32 	%r1237, %r1234, 8, 8;
	cvt.u16.u32 	%rs3599, %r1237;
	bfe.u32 	%r1238, %r1234, 0, 8;
	cvt.u16.u32 	%rs3600, %r1238;
	ld.shared.u32 	%r1239, [%r1218+240];
	bfe.u32 	%r1240, %r1239, 24, 8;
	cvt.u16.u32 	%rs3601, %r1240;
	bfe.u32 	%r1241, %r1239, 16, 8;
	cvt.u16.u32 	%rs3602, %r1241;
	bfe.u32 	%r1242, %r1239, 8, 8;
	cvt.u16.u32 	%rs3603, %r1242;
	bfe.u32 	%r1243, %r1239, 0, 8;
	cvt.u16.u32 	%rs3604, %r1243;
	ld.shared.u32 	%r1244, [%r1218+236];
	bfe.u32 	%r1245, %r1244, 24, 8;
	cvt.u16.u32 	%rs3605, %r1245;
	bfe.u32 	%r1246, %r1244, 16, 8;
	cvt.u16.u32 	%rs3606, %r1246;
	bfe.u32 	%r1247, %r1244, 8, 8;
	cvt.u16.u32 	%rs3607, %r1247;
	bfe.u32 	%r1248, %r1244, 0, 8;
	cvt.u16.u32 	%rs3608, %r1248;
	ld.shared.u32 	%r1249, [%r1218+232];
	bfe.u32 	%r1250, %r1249, 24, 8;
	cvt.u16.u32 	%rs3609, %r1250;
	bfe.u32 	%r1251, %r1249, 16, 8;
	cvt.u16.u32 	%rs3610, %r1251;
	bfe.u32 	%r1252, %r1249, 8, 8;
	cvt.u16.u32 	%rs3611, %r1252;
	bfe.u32 	%r1253, %r1249, 0, 8;
	cvt.u16.u32 	%rs3612, %r1253;
	ld.shared.u32 	%r1254, [%r1218+228];
	bfe.u32 	%r1255, %r1254, 24, 8;
	cvt.u16.u32 	%rs3613, %r1255;
	bfe.u32 	%r1256, %r1254, 16, 8;
	cvt.u16.u32 	%rs3614, %r1256;
	bfe.u32 	%r1257, %r1254, 8, 8;
	cvt.u16.u32 	%rs3615, %r1257;
	bfe.u32 	%r1258, %r1254, 0, 8;
	cvt.u16.u32 	%rs3616, %r1258;
	ld.shared.u32 	%r1259, [%r1218+224];
	bfe.u32 	%r1260, %r1259, 24, 8;
	cvt.u16.u32 	%rs3617, %r1260;
	bfe.u32 	%r1261, %r1259, 16, 8;
	cvt.u16.u32 	%rs3618, %r1261;
	bfe.u32 	%r1262, %r1259, 8, 8;
	cvt.u16.u32 	%rs3619, %r1262;
	bfe.u32 	%r1263, %r1259, 0, 8;
	cvt.u16.u32 	%rs3620, %r1263;
	ld.shared.u32 	%r1264, [%r1218+220];
	bfe.u32 	%r1265, %r1264, 24, 8;
	cvt.u16.u32 	%rs3621, %r1265;
	bfe.u32 	%r1266, %r1264, 16, 8;
	cvt.u16.u32 	%rs3622, %r1266;
	bfe.u32 	%r1267, %r1264, 8, 8;
	cvt.u16.u32 	%rs3623, %r1267;
	bfe.u32 	%r1268, %r1264, 0, 8;
	cvt.u16.u32 	%rs3624, %r1268;
	ld.shared.u32 	%r1269, [%r1218+216];
	bfe.u32 	%r1270, %r1269, 24, 8;
	cvt.u16.u32 	%rs3625, %r1270;
	bfe.u32 	%r1271, %r1269, 16, 8;
	cvt.u16.u32 	%rs3626, %r1271;
	bfe.u32 	%r1272, %r1269, 8, 8;
	cvt.u16.u32 	%rs3627, %r1272;
	bfe.u32 	%r1273, %r1269, 0, 8;
	cvt.u16.u32 	%rs3628, %r1273;
	ld.shared.u32 	%r1274, [%r1218+212];
	bfe.u32 	%r1275, %r1274, 24, 8;
	cvt.u16.u32 	%rs3629, %r1275;
	bfe.u32 	%r1276, %r1274, 16, 8;
	cvt.u16.u32 	%rs3630, %r1276;
	bfe.u32 	%r1277, %r1274, 8, 8;
	cvt.u16.u32 	%rs3631, %r1277;
	bfe.u32 	%r1278, %r1274, 0, 8;
	cvt.u16.u32 	%rs3632, %r1278;
	ld.shared.u32 	%r1279, [%r1218+208];
	bfe.u32 	%r1280, %r1279, 24, 8;
	cvt.u16.u32 	%rs3633, %r1280;
	bfe.u32 	%r1281, %r1279, 16, 8;
	cvt.u16.u32 	%rs3634, %r1281;
	bfe.u32 	%r1282, %r1279, 8, 8;
	cvt.u16.u32 	%rs3635, %r1282;
	bfe.u32 	%r1283, %r1279, 0, 8;
	cvt.u16.u32 	%rs3636, %r1283;
	ld.shared.u32 	%r1284, [%r1218+204];
	bfe.u32 	%r1285, %r1284, 24, 8;
	cvt.u16.u32 	%rs3637, %r1285;
	bfe.u32 	%r1286, %r1284, 16, 8;
	cvt.u16.u32 	%rs3638, %r1286;
	bfe.u32 	%r1287, %r1284, 8, 8;
	cvt.u16.u32 	%rs3639, %r1287;
	bfe.u32 	%r1288, %r1284, 0, 8;
	cvt.u16.u32 	%rs3640, %r1288;
	ld.shared.u32 	%r1289, [%r1218+200];
	bfe.u32 	%r1290, %r1289, 24, 8;
	cvt.u16.u32 	%rs3641, %r1290;
	bfe.u32 	%r1291, %r1289, 16, 8;
	cvt.u16.u32 	%rs3642, %r1291;
	bfe.u32 	%r1292, %r1289, 8, 8;
	cvt.u16.u32 	%rs3643, %r1292;
	bfe.u32 	%r1293, %r1289, 0, 8;
	cvt.u16.u32 	%rs3644, %r1293;
	ld.shared.u32 	%r1294, [%r1218+196];
	bfe.u32 	%r1295, %r1294, 24, 8;
	cvt.u16.u32 	%rs3645, %r1295;
	bfe.u32 	%r1296, %r1294, 16, 8;
	cvt.u16.u32 	%rs3646, %r1296;
	bfe.u32 	%r1297, %r1294, 8, 8;
	cvt.u16.u32 	%rs3647, %r1297;
	bfe.u32 	%r1298, %r1294, 0, 8;
	cvt.u16.u32 	%rs3648, %r1298;
	ld.shared.u32 	%r1299, [%r1218+192];
	bfe.u32 	%r1300, %r1299, 24, 8;
	cvt.u16.u32 	%rs3649, %r1300;
	bfe.u32 	%r1301, %r1299, 16, 8;
	cvt.u16.u32 	%rs3650, %r1301;
	bfe.u32 	%r1302, %r1299, 8, 8;
	cvt.u16.u32 	%rs3651, %r1302;
	bfe.u32 	%r1303, %r1299, 0, 8;
	cvt.u16.u32 	%rs3652, %r1303;
	ld.shared.u32 	%r1304, [%r1218+188];
	bfe.u32 	%r1305, %r1304, 24, 8;
	cvt.u16.u32 	%rs3653, %r1305;
	bfe.u32 	%r1306, %r1304, 16, 8;
	cvt.u16.u32 	%rs3654, %r1306;
	bfe.u32 	%r1307, %r1304, 8, 8;
	cvt.u16.u32 	%rs3655, %r1307;
	bfe.u32 	%r1308, %r1304, 0, 8;
	cvt.u16.u32 	%rs3656, %r1308;
	ld.shared.u32 	%r1309, [%r1218+184];
	bfe.u32 	%r1310, %r1309, 24, 8;
	cvt.u16.u32 	%rs3657, %r1310;
	bfe.u32 	%r1311, %r1309, 16, 8;
	cvt.u16.u32 	%rs3658, %r1311;
	bfe.u32 	%r1312, %r1309, 8, 8;
	cvt.u16.u32 	%rs3659, %r1312;
	bfe.u32 	%r1313, %r1309, 0, 8;
	cvt.u16.u32 	%rs3660, %r1313;
	ld.shared.u32 	%r1314, [%r1218+180];
	bfe.u32 	%r1315, %r1314, 24, 8;
	cvt.u16.u32 	%rs3661, %r1315;
	bfe.u32 	%r1316, %r1314, 16, 8;
	cvt.u16.u32 	%rs3662, %r1316;
	bfe.u32 	%r1317, %r1314, 8, 8;
	cvt.u16.u32 	%rs3663, %r1317;
	bfe.u32 	%r1318, %r1314, 0, 8;
	cvt.u16.u32 	%rs3664, %r1318;
	ld.shared.u32 	%r1319, [%r1218+176];
	bfe.u32 	%r1320, %r1319, 24, 8;
	cvt.u16.u32 	%rs3665, %r1320;
	bfe.u32 	%r1321, %r1319, 16, 8;
	cvt.u16.u32 	%rs3666, %r1321;
	bfe.u32 	%r1322, %r1319, 8, 8;
	cvt.u16.u32 	%rs3667, %r1322;
	bfe.u32 	%r1323, %r1319, 0, 8;
	cvt.u16.u32 	%rs3668, %r1323;
	ld.shared.u32 	%r1324, [%r1218+172];
	bfe.u32 	%r1325, %r1324, 24, 8;
	cvt.u16.u32 	%rs3669, %r1325;
	bfe.u32 	%r1326, %r1324, 16, 8;
	cvt.u16.u32 	%rs3670, %r1326;
	bfe.u32 	%r1327, %r1324, 8, 8;
	cvt.u16.u32 	%rs3671, %r1327;
	bfe.u32 	%r1328, %r1324, 0, 8;
	cvt.u16.u32 	%rs3672, %r1328;
	ld.shared.u32 	%r1329, [%r1218+168];
	bfe.u32 	%r1330, %r1329, 24, 8;
	cvt.u16.u32 	%rs3673, %r1330;
	bfe.u32 	%r1331, %r1329, 16, 8;
	cvt.u16.u32 	%rs3674, %r1331;
	bfe.u32 	%r1332, %r1329, 8, 8;
	cvt.u16.u32 	%rs3675, %r1332;
	bfe.u32 	%r1333, %r1329, 0, 8;
	cvt.u16.u32 	%rs3676, %r1333;
	ld.shared.u32 	%r1334, [%r1218+164];
	bfe.u32 	%r1335, %r1334, 24, 8;
	cvt.u16.u32 	%rs3677, %r1335;
	bfe.u32 	%r1336, %r1334, 16, 8;
	cvt.u16.u32 	%rs3678, %r1336;
	bfe.u32 	%r1337, %r1334, 8, 8;
	cvt.u16.u32 	%rs3679, %r1337;
	bfe.u32 	%r1338, %r1334, 0, 8;
	cvt.u16.u32 	%rs3680, %r1338;
	ld.shared.u32 	%r1339, [%r1218+160];
	bfe.u32 	%r1340, %r1339, 24, 8;
	cvt.u16.u32 	%rs3681, %r1340;
	bfe.u32 	%r1341, %r1339, 16, 8;
	cvt.u16.u32 	%rs3682, %r1341;
	bfe.u32 	%r1342, %r1339, 8, 8;
	cvt.u16.u32 	%rs3683, %r1342;
	bfe.u32 	%r1343, %r1339, 0, 8;
	cvt.u16.u32 	%rs3684, %r1343;
	ld.shared.u32 	%r1344, [%r1218+156];
	bfe.u32 	%r1345, %r1344, 24, 8;
	cvt.u16.u32 	%rs3685, %r1345;
	bfe.u32 	%r1346, %r1344, 16, 8;
	cvt.u16.u32 	%rs3686, %r1346;
	bfe.u32 	%r1347, %r1344, 8, 8;
	cvt.u16.u32 	%rs3687, %r1347;
	bfe.u32 	%r1348, %r1344, 0, 8;
	cvt.u16.u32 	%rs3688, %r1348;
	ld.shared.u32 	%r1349, [%r1218+152];
	bfe.u32 	%r1350, %r1349, 24, 8;
	cvt.u16.u32 	%rs3689, %r1350;
	bfe.u32 	%r1351, %r1349, 16, 8;
	cvt.u16.u32 	%rs3690, %r1351;
	bfe.u32 	%r1352, %r1349, 8, 8;
	cvt.u16.u32 	%rs3691, %r1352;
	bfe.u32 	%r1353, %r1349, 0, 8;
	cvt.u16.u32 	%rs3692, %r1353;
	ld.shared.u32 	%r1354, [%r1218+148];
	bfe.u32 	%r1355, %r1354, 24, 8;
	cvt.u16.u32 	%rs3693, %r1355;
	bfe.u32 	%r1356, %r1354, 16, 8;
	cvt.u16.u32 	%rs3694, %r1356;
	bfe.u32 	%r1357, %r1354, 8, 8;
	cvt.u16.u32 	%rs3695, %r1357;
	bfe.u32 	%r1358, %r1354, 0, 8;
	cvt.u16.u32 	%rs3696, %r1358;
	ld.shared.u32 	%r1359, [%r1218+144];
	bfe.u32 	%r1360, %r1359, 24, 8;
	cvt.u16.u32 	%rs3697, %r1360;
	bfe.u32 	%r1361, %r1359, 16, 8;
	cvt.u16.u32 	%rs3698, %r1361;
	bfe.u32 	%r1362, %r1359, 8, 8;
	cvt.u16.u32 	%rs3699, %r1362;
	bfe.u32 	%r1363, %r1359, 0, 8;
	cvt.u16.u32 	%rs3700, %r1363;
	ld.shared.u32 	%r1364, [%r1218+140];
	bfe.u32 	%r1365, %r1364, 24, 8;
	cvt.u16.u32 	%rs3701, %r1365;
	bfe.u32 	%r1366, %r1364, 16, 8;
	cvt.u16.u32 	%rs3702, %r1366;
	bfe.u32 	%r1367, %r1364, 8, 8;
	cvt.u16.u32 	%rs3703, %r1367;
	bfe.u32 	%r1368, %r1364, 0, 8;
	cvt.u16.u32 	%rs3704, %r1368;
	ld.shared.u32 	%r1369, [%r1218+136];
	bfe.u32 	%r1370, %r1369, 24, 8;
	cvt.u16.u32 	%rs3705, %r1370;
	bfe.u32 	%r1371, %r1369, 16, 8;
	cvt.u16.u32 	%rs3706, %r1371;
	bfe.u32 	%r1372, %r1369, 8, 8;
	cvt.u16.u32 	%rs3707, %r1372;
	bfe.u32 	%r1373, %r1369, 0, 8;
	cvt.u16.u32 	%rs3708, %r1373;
	ld.shared.u32 	%r1374, [%r1218+132];
	bfe.u32 	%r1375, %r1374, 24, 8;
	cvt.u16.u32 	%rs3709, %r1375;
	bfe.u32 	%r1376, %r1374, 16, 8;
	cvt.u16.u32 	%rs3710, %r1376;
	bfe.u32 	%r1377, %r1374, 8, 8;
	cvt.u16.u32 	%rs3711, %r1377;
	bfe.u32 	%r1378, %r1374, 0, 8;
	cvt.u16.u32 	%rs3712, %r1378;
	ld.shared.u32 	%r1379, [%r1218+128];
	bfe.u32 	%r1380, %r1379, 24, 8;
	cvt.u16.u32 	%rs3713, %r1380;
	bfe.u32 	%r1381, %r1379, 16, 8;
	cvt.u16.u32 	%rs3714, %r1381;
	bfe.u32 	%r1382, %r1379, 8, 8;
	cvt.u16.u32 	%rs3715, %r1382;
	bfe.u32 	%r1383, %r1379, 0, 8;
	cvt.u16.u32 	%rs3716, %r1383;
	ld.shared.u32 	%r1384, [%r1218+124];
	bfe.u32 	%r1385, %r1384, 24, 8;
	cvt.u16.u32 	%rs3717, %r1385;
	bfe.u32 	%r1386, %r1384, 16, 8;
	cvt.u16.u32 	%rs3718, %r1386;
	bfe.u32 	%r1387, %r1384, 8, 8;
	cvt.u16.u32 	%rs3719, %r1387;
	bfe.u32 	%r1388, %r1384, 0, 8;
	cvt.u16.u32 	%rs3720, %r1388;
	ld.shared.u32 	%r1389, [%r1218+120];
	bfe.u32 	%r1390, %r1389, 24, 8;
	cvt.u16.u32 	%rs3721, %r1390;
	bfe.u32 	%r1391, %r1389, 16, 8;
	cvt.u16.u32 	%rs3722, %r1391;
	bfe.u32 	%r1392, %r1389, 8, 8;
	cvt.u16.u32 	%rs3723, %r1392;
	bfe.u32 	%r1393, %r1389, 0, 8;
	cvt.u16.u32 	%rs3724, %r1393;
	ld.shared.u32 	%r1394, [%r1218+116];
	bfe.u32 	%r1395, %r1394, 24, 8;
	cvt.u16.u32 	%rs3725, %r1395;
	bfe.u32 	%r1396, %r1394, 16, 8;
	cvt.u16.u32 	%rs3726, %r1396;
	bfe.u32 	%r1397, %r1394, 8, 8;
	cvt.u16.u32 	%rs3727, %r1397;
	bfe.u32 	%r1398, %r1394, 0, 8;
	cvt.u16.u32 	%rs3728, %r1398;
	ld.shared.u32 	%r1399, [%r1218+112];
	bfe.u32 	%r1400, %r1399, 24, 8;
	cvt.u16.u32 	%rs3729, %r1400;
	bfe.u32 	%r1401, %r1399, 16, 8;
	cvt.u16.u32 	%rs3730, %r1401;
	bfe.u32 	%r1402, %r1399, 8, 8;
	cvt.u16.u32 	%rs3731, %r1402;
	bfe.u32 	%r1403, %r1399, 0, 8;
	cvt.u16.u32 	%rs3732, %r1403;
	ld.shared.u32 	%r1404, [%r1218+108];
	bfe.u32 	%r1405, %r1404, 24, 8;
	cvt.u16.u32 	%rs3733, %r1405;
	bfe.u32 	%r1406, %r1404, 16, 8;
	cvt.u16.u32 	%rs3734, %r1406;
	bfe.u32 	%r1407, %r1404, 8, 8;
	cvt.u16.u32 	%rs3735, %r1407;
	bfe.u32 	%r1408, %r1404, 0, 8;
	cvt.u16.u32 	%rs3736, %r1408;
	ld.shared.u32 	%r1409, [%r1218+104];
	bfe.u32 	%r1410, %r1409, 24, 8;
	cvt.u16.u32 	%rs3737, %r1410;
	bfe.u32 	%r1411, %r1409, 16, 8;
	cvt.u16.u32 	%rs3738, %r1411;
	bfe.u32 	%r1412, %r1409, 8, 8;
	cvt.u16.u32 	%rs3739, %r1412;
	bfe.u32 	%r1413, %r1409, 0, 8;
	cvt.u16.u32 	%rs3740, %r1413;
	ld.shared.u32 	%r1414, [%r1218+100];
	bfe.u32 	%r1415, %r1414, 24, 8;
	cvt.u16.u32 	%rs3741, %r1415;
	bfe.u32 	%r1416, %r1414, 16, 8;
	cvt.u16.u32 	%rs3742, %r1416;
	bfe.u32 	%r1417, %r1414, 8, 8;
	cvt.u16.u32 	%rs3743, %r1417;
	bfe.u32 	%r1418, %r1414, 0, 8;
	cvt.u16.u32 	%rs3744, %r1418;
	ld.shared.u32 	%r1419, [%r1218+96];
	bfe.u32 	%r1420, %r1419, 24, 8;
	cvt.u16.u32 	%rs3745, %r1420;
	bfe.u32 	%r1421, %r1419, 16, 8;
	cvt.u16.u32 	%rs3746, %r1421;
	bfe.u32 	%r1422, %r1419, 8, 8;
	cvt.u16.u32 	%rs3747, %r1422;
	bfe.u32 	%r1423, %r1419, 0, 8;
	cvt.u16.u32 	%rs3748, %r1423;
	ld.shared.u32 	%r1424, [%r1218+92];
	bfe.u32 	%r1425, %r1424, 24, 8;
	cvt.u16.u32 	%rs3749, %r1425;
	bfe.u32 	%r1426, %r1424, 16, 8;
	cvt.u16.u32 	%rs3750, %r1426;
	bfe.u32 	%r1427, %r1424, 8, 8;
	cvt.u16.u32 	%rs3751, %r1427;
	bfe.u32 	%r1428, %r1424, 0, 8;
	cvt.u16.u32 	%rs3752, %r1428;
	ld.shared.u32 	%r1429, [%r1218+88];
	bfe.u32 	%r1430, %r1429, 24, 8;
	cvt.u16.u32 	%rs3753, %r1430;
	bfe.u32 	%r1431, %r1429, 16, 8;
	cvt.u16.u32 	%rs3754, %r1431;
	bfe.u32 	%r1432, %r1429, 8, 8;
	cvt.u16.u32 	%rs3755, %r1432;
	bfe.u32 	%r1433, %r1429, 0, 8;
	cvt.u16.u32 	%rs3756, %r1433;
	ld.shared.u32 	%r1434, [%r1218+84];
	bfe.u32 	%r1435, %r1434, 24, 8;
	cvt.u16.u32 	%rs3757, %r1435;
	bfe.u32 	%r1436, %r1434, 16, 8;
	cvt.u16.u32 	%rs3758, %r1436;
	bfe.u32 	%r1437, %r1434, 8, 8;
	cvt.u16.u32 	%rs3759, %r1437;
	bfe.u32 	%r1438, %r1434, 0, 8;
	cvt.u16.u32 	%rs3760, %r1438;
	ld.shared.u32 	%r1439, [%r1218+80];
	bfe.u32 	%r1440, %r1439, 24, 8;
	cvt.u16.u32 	%rs3761, %r1440;
	bfe.u32 	%r1441, %r1439, 16, 8;
	cvt.u16.u32 	%rs3762, %r1441;
	bfe.u32 	%r1442, %r1439, 8, 8;
	cvt.u16.u32 	%rs3763, %r1442;
	bfe.u32 	%r1443, %r1439, 0, 8;
	cvt.u16.u32 	%rs3764, %r1443;
	ld.shared.u32 	%r1444, [%r1218+76];
	bfe.u32 	%r1445, %r1444, 24, 8;
	cvt.u16.u32 	%rs3765, %r1445;
	bfe.u32 	%r1446, %r1444, 16, 8;
	cvt.u16.u32 	%rs3766, %r1446;
	bfe.u32 	%r1447, %r1444, 8, 8;
	cvt.u16.u32 	%rs3767, %r1447;
	bfe.u32 	%r1448, %r1444, 0, 8;
	cvt.u16.u32 	%rs3768, %r1448;
	ld.shared.u32 	%r1449, [%r1218+72];
	bfe.u32 	%r1450, %r1449, 24, 8;
	cvt.u16.u32 	%rs3769, %r1450;
	bfe.u32 	%r1451, %r1449, 16, 8;
	cvt.u16.u32 	%rs3770, %r1451;
	bfe.u32 	%r1452, %r1449, 8, 8;
	cvt.u16.u32 	%rs3771, %r1452;
	bfe.u32 	%r1453, %r1449, 0, 8;
	cvt.u16.u32 	%rs3772, %r1453;
	ld.shared.u32 	%r1454, [%r1218+68];
	bfe.u32 	%r1455, %r1454, 24, 8;
	cvt.u16.u32 	%rs3773, %r1455;
	bfe.u32 	%r1456, %r1454, 16, 8;
	cvt.u16.u32 	%rs3774, %r1456;
	bfe.u32 	%r1457, %r1454, 8, 8;
	cvt.u16.u32 	%rs3775, %r1457;
	bfe.u32 	%r1458, %r1454, 0, 8;
	cvt.u16.u32 	%rs3776, %r1458;
	ld.shared.u32 	%r1459, [%r1218+64];
	bfe.u32 	%r1460, %r1459, 24, 8;
	cvt.u16.u32 	%rs3777, %r1460;
	bfe.u32 	%r1461, %r1459, 16, 8;
	cvt.u16.u32 	%rs3778, %r1461;
	bfe.u32 	%r1462, %r1459, 8, 8;
	cvt.u16.u32 	%rs3779, %r1462;
	bfe.u32 	%r1463, %r1459, 0, 8;
	cvt.u16.u32 	%rs3780, %r1463;
	ld.shared.u32 	%r1464, [%r1218+60];
	bfe.u32 	%r1465, %r1464, 24, 8;
	cvt.u16.u32 	%rs3781, %r1465;
	bfe.u32 	%r1466, %r1464, 16, 8;
	cvt.u16.u32 	%rs3782, %r1466;
	bfe.u32 	%r1467, %r1464, 8, 8;
	cvt.u16.u32 	%rs3783, %r1467;
	bfe.u32 	%r1468, %r1464, 0, 8;
	cvt.u16.u32 	%rs3784, %r1468;
	ld.shared.u32 	%r1469, [%r1218+56];
	bfe.u32 	%r1470, %r1469, 24, 8;
	cvt.u16.u32 	%rs3785, %r1470;
	bfe.u32 	%r1471, %r1469, 16, 8;
	cvt.u16.u32 	%rs3786, %r1471;
	bfe.u32 	%r1472, %r1469, 8, 8;
	cvt.u16.u32 	%rs3787, %r1472;
	bfe.u32 	%r1473, %r1469, 0, 8;
	cvt.u16.u32 	%rs3788, %r1473;
	ld.shared.u32 	%r1474, [%r1218+52];
	bfe.u32 	%r1475, %r1474, 24, 8;
	cvt.u16.u32 	%rs3789, %r1475;
	bfe.u32 	%r1476, %r1474, 16, 8;
	cvt.u16.u32 	%rs3790, %r1476;
	bfe.u32 	%r1477, %r1474, 8, 8;
	cvt.u16.u32 	%rs3791, %r1477;
	bfe.u32 	%r1478, %r1474, 0, 8;
	cvt.u16.u32 	%rs3792, %r1478;
	ld.shared.u32 	%r1479, [%r1218+48];
	bfe.u32 	%r1480, %r1479, 24, 8;
	cvt.u16.u32 	%rs3793, %r1480;
	bfe.u32 	%r1481, %r1479, 16, 8;
	cvt.u16.u32 	%rs3794, %r1481;
	bfe.u32 	%r1482, %r1479, 8, 8;
	cvt.u16.u32 	%rs3795, %r1482;
	bfe.u32 	%r1483, %r1479, 0, 8;
	cvt.u16.u32 	%rs3796, %r1483;
	ld.shared.u32 	%r1484, [%r1218+44];
	bfe.u32 	%r1485, %r1484, 24, 8;
	cvt.u16.u32 	%rs3797, %r1485;
	bfe.u32 	%r1486, %r1484, 16, 8;
	cvt.u16.u32 	%rs3798, %r1486;
	bfe.u32 	%r1487, %r1484, 8, 8;
	cvt.u16.u32 	%rs3799, %r1487;
	bfe.u32 	%r1488, %r1484, 0, 8;
	cvt.u16.u32 	%rs3800, %r1488;
	ld.shared.u32 	%r1489, [%r1218+40];
	bfe.u32 	%r1490, %r1489, 24, 8;
	cvt.u16.u32 	%rs3801, %r1490;
	bfe.u32 	%r1491, %r1489, 16, 8;
	cvt.u16.u32 	%rs3802, %r1491;
	bfe.u32 	%r1492, %r1489, 8, 8;
	cvt.u16.u32 	%rs3803, %r1492;
	bfe.u32 	%r1493, %r1489, 0, 8;
	cvt.u16.u32 	%rs3804, %r1493;
	ld.shared.u32 	%r1494, [%r1218+36];
	bfe.u32 	%r1495, %r1494, 24, 8;
	cvt.u16.u32 	%rs3805, %r1495;
	bfe.u32 	%r1496, %r1494, 16, 8;
	cvt.u16.u32 	%rs3806, %r1496;
	bfe.u32 	%r1497, %r1494, 8, 8;
	cvt.u16.u32 	%rs3807, %r1497;
	bfe.u32 	%r1498, %r1494, 0, 8;
	cvt.u16.u32 	%rs3808, %r1498;
	ld.shared.u32 	%r1499, [%r1218+32];
	bfe.u32 	%r1500, %r1499, 24, 8;
	cvt.u16.u32 	%rs3809, %r1500;
	bfe.u32 	%r1501, %r1499, 16, 8;
	cvt.u16.u32 	%rs3810, %r1501;
	bfe.u32 	%r1502, %r1499, 8, 8;
	cvt.u16.u32 	%rs3811, %r1502;
	bfe.u32 	%r1503, %r1499, 0, 8;
	cvt.u16.u32 	%rs3812, %r1503;
	ld.shared.u32 	%r1504, [%r1218+28];
	bfe.u32 	%r1505, %r1504, 24, 8;
	cvt.u16.u32 	%rs3813, %r1505;
	bfe.u32 	%r1506, %r1504, 16, 8;
	cvt.u16.u32 	%rs3814, %r1506;
	bfe.u32 	%r1507, %r1504, 8, 8;
	cvt.u16.u32 	%rs3815, %r1507;
	bfe.u32 	%r1508, %r1504, 0, 8;
	cvt.u16.u32 	%rs3816, %r1508;
	ld.shared.u32 	%r1509, [%r1218+24];
	bfe.u32 	%r1510, %r1509, 24, 8;
	cvt.u16.u32 	%rs3817, %r1510;
	bfe.u32 	%r1511, %r1509, 16, 8;
	cvt.u16.u32 	%rs3818, %r1511;
	bfe.u32 	%r1512, %r1509, 8, 8;
	cvt.u16.u32 	%rs3819, %r1512;
	bfe.u32 	%r1513, %r1509, 0, 8;
	cvt.u16.u32 	%rs3820, %r1513;
	ld.shared.u32 	%r1514, [%r1218+20];
	bfe.u32 	%r1515, %r1514, 24, 8;
	cvt.u16.u32 	%rs3821, %r1515;
	bfe.u32 	%r1516, %r1514, 16, 8;
	cvt.u16.u32 	%rs3822, %r1516;
	bfe.u32 	%r1517, %r1514, 8, 8;
	cvt.u16.u32 	%rs3823, %r1517;
	bfe.u32 	%r1518, %r1514, 0, 8;
	cvt.u16.u32 	%rs3824, %r1518;
	ld.shared.u32 	%r1519, [%r1218+16];
	bfe.u32 	%r1520, %r1519, 24, 8;
	cvt.u16.u32 	%rs3825, %r1520;
	bfe.u32 	%r1521, %r1519, 16, 8;
	cvt.u16.u32 	%rs3826, %r1521;
	bfe.u32 	%r1522, %r1519, 8, 8;
	cvt.u16.u32 	%rs3827, %r1522;
	bfe.u32 	%r1523, %r1519, 0, 8;
	cvt.u16.u32 	%rs3828, %r1523;
	ld.shared.u32 	%r1524, [%r1218+12];
	bfe.u32 	%r1525, %r1524, 24, 8;
	cvt.u16.u32 	%rs3829, %r1525;
	bfe.u32 	%r1526, %r1524, 16, 8;
	cvt.u16.u32 	%rs3830, %r1526;
	bfe.u32 	%r1527, %r1524, 8, 8;
	cvt.u16.u32 	%rs3831, %r1527;
	bfe.u32 	%r1528, %r1524, 0, 8;
	cvt.u16.u32 	%rs3832, %r1528;
	ld.shared.u32 	%r1529, [%r1218+8];
	bfe.u32 	%r1530, %r1529, 24, 8;
	cvt.u16.u32 	%rs3833, %r1530;
	bfe.u32 	%r1531, %r1529, 16, 8;
	cvt.u16.u32 	%rs3834, %r1531;
	bfe.u32 	%r1532, %r1529, 8, 8;
	cvt.u16.u32 	%rs3835, %r1532;
	bfe.u32 	%r1533, %r1529, 0, 8;
	cvt.u16.u32 	%rs3836, %r1533;
	ld.shared.u32 	%r1534, [%r1218+4];
	bfe.u32 	%r1535, %r1534, 24, 8;
	cvt.u16.u32 	%rs3837, %r1535;
	bfe.u32 	%r1536, %r1534, 16, 8;
	cvt.u16.u32 	%rs3838, %r1536;
	bfe.u32 	%r1537, %r1534, 8, 8;
	cvt.u16.u32 	%rs3839, %r1537;
	bfe.u32 	%r1538, %r1534, 0, 8;
	cvt.u16.u32 	%rs3840, %r1538;
	ld.shared.f32 	%f15, [%r1218];
	setp.ge.s32 	%p18, %r895, %r21;
	mov.pred 	%p42, 0;
	@%p18 bra 	$L__BB9_27;
	setp.ge.s32 	%p19, %r2756, %r19;
	setp.gt.f32 	%p20, %f15, %f14;
	or.pred  	%p42, %p19, %p20;
$L__BB9_27:
	ld.param.s8 	%rs4357, [_ZN3cub18CUB_300001_SM_10006detail10merge_sort26DeviceMergeSortMergeKernelINS2_10policy_hubIN6thrust24THRUST_300001_SM_1000_NS10device_ptrI10IndividualEEE9Policy600ES9_PNS0_8NullTypeES9_SD_mN4cuda3std3__44lessIS8_EES8_SC_EEvbT2_T3_T4_PT6_PT7_T5_PSL_SL_NS1_7vsmem_tE_param_0];
	setp.eq.s16 	%p21, %rs4357, 0;
	selp.f32 	%f16, %f15, %f14, %p42;
	selp.b16 	%rs3841, %rs3840, %rs3584, %p42;
	selp.b16 	%rs3842, %rs3839, %rs3583, %p42;
	selp.b16 	%rs3843, %rs3838, %rs3582, %p42;
	selp.b16 	%rs3844, %rs3837, %rs3581, %p42;
	selp.b16 	%rs3845, %rs3836, %rs3580, %p42;
	selp.b16 	%rs3846, %rs3835, %rs3579, %p42;
	selp.b16 	%rs3847, %rs3834, %rs3578, %p42;
	selp.b16 	%rs3848, %rs3833, %rs3577, %p42;
	selp.b16 	%rs3849, %rs3832, %rs3576, %p42;
	selp.b16 	%rs3850, %rs3831, %rs3575, %p42;
	selp.b16 	%rs3851, %rs3830, %rs3574, %p42;
	selp.b16 	%rs3852, %rs3829, %rs3573, %p42;
	selp.b16 	%rs3853, %rs3828, %rs3572, %p42;
	selp.b16 	%rs3854, %rs3827, %rs3571, %p42;
	selp.b16 	%rs3855, %rs3826, %rs3570, %p42;
	selp.b16 	%rs3856, %rs3825, %rs3569, %p42;
	selp.b16 	%rs3857, %rs3824, %rs3568, %p42;
	selp.b16 	%rs3858, %rs3823, %rs3567, %p42;
	selp.b16 	%rs3859, %rs3822, %rs3566, %p42;
	selp.b16 	%rs3860, %rs3821, %rs3565, %p42;
	selp.b16 	%rs3861, %rs3820, %rs3564, %p42;
	selp.b16 	%rs3862, %rs3819, %rs3563, %p42;
	selp.b16 	%rs3863, %rs3818, %rs3562, %p42;
	selp.b16 	%rs3864, %rs3817, %rs3561, %p42;
	selp.b16 	%rs3865, %rs3816, %rs3560, %p42;
	selp.b16 	%rs3866, %rs3815, %rs3559, %p42;
	selp.b16 	%rs3867, %rs3814, %rs3558, %p42;
	selp.b16 	%rs3868, %rs3813, %rs3557, %p42;
	selp.b16 	%rs3869, %rs3812, %rs3556, %p42;
	selp.b16 	%rs3870, %rs3811, %rs3555, %p42;
	selp.b16 	%rs3871, %rs3810, %rs3554, %p42;
	selp.b16 	%rs3872, %rs3809, %rs3553, %p42;
	selp.b16 	%rs3873, %rs3808, %rs3552, %p42;
	selp.b16 	%rs3874, %rs3807, %rs3551, %p42;
	selp.b16 	%rs3875, %rs3806, %rs3550, %p42;
	selp.b16 	%rs3876, %rs3805, %rs3549, %p42;
	selp.b16 	%rs3877, %rs3804, %rs3548, %p42;
	selp.b16 	%rs3878, %rs3803, %rs3547, %p42;
	selp.b16 	%rs3879, %rs3802, %rs3546, %p42;
	selp.b16 	%rs3880, %rs3801, %rs3545, %p42;
	selp.b16 	%rs3881, %rs3800, %rs3544, %p42;
	selp.b16 	%rs3882, %rs3799, %rs3543, %p42;
	selp.b16 	%rs3883, %rs3798, %rs3542, %p42;
	selp.b16 	%rs3884, %rs3797, %rs3541, %p42;
	selp.b16 	%rs3885, %rs3796, %rs3540, %p42;
	selp.b16 	%rs3886, %rs3795, %rs3539, %p42;
	selp.b16 	%rs3887, %rs3794, %rs3538, %p42;
	selp.b16 	%rs3888, %rs3793, %rs3537, %p42;
	selp.b16 	%rs3889, %rs3792, %rs3536, %p42;
	selp.b16 	%rs3890, %rs3791, %rs3535, %p42;
	selp.b16 	%rs3891, %rs3790, %rs3534, %p42;
	selp.b16 	%rs3892, %rs3789, %rs3533, %p42;
	selp.b16 	%rs3893, %rs3788, %rs3532, %p42;
	selp.b16 	%rs3894, %rs3787, %rs3531, %p42;
	selp.b16 	%rs3895, %rs3786, %rs3530, %p42;
	selp.b16 	%rs3896, %rs3785, %rs3529, %p42;
	selp.b16 	%rs3897, %rs3784, %rs3528, %p42;
	selp.b16 	%rs3898, %rs3783, %rs3527, %p42;
	selp.b16 	%rs3899, %rs3782, %rs3526, %p42;
	selp.b16 	%rs3900, %rs3781, %rs3525, %p42;
	selp.b16 	%rs3901, %rs3780, %rs3524, %p42;
	selp.b16 	%rs3902, %rs3779, %rs3523, %p42;
	selp.b16 	%rs3903, %rs3778, %rs3522, %p42;
	selp.b16 	%rs3904, %rs3777, %rs3521, %p42;
	selp.b16 	%rs3905, %rs3776, %rs3520, %p42;
	selp.b16 	%rs3906, %rs3775, %rs3519, %p42;
	selp.b16 	%rs3907, %rs3774, %rs3518, %p42;
	selp.b16 	%rs3908, %rs3773, %rs3517, %p42;
	selp.b16 	%rs3909, %rs3772, %rs3516, %p42;
	selp.b16 	%rs3910, %rs3771, %rs3515, %p42;
	selp.b16 	%rs3911, %rs3770, %rs3514, %p42;
	selp.b16 	%rs3912, %rs3769, %rs3513, %p42;
	selp.b16 	%rs3913, %rs3768, %rs3512, %p42;
	selp.b16 	%rs3914, %rs3767, %rs3511, %p42;
	selp.b16 	%rs3915, %rs3766, %rs3510, %p42;
	selp.b16 	%rs3916, %rs3765, %rs3509, %p42;
	selp.b16 	%rs3917, %rs3764, %rs3508, %p42;
	selp.b16 	%rs3918, %rs3763, %rs3507, %p42;
	selp.b16 	%rs3919, %rs3762, %rs3506, %p42;
	selp.b16 	%rs3920, %rs3761, %rs3505, %p42;
	selp.b16 	%rs3921, %rs3760, %rs3504, %p42;
	selp.b16 	%rs3922, %rs3759, %rs3503, %p42;
	selp.b16 	%rs3923, %rs3758, %rs3502, %p42;
	selp.b16 	%rs3924, %rs3757, %rs3501, %p42;
	selp.b16 	%rs3925, %rs3756, %rs3500, %p42;
	selp.b16 	%rs3926, %rs3755, %rs3499, %p42;
	selp.b16 	%rs3927, %rs3754, %rs3498, %p42;
	selp.b16 	%rs3928, %rs3753, %rs3497, %p42;
	selp.b16 	%rs3929, %rs3752, %rs3496, %p42;
	selp.b16 	%rs3930, %rs3751, %rs3495, %p42;
	selp.b16 	%rs3931, %rs3750, %rs3494, %p42;
	selp.b16 	%rs3932, %rs3749, %rs3493, %p42;
	selp.b16 	%rs3933, %rs3748, %rs3492, %p42;
	selp.b16 	%rs3934, %rs3747, %rs3491, %p42;
	selp.b16 	%rs3935, %rs3746, %rs3490, %p42;
	selp.b16 	%rs3936, %rs3745, %rs3489, %p42;
	selp.b16 	%rs3937, %rs3744, %rs3488, %p42;
	selp.b16 	%rs3938, %rs3743, %rs3487, %p42;
	selp.b16 	%rs3939, %rs3742, %rs3486, %p42;
	selp.b16 	%rs3940, %rs3741, %rs3485, %p42;
	selp.b16 	%rs3941, %rs3740, %rs3484, %p42;
	selp.b16 	%rs3942, %rs3739, %rs3483, %p42;
	selp.b16 	%rs3943, %rs3738, %rs3482, %p42;
	selp.b16 	%rs3944, %rs3737, %rs3481, %p42;
	selp.b16 	%rs3945, %rs3736, %rs3480, %p42;
	selp.b16 	%rs3946, %rs3735, %rs3479, %p42;
	selp.b16 	%rs3947, %rs3734, %rs3478, %p42;
	selp.b16 	%rs3948, %rs3733, %rs3477, %p42;
	selp.b16 	%rs3949, %rs3732, %rs3476, %p42;
	selp.b16 	%rs3950, %rs3731, %rs3475, %p42;
	selp.b16 	%rs3951, %rs3730, %rs3474, %p42;
	selp.b16 	%rs3952, %rs3729, %rs3473, %p42;
	selp.b16 	%rs3953, %rs3728, %rs3472, %p42;
	selp.b16 	%rs3954, %rs3727, %rs3471, %p42;
	selp.b16 	%rs3955, %rs3726, %rs3470, %p42;
	selp.b16 	%rs3956, %rs3725, %rs3469, %p42;
	selp.b16 	%rs3957, %rs3724, %rs3468, %p42;
	selp.b16 	%rs3958, %rs3723, %rs3467, %p42;
	selp.b16 	%rs3959, %rs3722, %rs3466, %p42;
	selp.b16 	%rs3960, %rs3721, %rs3465, %p42;
	selp.b16 	%rs3961, %rs3720, %rs3464, %p42;
	selp.b16 	%rs3962, %rs3719, %rs3463, %p42;
	selp.b16 	%rs3963, %rs3718, %rs3462, %p42;
	selp.b16 	%rs3964, %rs3717, %rs3461, %p42;
	selp.b16 	%rs3965, %rs3716, %rs3460, %p42;
	selp.b16 	%rs3966, %rs3715, %rs3459, %p42;
	selp.b16 	%rs3967, %rs3714, %rs3458, %p42;
	selp.b16 	%rs3968, %rs3713, %rs3457, %p42;
	selp.b16 	%rs3969, %rs3712, %rs3456, %p42;
	selp.b16 	%rs3970, %rs3711, %rs3455, %p42;
	selp.b16 	%rs3971, %rs3710, %rs3454, %p42;
	selp.b16 	%rs3972, %rs3709, %rs3453, %p42;
	selp.b16 	%rs3973, %rs3708, %rs3452, %p42;
	selp.b16 	%rs3974, %rs3707, %rs3451, %p42;
	selp.b16 	%rs3975, %rs3706, %rs3450, %p42;
	selp.b16 	%rs3976, %rs3705, %rs3449, %p42;
	selp.b16 	%rs3977, %rs3704, %rs3448, %p42;
	selp.b16 	%rs3978, %rs3703, %rs3447, %p42;
	selp.b16 	%rs3979, %rs3702, %rs3446, %p42;
	selp.b16 	%rs3980, %rs3701, %rs3445, %p42;
	selp.b16 	%rs3981, %rs3700, %rs3444, %p42;
	selp.b16 	%rs3982, %rs3699, %rs3443, %p42;
	selp.b16 	%rs3983, %rs3698, %rs3442, %p42;
	selp.b16 	%rs3984, %rs3697, %rs3441, %p42;
	selp.b16 	%rs3985, %rs3696, %rs3440, %p42;
	selp.b16 	%rs3986, %rs3695, %rs3439, %p42;
	selp.b16 	%rs3987, %rs3694, %rs3438, %p42;
	selp.b16 	%rs3988, %rs3693, %rs3437, %p42;
	selp.b16 	%rs3989, %rs3692, %rs3436, %p42;
	selp.b16 	%rs3990, %rs3691, %rs3435, %p42;
	selp.b16 	%rs3991, %rs3690, %rs3434, %p42;
	selp.b16 	%rs3992, %rs3689, %rs3433, %p42;
	selp.b16 	%rs3993, %rs3688, %rs3432, %p42;
	selp.b16 	%rs3994, %rs3687, %rs3431, %p42;
	selp.b16 	%rs3995, %rs3686, %rs3430, %p42;
	selp.b16 	%rs3996, %rs3685, %rs3429, %p42;
	selp.b16 	%rs3997, %rs3684, %rs3428, %p42;
	selp.b16 	%rs3998, %rs3683, %rs3427, %p42;
	selp.b16 	%rs3999, %rs3682, %rs3426, %p42;
	selp.b16 	%rs4000, %rs3681, %rs3425, %p42;
	selp.b16 	%rs4001, %rs3680, %rs3424, %p42;
	selp.b16 	%rs4002, %rs3679, %rs3423, %p42;
	selp.b16 	%rs4003, %rs3678, %rs3422, %p42;
	selp.b16 	%rs4004, %rs3677, %rs3421, %p42;
	selp.b16 	%rs4005, %rs3676, %rs3420, %p42;
	selp.b16 	%rs4006, %rs3675, %rs3419, %p42;
	selp.b16 	%rs4007, %rs3674, %rs3418, %p42;
	selp.b16 	%rs4008, %rs3673, %rs3417, %p42;
	selp.b16 	%rs4009, %rs3672, %rs3416, %p42;
	selp.b16 	%rs4010, %rs3671, %rs3415, %p42;
	selp.b16 	%rs4011, %rs3670, %rs3414, %p42;
	selp.b16 	%rs4012, %rs3669, %rs3413, %p42;
	selp.b16 	%rs4013, %rs3668, %rs3412, %p42;
	selp.b16 	%rs4014, %rs3667, %rs3411, %p42;
	selp.b16 	%rs4015, %rs3666, %rs3410, %p42;
	selp.b16 	%rs4016, %rs3665, %rs3409, %p42;
	selp.b16 	%rs4017, %rs3664, %rs3408, %p42;
	selp.b16 	%rs4018, %rs3663, %rs3407, %p42;
	selp.b16 	%rs4019, %rs3662, %rs3406, %p42;
	selp.b16 	%rs4020, %rs3661, %rs3405, %p42;
	selp.b16 	%rs4021, %rs3660, %rs3404, %p42;
	selp.b16 	%rs4022, %rs3659, %rs3403, %p42;
	selp.b16 	%rs4023, %rs3658, %rs3402, %p42;
	selp.b16 	%rs4024, %rs3657, %rs3401, %p42;
	selp.b16 	%rs4025, %rs3656, %rs3400, %p42;
	selp.b16 	%rs4026, %rs3655, %rs3399, %p42;
	selp.b16 	%rs4027, %rs3654, %rs3398, %p42;
	selp.b16 	%rs4028, %rs3653, %rs3397, %p42;
	selp.b16 	%rs4029, %rs3652, %rs3396, %p42;
	selp.b16 	%rs4030, %rs3651, %rs3395, %p42;
	selp.b16 	%rs4031, %rs3650, %rs3394, %p42;
	selp.b16 	%rs4032, %rs3649, %rs3393, %p42;
	selp.b16 	%rs4033, %rs3648, %rs3392, %p42;
	selp.b16 	%rs4034, %rs3647, %rs3391, %p42;
	selp.b16 	%rs4035, %rs3646, %rs3390, %p42;
	selp.b16 	%rs4036, %rs3645, %rs3389, %p42;
	selp.b16 	%rs4037, %rs3644, %rs3388, %p42;
	selp.b16 	%rs4038, %rs3643, %rs3387, %p42;
	selp.b16 	%rs4039, %rs3642, %rs3386, %p42;
	selp.b16 	%rs4040, %rs3641, %rs3385, %p42;
	selp.b16 	%rs4041, %rs3640, %rs3384, %p42;
	selp.b16 	%rs4042, %rs3639, %rs3383, %p42;
	selp.b16 	%rs4043, %rs3638, %rs3382, %p42;
	selp.b16 	%rs4044, %rs3637, %rs3381, %p42;
	selp.b16 	%rs4045, %rs3636, %rs3380, %p42;
	selp.b16 	%rs4046, %rs3635, %rs3379, %p42;
	selp.b16 	%rs4047, %rs3634, %rs3378, %p42;
	selp.b16 	%rs4048, %rs3633, %rs3377, %p42;
	selp.b16 	%rs4049, %rs3632, %rs3376, %p42;
	selp.b16 	%rs4050, %rs3631, %rs3375, %p42;
	selp.b16 	%rs4051, %rs3630, %rs3374, %p42;
	selp.b16 	%rs4052, %rs3629, %rs3373, %p42;
	selp.b16 	%rs4053, %rs3628, %rs3372, %p42;
	selp.b16 	%rs4054, %rs3627, %rs3371, %p42;
	selp.b16 	%rs4055, %rs3626, %rs3370, %p42;
	selp.b16 	%rs4056, %rs3625, %rs3369, %p42;
	selp.b16 	%rs4057, %rs3624, %rs3368, %p42;
	selp.b16 	%rs4058, %rs3623, %rs3367, %p42;
	selp.b16 	%rs4059, %rs3622, %rs3366, %p42;
	selp.b16 	%rs4060, %rs3621, %rs3365, %p42;
	selp.b16 	%rs4061, %rs3620, %rs3364, %p42;
	selp.b16 	%rs4062, %rs3619, %rs3363, %p42;
	selp.b16 	%rs4063, %rs3618, %rs3362, %p42;
	selp.b16 	%rs4064, %rs3617, %rs3361, %p42;
	selp.b16 	%rs4065, %rs3616, %rs3360, %p42;
	selp.b16 	%rs4066, %rs3615, %rs3359, %p42;
	selp.b16 	%rs4067, %rs3614, %rs3358, %p42;
	selp.b16 	%rs4068, %rs3613, %rs3357, %p42;
	selp.b16 	%rs4069, %rs3612, %rs3356, %p42;
	selp.b16 	%rs4070, %rs3611, %rs3355, %p42;
	selp.b16 	%rs4071, %rs3610, %rs3354, %p42;
	selp.b16 	%rs4072, %rs3609, %rs3353, %p42;
	selp.b16 	%rs4073, %rs3608, %rs3352, %p42;
	selp.b16 	%rs4074, %rs3607, %rs3351, %p42;
	selp.b16 	%rs4075, %rs3606, %rs3350, %p42;
	selp.b16 	%rs4076, %rs3605, %rs3349, %p42;
	selp.b16 	%rs4077, %rs3604, %rs3348, %p42;
	selp.b16 	%rs4078, %rs3603, %rs3347, %p42;
	selp.b16 	%rs4079, %rs3602, %rs3346, %p42;
	selp.b16 	%rs4080, %rs3601, %rs3345, %p42;
	selp.b16 	%rs4081, %rs3600, %rs3344, %p42;
	selp.b16 	%rs4082, %rs3599, %rs3343, %p42;
	selp.b16 	%rs4083, %rs3598, %rs3342, %p42;
	selp.b16 	%rs4084, %rs3597, %rs3341, %p42;
	selp.b16 	%rs4085, %rs3596, %rs3340, %p42;
	selp.b16 	%rs4086, %rs3595, %rs3339, %p42;
	selp.b16 	%rs4087, %rs3594, %rs3338, %p42;
	selp.b16 	%rs4088, %rs3593, %rs3337, %p42;
	selp.b16 	%rs4089, %rs3592, %rs3336, %p42;
	selp.b16 	%rs4090, %rs3591, %rs3335, %p42;
	selp.b16 	%rs4091, %rs3590, %rs3334, %p42;
	selp.b16 	%rs4092, %rs3589, %rs3333, %p42;
	selp.b16 	%rs4093, %rs3588, %rs3332, %p42;
	selp.b16 	%rs4094, %rs3587, %rs3331, %p42;
	selp.b16 	%rs4095, %rs3586, %rs3330, %p42;
	selp.b16 	%rs4096, %rs3585, %rs3329, %p42;
	bar.sync 	0;
	@%p21 bra 	$L__BB9_32;
	// begin inline asm
	mov.u32 %r1539, %laneid;
	// end inline asm
	mov.u32 	%r31, %tid.x;
	and.b32  	%r32, %r31, 992;
	add.s32 	%r1540, %r1539, %r32;
	mov.u32 	%r1541, _ZZN3cub18CUB_300001_SM_10006detail10merge_sort26DeviceMergeSortMergeKernelINS2_10policy_hubIN6thrust24THRUST_300001_SM_1000_NS10device_ptrI10IndividualEEE9Policy600ES9_PNS0_8NullTypeES9_SD_mN4cuda3std3__44lessIS8_EES8_SC_EEvbT2_T3_T4_PT6_PT7_T5_PSL_SL_NS1_7vsmem_tEE19static_temp_storage;
	mad.lo.s32 	%r1542, %r1540, 260, %r1541;
	st.shared.u8 	[%r1542+66], %rs3903;
	st.shared.u8 	[%r1542+65], %rs3902;
	st.shared.u8 	[%r1542+64], %rs3901;
	st.shared.u8 	[%r1542+63], %rs3900;
	st.shared.u8 	[%r1542+62], %rs3899;
	st.shared.u8 	[%r1542+61], %rs3898;
	st.shared.u8 	[%r1542+60], %rs3897;
	st.shared.u8 	[%r1542+59], %rs3896;
	st.shared.u8 	[%r1542+58], %rs3895;
	st.shared.u8 	[%r1542+57], %rs3894;
	st.shared.u8 	[%r1542+56], %rs3893;
	st.shared.u8 	[%r1542+55], %rs3892;
	st.shared.u8 	[%r1542+54], %rs3891;
	st.shared.u8 	[%r1542+53], %rs3890;
	st.shared.u8 	[%r1542+52], %rs3889;
	st.shared.u8 	[%r1542+51], %rs3888;
	st.shared.u8 	[%r1542+50], %rs3887;
	st.shared.u8 	[%r1542+49], %rs3886;
	st.shared.u8 	[%r1542+48], %rs3885;
	st.shared.u8 	[%r1542+47], %rs3884;
	st.shared.u8 	[%r1542+46], %rs3883;
	st.shared.u8 	[%r1542+45], %rs3882;
	st.shared.u8 	[%r1542+44], %rs3881;
	st.shared.u8 	[%r1542+43], %rs3880;
	st.shared.u8 	[%r1542+42], %rs3879;
	st.shared.u8 	[%r1542+41], %rs3878;
	st.shared.u8 	[%r1542+40], %rs3877;
	st.shared.u8 	[%r1542+39], %rs3876;
	st.shared.u8 	[%r1542+38], %rs3875;
	st.shared.u8 	[%r1542+37], %rs3874;
	st.shared.u8 	[%r1542+36], %rs3873;
	st.shared.u8 	[%r1542+35], %rs3872;
	st.shared.u8 	[%r1542+34], %rs3871;
	st.shared.u8 	[%r1542+33], %rs3870;
	st.shared.u8 	[%r1542+32], %rs3869;
	st.shared.u8 	[%r1542+31], %rs3868;
	st.shared.u8 	[%r1542+30], %rs3867;
	st.shared.u8 	[%r1542+29], %rs3866;
	st.shared.u8 	[%r1542+28], %rs3865;
	st.shared.u8 	[%r1542+27], %rs3864;
	st.shared.u8 	[%r1542+26], %rs3863;
	st.shared.u8 	[%r1542+25], %rs3862;
	st.shared.u8 	[%r1542+24], %rs3861;
	st.shared.u8 	[%r1542+23], %rs3860;
	st.shared.u8 	[%r1542+22], %rs3859;
	st.shared.u8 	[%r1542+21], %rs3858;
	st.shared.u8 	[%r1542+20], %rs3857;
	st.shared.u8 	[%r1542+19], %rs3856;
	st.shared.u8 	[%r1542+18], %rs3855;
	st.shared.u8 	[%r1542+17], %rs3854;
	st.shared.u8 	[%r1542+16], %rs3853;
	st.shared.u8 	[%r1542+15], %rs3852;
	st.shared.u8 	[%r1542+14], %rs3851;
	st.shared.u8 	[%r1542+13], %rs3850;
	st.shared.u8 	[%r1542+12], %rs3849;
	st.shared.u8 	[%r1542+11], %rs3848;
	st.shared.u8 	[%r1542+10], %rs3847;
	st.shared.u8 	[%r1542+9], %rs3846;
	st.shared.u8 	[%r1542+8], %rs3845;
	st.shared.u8 	[%r1542+7], %rs3844;
	st.shared.u8 	[%r1542+6], %rs3843;
	st.shared.u8 	[%r1542+5], %rs3842;
	st.shared.u8 	[%r1542+4], %rs3841;
	st.shared.f32 	[%r1542], %f16;
	st.shared.u8 	[%r1542+130], %rs3967;
	st.shared.u8 	[%r1542+129], %rs3966;
	st.shared.u8 	[%r1542+128], %rs3965;
	st.shared.u8 	[%r1542+127], %rs3964;
	st.shared.u8 	[%r1542+126], %rs3963;
	st.shared.u8 	[%r1542+125], %rs3962;
	st.shared.u8 	[%r1542+124], %rs3961;
	st.shared.u8 	[%r1542+123], %rs3960;
	st.shared.u8 	[%r1542+122], %rs3959;
	st.shared.u8 	[%r1542+121], %rs3958;
	st.shared.u8 	[%r1542+120], %rs3957;
	st.shared.u8 	[%r1542+119], %rs3956;
	st.shared.u8 	[%r1542+118], %rs3955;
	st.shared.u8 	[%r1542+117], %rs3954;
	st.shared.u8 	[%r1542+116], %rs3953;
	st.shared.u8 	[%r1542+115], %rs3952;
	st.shared.u8 	[%r1542+114], %rs3951;
	st.shared.u8 	[%r1542+113], %rs3950;
	st.shared.u8 	[%r1542+112], %rs3949;
	st.shared.u8 	[%r1542+111], %rs3948;
	st.shared.u8 	[%r1542+110], %rs3947;
	st.shared.u8 	[%r1542+109], %rs3946;
	st.shared.u8 	[%r1542+108], %rs3945;
	st.shared.u8 	[%r1542+107], %rs3944;
	st.shared.u8 	[%r1542+106], %rs3943;
	st.shared.u8 	[%r1542+105], %rs3942;
	st.shared.u8 	[%r1542+104], %rs3941;
	st.shared.u8 	[%r1542+103], %rs3940;
	st.shared.u8 	[%r1542+102], %rs3939;
	st.shared.u8 	[%r1542+101], %rs3938;
	st.shared.u8 	[%r1542+100], %rs3937;
	st.shared.u8 	[%r1542+99], %rs3936;
	st.shared.u8 	[%r1542+98], %rs3935;
	st.shared.u8 	[%r1542+97], %rs3934;
	st.shared.u8 	[%r1542+96], %rs3933;
	st.shared.u8 	[%r1542+95], %rs3932;
	st.shared.u8 	[%r1542+94], %rs3931;
	st.shared.u8 	[%r1542+93], %rs3930;
	st.shared.u8 	[%r1542+92], %rs3929;
	st.shared.u8 	[%r1542+91], %rs3928;
	st.shared.u8 	[%r1542+90], %rs3927;
	st.shared.u8 	[%r1542+89], %rs3926;
	st.shared.u8 	[%r1542+88], %rs3925;
	st.shared.u8 	[%r1542+87], %rs3924;
	st.shared.u8 	[%r1542+86], %rs3923;
	st.shared.u8 	[%r1542+85], %rs3922;
	st.shared.u8 	[%r1542+84], %rs3921;
	st.shared.u8 	[%r1542+83], %rs3920;
	st.shared.u8 	[%r1542+82], %rs3919;
	st.shared.u8 	[%r1542+81], %rs3918;
	st.shared.u8 	[%r1542+80], %rs3917;
	st.shared.u8 	[%r1542+79], %rs3916;
	st.shared.u8 	[%r1542+78], %rs3915;
	st.shared.u8 	[%r1542+77], %rs3914;
	st.shared.u8 	[%r1542+76], %rs3913;
	st.shared.u8 	[%r1542+75], %rs3912;
	st.shared.u8 	[%r1542+74], %rs3911;
	st.shared.u8 	[%r1542+73], %rs3910;
	st.shared.u8 	[%r1542+72], %rs3909;
	st.shared.u8 	[%r1542+71], %rs3908;
	st.shared.u8 	[%r1542+70], %rs3907;
	st.shared.u8 	[%r1542+69], %rs3906;
	st.shared.u8 	[%r1542+68], %rs3905;
	st.shared.u8 	[%r1542+67], %rs3904;
	st.shared.u8 	[%r1542+194], %rs4031;
	st.shared.u8 	[%r1542+193], %rs4030;
	st.shared.u8 	[%r1542+192], %rs4029;
	st.shared.u8 	[%r1542+191], %rs4028;
	st.shared.u8 	[%r1542+190], %rs4027;
	st.shared.u8 	[%r1542+189], %rs4026;
	st.shared.u8 	[%r1542+188], %rs4025;
	st.shared.u8 	[%r1542+187], %rs4024;
	st.shared.u8 	[%r1542+186], %rs4023;
	st.shared.u8 	[%r1542+185], %rs4022;
	st.shared.u8 	[%r1542+184], %rs4021;
	st.shared.u8 	[%r1542+183], %rs4020;
	st.shared.u8 	[%r1542+182], %rs4019;
	st.shared.u8 	[%r1542+181], %rs4018;
	st.shared.u8 	[%r1542+180], %rs4017;
	st.shared.u8 	[%r1542+179], %rs4016;
	st.shared.u8 	[%r1542+178], %rs4015;
	st.shared.u8 	[%r1542+177], %rs4014;
	st.shared.u8 	[%r1542+176], %rs4013;
	st.shared.u8 	[%r1542+175], %rs4012;
	st.shared.u8 	[%r1542+174], %rs4011;
	st.shared.u8 	[%r1542+173], %rs4010;
	st.shared.u8 	[%r1542+172], %rs4009;
	st.shared.u8 	[%r1542+171], %rs4008;
	st.shared.u8 	[%r1542+170], %rs4007;
	st.shared.u8 	[%r1542+169], %rs4006;
	st.shared.u8 	[%r1542+168], %rs4005;
	st.shared.u8 	[%r1542+167], %rs4004;
	st.shared.u8 	[%r1542+166], %rs4003;
	st.shared.u8 	[%r1542+165], %rs4002;
	st.shared.u8 	[%r1542+164], %rs4001;
	st.shared.u8 	[%r1542+163], %rs4000;
	st.shared.u8 	[%r1542+162], %rs3999;
	st.shared.u8 	[%r1542+161], %rs3998;
	st.shared.u8 	[%r1542+160], %rs3997;
	st.shared.u8 	[%r1542+159], %rs3996;
	st.shared.u8 	[%r1542+158], %rs3995;
	st.shared.u8 	[%r1542+157], %rs3994;
	st.shared.u8 	[%r1542+156], %rs3993;
	st.shared.u8 	[%r1542+155], %rs3992;
	st.shared.u8 	[%r1542+154], %rs3991;
	st.shared.u8 	[%r1542+153], %rs3990;
	st.shared.u8 	[%r1542+152], %rs3989;
	st.shared.u8 	[%r1542+151], %rs3988;
	st.shared.u8 	[%r1542+150], %rs3987;
	st.shared.u8 	[%r1542+149], %rs3986;
	st.shared.u8 	[%r1542+148], %rs3985;
	st.shared.u8 	[%r1542+147], %rs3984;
	st.shared.u8 	[%r1542+146], %rs3983;
	st.shared.u8 	[%r1542+145], %rs3982;
	st.shared.u8 	[%r1542+144], %rs3981;
	st.shared.u8 	[%r1542+143], %rs3980;
	st.shared.u8 	[%r1542+142], %rs3979;
	st.shared.u8 	[%r1542+141], %rs3978;
	st.shared.u8 	[%r1542+140], %rs3977;
	st.shared.u8 	[%r1542+139], %rs3976;
	st.shared.u8 	[%r1542+138], %rs3975;
	st.shared.u8 	[%r1542+137], %rs3974;
	st.shared.u8 	[%r1542+136], %rs3973;
	st.shared.u8 	[%r1542+135], %rs3972;
	st.shared.u8 	[%r1542+134], %rs3971;
	st.shared.u8 	[%r1542+133], %rs3970;
	st.shared.u8 	[%r1542+132], %rs3969;
	st.shared.u8 	[%r1542+131], %rs3968;
	st.shared.u8 	[%r1542+258], %rs4095;
	st.shared.u8 	[%r1542+257], %rs4094;
	st.shared.u8 	[%r1542+256], %rs4093;
	st.shared.u8 	[%r1542+255], %rs4092;
	st.shared.u8 	[%r1542+254], %rs4091;
	st.shared.u8 	[%r1542+253], %rs4090;
	st.shared.u8 	[%r1542+252], %rs4089;
	st.shared.u8 	[%r1542+251], %rs4088;
	st.shared.u8 	[%r1542+250], %rs4087;
	st.shared.u8 	[%r1542+249], %rs4086;
	st.shared.u8 	[%r1542+248], %rs4085;
	st.shared.u8 	[%r1542+247], %rs4084;
	st.shared.u8 	[%r1542+246], %rs4083;
	st.shared.u8 	[%r1542+245], %rs4082;
	st.shared.u8 	[%r1542+244], %rs4081;
	st.shared.u8 	[%r1542+243], %rs4080;
	st.shared.u8 	[%r1542+242], %rs4079;
	st.shared.u8 	[%r1542+241], %rs4078;
	st.shared.u8 	[%r1542+240], %rs4077;
	st.shared.u8 	[%r1542+239], %rs4076;
	st.shared.u8 	[%r1542+238], %rs4075;
	st.shared.u8 	[%r1542+237], %rs4074;
	st.shared.u8 	[%r1542+236], %rs4073;
	st.shared.u8 	[%r1542+235], %rs4072;
	st.shared.u8 	[%r1542+234], %rs4071;
	st.shared.u8 	[%r1542+233], %rs4070;
	st.shared.u8 	[%r1542+232], %rs4069;
	st.shared.u8 	[%r1542+231], %rs4068;
	st.shared.u8 	[%r1542+230], %rs4067;
	st.shared.u8 	[%r1542+229], %rs4066;
	st.shared.u8 	[%r1542+228], %rs4065;
	st.shared.u8 	[%r1542+227], %rs4064;
	st.shared.u8 	[%r1542+226], %rs4063;
	st.shared.u8 	[%r1542+225], %rs4062;
	st.shared.u8 	[%r1542+224], %rs4061;
	st.shared.u8 	[%r1542+223], %rs4060;
	st.shared.u8 	[%r1542+222], %rs4059;
	st.shared.u8 	[%r1542+221], %rs4058;
	st.shared.u8 	[%r1542+220], %rs4057;
	st.shared.u8 	[%r1542+219], %rs4056;
	st.shared.u8 	[%r1542+218], %rs4055;
	st.shared.u8 	[%r1542+217], %rs4054;
	st.shared.u8 	[%r1542+216], %rs4053;
	st.shared.u8 	[%r1542+215], %rs4052;
	st.shared.u8 	[%r1542+214], %rs4051;
	st.shared.u8 	[%r1542+213], %rs4050;
	st.shared.u8 	[%r1542+212], %rs4049;
	st.shared.u8 	[%r1542+211], %rs4048;
	st.shared.u8 	[%r1542+210], %rs4047;
	st.shared.u8 	[%r1542+209], %rs4046;
	st.shared.u8 	[%r1542+208], %rs4045;
	st.shared.u8 	[%r1542+207], %rs4044;
	st.shared.u8 	[%r1542+206], %rs4043;
	st.shared.u8 	[%r1542+205], %rs4042;
	st.shared.u8 	[%r1542+204], %rs4041;
	st.shared.u8 	[%r1542+203], %rs4040;
	st.shared.u8 	[%r1542+202], %rs4039;
	st.shared.u8 	[%r1542+201], %rs4038;
	st.shared.u8 	[%r1542+200], %rs4037;
	st.shared.u8 	[%r1542+199], %rs4036;
	st.shared.u8 	[%r1542+198], %rs4035;
	st.shared.u8 	[%r1542+197], %rs4034;
	st.shared.u8 	[%r1542+196], %rs4033;
	st.shared.u8 	[%r1542+195], %rs4032;
	st.shared.u8 	[%r1542+259], %rs4096;
	bar.warp.sync 	-1;
	ld.shared.u32 	%r33, [%r1542+256];
	ld.shared.u32 	%r34, [%r1542+252];
	ld.shared.u32 	%r35, [%r1542+248];
	ld.shared.u32 	%r36, [%r1542+244];
	ld.shared.u32 	%r37, [%r1542+240];
	ld.shared.u32 	%r38, [%r1542+236];
	ld.shared.u32 	%r39, [%r1542+232];
	ld.shared.u32 	%r40, [%r1542+228];
	ld.shared.u32 	%r41, [%r1542+224];
	ld.shared.u32 	%r42, [%r1542+220];
	ld.shared.u32 	%r43, [%r1542+216];
	ld.shared.u32 	%r44, [%r1542+212];
	ld.shared.u32 	%r45, [%r1542+208];
	ld.shared.u32 	%r46, [%r1542+204];
	ld.shared.u32 	%r47, [%r1542+200];
	ld.shared.u32 	%r48, [%r1542+196];
	ld.shared.u32 	%r49, [%r1542+192];
	ld.shared.u32 	%r50, [%r1542+188];
	ld.shared.u32 	%r51, [%r1542+184];
	ld.shared.u32 	%r52, [%r1542+180];
	ld.shared.u32 	%r53, [%r1542+176];
	ld.shared.u32 	%r54, [%r1542+172];
	ld.shared.u32 	%r55, [%r1542+168];
	ld.shared.u32 	%r56, [%r1542+164];
	ld.shared.u32 	%r57, [%r1542+160];
	ld.shared.u32 	%r58, [%r1542+156];
	ld.shared.u32 	%r59, [%r1542+152];
	ld.shared.u32 	%r60, [%r1542+148];
	ld.shared.u32 	%r61, [%r1542+144];
	ld.shared.u32 	%r62, [%r1542+140];
	ld.shared.u32 	%r63, [%r1542+136];
	ld.shared.u32 	%r64, [%r1542+132];
	ld.shared.u32 	%r65, [%r1542+128];
	ld.shared.u32 	%r66, [%r1542+124];
	ld.shared.u32 	%r67, [%r1542+120];
	ld.shared.u32 	%r68, [%r1542+116];
	ld.shared.u32 	%r69, [%r1542+112];
	ld.shared.u32 	%r70, [%r1542+108];
	ld.shared.u32 	%r71, [%r1542+104];
	ld.shared.u32 	%r72, [%r1542+100];
	ld.shared.u32 	%r73, [%r1542+96];
	ld.shared.u32 	%r74, [%r1542+92];
	ld.shared.u32 	%r75, [%r1542+88];
	ld.shared.u32 	%r76, [%r1542+84];
	ld.shared.u32 	%r77, [%r1542+80];
	ld.shared.u32 	%r78, [%r1542+76];
	ld.shared.u32 	%r79, [%r1542+72];
	ld.shared.u32 	%r80, [%r1542+68];
	ld.shared.u32 	%r81, [%r1542+64];
	ld.shared.u32 	%r82, [%r1542+60];
	ld.shared.u32 	%r83, [%r1542+56];
	ld.shared.u32 	%r84, [%r1542+52];
	ld.shared.u32 	%r85, [%r1542+48];
	ld.shared.u32 	%r86, [%r1542+44];
	ld.shared.u32 	%r87, [%r1542+40];
	ld.shared.u32 	%r88, [%r1542+36];
	ld.shared.u32 	%r89, [%r1542+32];
	ld.shared.u32 	%r90, [%r1542+28];
	ld.shared.u32 	%r91, [%r1542+24];
	ld.shared.u32 	%r92, [%r1542+20];
	ld.shared.u32 	%r93, [%r1542+16];
	ld.shared.u32 	%r94, [%r1542+12];
	ld.shared.u32 	%r95, [%r1542+8];
	ld.shared.u32 	%r96, [%r1542+4];
	ld.shared.f32 	%f17, [%r1542];
	setp.ne.s32 	%p22, %r31, 0;
	@%p22 bra 	$L__BB9_30;
	st.volatile.shared.u32 	[_ZZN3cub18CUB_300001_SM_10006detail10merge_sort26DeviceMergeSortMergeKernelINS2_10policy_hubIN6thrust24THRUST_300001_SM_1000_NS10device_ptrI10IndividualEEE9Policy600ES9_PNS0_8NullTypeES9_SD_mN4cuda3std3__44lessIS8_EES8_SC_EEvbT2_T3_T4_PT6_PT7_T5_PSL_SL_NS1_7vsmem_tEE19static_temp_storage+16640], %r21;
$L__BB9_30:
	ld.param.u64 	%rd120, [_ZN3cub18CUB_300001_SM_10006detail10merge_sort26DeviceMergeSortMergeKernelINS2_10policy_hubIN6thrust24THRUST_300001_SM_1000_NS10device_ptrI10IndividualEEE9Policy600ES9_PNS0_8NullTypeES9_SD_mN4cuda3std3__44lessIS8_EES8_SC_EEvbT2_T3_T4_PT6_PT7_T5_PSL_SL_NS1_7vsmem_tE_param_4];
	bar.sync 	0;
	ld.volatile.shared.u32 	%r1543, [_ZZN3cub18CUB_300001_SM_10006detail10merge_sort26DeviceMergeSortMergeKernelINS2_10policy_hubIN6thrust24THRUST_300001_SM_1000_NS10device_ptrI10IndividualEEE9Policy600ES9_PNS0_8NullTypeES9_SD_mN4cuda3std3__44lessIS8_EES8_SC_EEvbT2_T3_T4_PT6_PT7_T5_PSL_SL_NS1_7vsmem_tEE19static_temp_storage+16640];
	and.b32  	%r1544, %r31, 31;
	add.s32 	%r1545, %r32, %r1544;
	cvt.u64.u32 	%rd63, %r1545;
	mov.u32 	%r1546, %ctaid.x;
	mul.wide.u32 	%rd64, %r1546, 64;
	add.s64 	%rd65, %rd64, %rd63;
	cvta.to.global.u64 	%rd66, %rd120;
	mad.lo.s64 	%rd19, %rd65, 260, %rd66;
	setp.ge.s32 	%p23, %r1545, %r1543;
	@%p23 bra 	$L__BB9_36;
	st.global.f32 	[%rd19], %f17;
	st.global.u32 	[%rd19+4], %r96;
	st.global.u32 	[%rd19+8], %r95;
	st.global.u32 	[%rd19+12], %r94;
	st.global.u32 	[%rd19+16], %r93;
	st.global.u32 	[%rd19+20], %r92;
	st.global.u32 	[%rd19+24], %r91;
	st.global.u32 	[%rd19+28], %r90;
	st.global.u32 	[%rd19+32], %r89;
	st.global.u32 	[%rd19+36], %r88;
	st.global.u32 	[%rd19+40], %r87;
	st.global.u32 	[%rd19+44], %r86;
	st.global.u32 	[%rd19+48], %r85;
	st.global.u32 	[%rd19+52], %r84;
	st.global.u32 	[%rd19+56], %r83;
	st.global.u32 	[%rd19+60], %r82;
	st.global.u32 	[%rd19+64], %r81;
	st.global.u32 	[%rd19+68], %r80;
	st.global.u32 	[%rd19+72], %r79;
	st.global.u32 	[%rd19+76], %r78;
	st.global.u32 	[%rd19+80], %r77;
	st.global.u32 	[%rd19+84], %r76;
	st.global.u32 	[%rd19+88], %r75;
	st.global.u32 	[%rd19+92], %r74;
	st.global.u32 	[%rd19+96], %r73;
	st.global.u32 	[%rd19+100], %r72;
	st.global.u32 	[%rd19+104], %r71;
	st.global.u32 	[%rd19+108], %r70;
	st.global.u32 	[%rd19+112], %r69;
	st.global.u32 	[%rd19+116], %r68;
	st.global.u32 	[%rd19+120], %r67;
	st.global.u32 	[%rd19+124], %r66;
	st.global.u32 	[%rd19+128], %r65;
	st.global.u32 	[%rd19+132], %r64;
	st.global.u32 	[%rd19+136], %r63;
	st.global.u32 	[%rd19+140], %r62;
	st.global.u32 	[%rd19+144], %r61;
	st.global.u32 	[%rd19+148], %r60;
	st.global.u32 	[%rd19+152], %r59;
	st.global.u32 	[%rd19+156], %r58;
	st.global.u32 	[%rd19+160], %r57;
	st.global.u32 	[%rd19+164], %r56;
	st.global.u32 	[%rd19+168], %r55;
	st.global.u32 	[%rd19+172], %r54;
	st.global.u32 	[%rd19+176], %r53;
	st.global.u32 	[%rd19+180], %r52;
	st.global.u32 	[%rd19+184], %r51;
	st.global.u32 	[%rd19+188], %r50;
	st.global.u32 	[%rd19+192], %r49;
	st.global.u32 	[%rd19+196], %r48;
	st.global.u32 	[%rd19+200], %r47;
	st.global.u32 	[%rd19+204], %r46;
	st.global.u32 	[%rd19+208], %r45;
	st.global.u32 	[%rd19+212], %r44;
	st.global.u32 	[%rd19+216], %r43;
	st.global.u32 	[%rd19+220], %r42;
	st.global.u32 	[%rd19+224], %r41;
	st.global.u32 	[%rd19+228], %r40;
	st.global.u32 	[%rd19+232], %r39;
	st.global.u32 	[%rd19+236], %r38;
	st.global.u32 	[%rd19+240], %r37;
	st.global.u32 	[%rd19+244], %r36;
	st.global.u32 	[%rd19+248], %r35;
	st.global.u32 	[%rd19+252], %r34;
	st.global.u32 	[%rd19+256], %r33;
	bra.uni 	$L__BB9_36;
$L__BB9_32:
	// begin inline asm
	mov.u32 %r1547, %laneid;
	// end inline asm
	mov.u32 	%r97, %tid.x;
	and.b32  	%r98, %r97, 992;
	add.s32 	%r1548, %r1547, %r98;
	mov.u32 	%r1549, _ZZN3cub18CUB_300001_SM_10006detail10merge_sort26DeviceMergeSortMergeKernelINS2_10policy_hubIN6thrust24THRUST_300001_SM_1000_NS10device_ptrI10IndividualEEE9Policy600ES9_PNS0_8NullTypeES9_SD_mN4cuda3std3__44lessIS8_EES8_SC_EEvbT2_T3_T4_PT6_PT7_T5_PSL_SL_NS1_7vsmem_tEE19static_temp_storage;
	mad.lo.s32 	%r1550, %r1548, 260, %r1549;
	st.shared.u8 	[%r1550+66], %rs3903;
	st.shared.u8 	[%r1550+65], %rs3902;
	st.shared.u8 	[%r1550+64], %rs3901;
	st.shared.u8 	[%r1550+63], %rs3900;
	st.shared.u8 	[%r1550+62], %rs3899;
	st.shared.u8 	[%r1550+61], %rs3898;
	st.shared.u8 	[%r1550+60], %rs3897;
	st.shared.u8 	[%r1550+59], %rs3896;
	st.shared.u8 	[%r1550+58], %rs3895;
	st.shared.u8 	[%r1550+57], %rs3894;
	st.shared.u8 	[%r1550+56], %rs3893;
	st.shared.u8 	[%r1550+55], %rs3892;
	st.shared.u8 	[%r1550+54], %rs3891;
	st.shared.u8 	[%r1550+53], %rs3890;
	st.shared.u8 	[%r1550+52], %rs3889;
	st.shared.u8 	[%r1550+51], %rs3888;
	st.shared.u8 	[%r1550+50], %rs3887;
	st.shared.u8 	[%r1550+49], %rs3886;
	st.shared.u8 	[%r1550+48], %rs3885;
	st.shared.u8 	[%r1550+47], %rs3884;
	st.shared.u8 	[%r1550+46], %rs3883;
	st.shared.u8 	[%r1550+45], %rs3882;
	st.shared.u8 	[%r1550+44], %rs3881;
	st.shared.u8 	[%r1550+43], %rs3880;
	st.shared.u8 	[%r1550+42], %rs3879;
	st.shared.u8 	[%r1550+41], %rs3878;
	st.shared.u8 	[%r1550+40], %rs3877;
	st.shared.u8 	[%r1550+39], %rs3876;
	st.shared.u8 	[%r1550+38], %rs3875;
	st.shared.u8 	[%r1550+37], %rs3874;
	st.shared.u8 	[%r1550+36], %rs3873;
	st.shared.u8 	[%r1550+35], %rs3872;
	st.shared.u8 	[%r1550+34], %rs3871;
	st.shared.u8 	[%r1550+33], %rs3870;
	st.shared.u8 	[%r1550+32], %rs3869;
	st.shared.u8 	[%r1550+31], %rs3868;
	st.shared.u8 	[%r1550+30], %rs3867;
	st.shared.u8 	[%r1550+29], %rs3866;
	st.shared.u8 	[%r1550+28], %rs3865;
	st.shared.u8 	[%r1550+27], %rs3864;
	st.shared.u8 	[%r1550+26], %rs3863;
	st.shared.u8 	[%r1550+25], %rs3862;
	st.shared.u8 	[%r1550+24], %rs3861;
	st.shared.u8 	[%r1550+23], %rs3860;
	st.shared.u8 	[%r1550+22], %rs3859;
	st.shared.u8 	[%r1550+21], %rs3858;
	st.shared.u8 	[%r1550+20], %rs3857;
	st.shared.u8 	[%r1550+19], %rs3856;
	st.shared.u8 	[%r1550+18], %rs3855;
	st.shared.u8 	[%r1550+17], %rs3854;
	st.shared.u8 	[%r1550+16], %rs3853;
	st.shared.u8 	[%r1550+15], %rs3852;
	st.shared.u8 	[%r1550+14], %rs3851;
	st.shared.u8 	[%r1550+13], %rs3850;
	st.shared.u8 	[%r1550+12], %rs3849;
	st.shared.u8 	[%r1550+11], %rs3848;
	st.shared.u8 	[%r1550+10], %rs3847;
	st.shared.u8 	[%r1550+9], %rs3846;
	st.shared.u8 	[%r1550+8], %rs3845;
	st.shared.u8 	[%r1550+7], %rs3844;
	st.shared.u8 	[%r1550+6], %rs3843;
	st.shared.u8 	[%r1550+5], %rs3842;
	st.shared.u8 	[%r1550+4], %rs3841;
	st.shared.f32 	[%r1550], %f16;
	st.shared.u8 	[%r1550+130], %rs3967;
	st.shared.u8 	[%r1550+129], %rs3966;
	st.shared.u8 	[%r1550+128], %rs3965;
	st.shared.u8 	[%r1550+127], %rs3964;
	st.shared.u8 	[%r1550+126], %rs3963;
	st.shared.u8 	[%r1550+125], %rs3962;
	st.shared.u8 	[%r1550+124], %rs3961;
	st.shared.u8 	[%r1550+123], %rs3960;
	st.shared.u8 	[%r1550+122], %rs3959;
	st.shared.u8 	[%r1550+121], %rs3958;
	st.shared.u8 	[%r1550+120], %rs3957;
	st.shared.u8 	[%r1550+119], %rs3956;
	st.shared.u8 	[%r1550+118], %rs3955;
	st.shared.u8 	[%r1550+117], %rs3954;
	st.shared.u8 	[%r1550+116], %rs3953;
	st.shared.u8 	[%r1550+115], %rs3952;
	st.shared.u8 	[%r1550+114], %rs3951;
	st.shared.u8 	[%r1550+113], %rs3950;
	st.shared.u8 	[%r1550+112], %rs3949;
	st.shared.u8 	[%r1550+111], %rs3948;
	st.shared.u8 	[%r1550+110], %rs3947;
	st.shared.u8 	[%r1550+109], %rs3946;
	st.shared.u8 	[%r1550+108], %rs3945;
	st.shared.u8 	[%r1550+107], %rs3944;
	st.shared.u8 	[%r1550+106], %rs3943;
	st.shared.u8 	[%r1550+105], %rs3942;
	st.shared.u8 	[%r1550+104], %rs3941;
	st.shared.u8 	[%r1550+103], %rs3940;
	st.shared.u8 	[%r1550+102], %rs3939;
	st.shared.u8 	[%r1550+101], %rs3938;
	st.shared.u8 	[%r1550+100], %rs3937;
	st.shared.u8 	[%r1550+99], %rs3936;
	st.shared.u8 	[%r1550+98], %rs3935;
	st.shared.u8 	[%r1550+97], %rs3934;
	st.shared.u8 	[%r1550+96], %rs3933;
	st.shared.u8 	[%r1550+95], %rs3932;
	st.shared.u8 	[%r1550+94], %rs3931;
	st.shared.u8 	[%r1550+93], %rs3930;
	st.shared.u8 	[%r1550+92], %rs3929;
	st.shared.u8 	[%r1550+91], %rs3928;
	st.shared.u8 	[%r1550+90], %rs3927;
	st.shared.u8 	[%r1550+89], %rs3926;
	st.shared.u8 	[%r1550+88], %rs3925;
	st.shared.u8 	[%r1550+87], %rs3924;
	st.shared.u8 	[%r1550+86], %rs3923;
	st.shared.u8 	[%r1550+85], %rs3922;
	st.shared.u8 	[%r1550+84], %rs3921;
	st.shared.u8 	[%r1550+83], %rs3920;
	st.shared.u8 	[%r1550+82], %rs3919;
	st.shared.u8 	[%r1550+81], %rs3918;
	st.shared.u8 	[%r1550+80], %rs3917;
	st.shared.u8 	[%r1550+79], %rs3916;
	st.shared.u8 	[%r1550+78], %rs3915;
	st.shared.u8 	[%r1550+77], %rs3914;
	st.shared.u8 	[%r1550+76], %rs3913;
	st.shared.u8 	[%r1550+75], %rs3912;
	st.shared.u8 	[%r1550+74], %rs3911;
	st.shared.u8 	[%r1550+73], %rs3910;
	st.shared.u8 	[%r1550+72], %rs3909;
	st.shared.u8 	[%r1550+71], %rs3908;
	st.shared.u8 	[%r1550+70], %rs3907;
	st.shared.u8 	[%r1550+69], %rs3906;
	st.shared.u8 	[%r1550+68], %rs3905;
	st.shared.u8 	[%r1550+67], %rs3904;
	st.shared.u8 	[%r1550+194], %rs4031;
	st.shared.u8 	[%r1550+193], %rs4030;
	st.shared.u8 	[%r1550+192], %rs4029;
	st.shared.u8 	[%r1550+191], %rs4028;
	st.shared.u8 	[%r1550+190], %rs4027;
	st.shared.u8 	[%r1550+189], %rs4026;
	st.shared.u8 	[%r1550+188], %rs4025;
	st.shared.u8 	[%r1550+187], %rs4024;
	st.shared.u8 	[%r1550+186], %rs4023;
	st.shared.u8 	[%r1550+185], %rs4022;
	st.shared.u8 	[%r1550+184], %rs4021;
	st.shared.u8 	[%r1550+183], %rs4020;
	st.shared.u8 	[%r1550+182], %rs4019;
	st.shared.u8 	[%r1550+181], %rs4018;
	st.shared.u8 	[%r1550+180], %rs4017;
	st.shared.u8 	[%r1550+179], %rs4016;
	st.shared.u8 	[%r1550+178], %rs4015;
	st.shared.u8 	[%r1550+177], %rs4014;
	st.shared.u8 	[%r1550+176], %rs4013;
	st.shared.u8 	[%r1550+175], %rs4012;
	st.shared.u8 	[%r1550+174], %rs4011;
	st.shared.u8 	[%r1550+173], %rs4010;
	st.shared.u8 	[%r1550+172], %rs4009;
	st.shared.u8 	[%r1550+171], %rs4008;
	st.shared.u8 	[%r1550+170], %rs4007;
	st.shared.u8 	[%r1550+169], %rs4006;
	st.shared.u8 	[%r1550+168], %rs4005;
	st.shared.u8 	[%r1550+167], %rs4004;
	st.shared.u8 	[%r1550+166], %rs4003;
	st.shared.u8 	[%r1550+165], %rs4002;
	st.shared.u8 	[%r1550+164], %rs4001;
	st.shared.u8 	[%r1550+163], %rs4000;
	st.shared.u8 	[%r1550+162], %rs3999;
	st.shared.u8 	[%r1550+161], %rs3998;
	st.shared.u8 	[%r1550+160], %rs3997;
	st.shared.u8 	[%r1550+159], %rs3996;
	st.shared.u8 	[%r1550+158], %rs3995;
	st.shared.u8 	[%r1550+157], %rs3994;
	st.shared.u8 	[%r1550+156], %rs3993;
	st.shared.u8 	[%r1550+155], %rs3992;
	st.shared.u8 	[%r1550+154], %rs3991;
	st.shared.u8 	[%r1550+153], %rs3990;
	st.shared.u8 	[%r1550+152], %rs3989;
	st.shared.u8 	[%r1550+151], %rs3988;
	st.shared.u8 	[%r1550+150], %rs3987;
	st.shared.u8 	[%r1550+149], %rs3986;
	st.shared.u8 	[%r1550+148], %rs3985;
	st.shared.u8 	[%r1550+147], %rs3984;
	st.shared.u8 	[%r1550+146], %rs3983;
	st.shared.u8 	[%r1550+145], %rs3982;
	st.shared.u8 	[%r1550+144], %rs3981;
	st.shared.u8 	[%r1550+143], %rs3980;
	st.shared.u8 	[%r1550+142], %rs3979;
	st.shared.u8 	[%r1550+141], %rs3978;
	st.shared.u8 	[%r1550+140], %rs3977;
	st.shared.u8 	[%r1550+139], %rs3976;
	st.shared.u8 	[%r1550+138], %rs3975;
	st.shared.u8 	[%r1550+137], %rs3974;
	st.shared.u8 	[%r1550+136], %rs3973;
	st.shared.u8 	[%r1550+135], %rs3972;
	st.shared.u8 	[%r1550+134], %rs3971;
	st.shared.u8 	[%r1550+133], %rs3970;
	st.shared.u8 	[%r1550+132], %rs3969;
	st.shared.u8 	[%r1550+131], %rs3968;
	st.shared.u8 	[%r1550+258], %rs4095;
	st.shared.u8 	[%r1550+257], %rs4094;
	st.shared.u8 	[%r1550+256], %rs4093;
	st.shared.u8 	[%r1550+255], %rs4092;
	st.shared.u8 	[%r1550+254], %rs4091;
	st.shared.u8 	[%r1550+253], %rs4090;
	st.shared.u8 	[%r1550+252], %rs4089;
	st.shared.u8 	[%r1550+251], %rs4088;
	st.shared.u8 	[%r1550+250], %rs4087;
	st.shared.u8 	[%r1550+249], %rs4086;
	st.shared.u8 	[%r1550+248], %rs4085;
	st.shared.u8 	[%r1550+247], %rs4084;
	st.shared.u8 	[%r1550+246], %rs4083;
	st.shared.u8 	[%r1550+245], %rs4082;
	st.shared.u8 	[%r1550+244], %rs4081;
	st.shared.u8 	[%r1550+243], %rs4080;
	st.shared.u8 	[%r1550+242], %rs4079;
	st.shared.u8 	[%r1550+241], %rs4078;
	st.shared.u8 	[%r1550+240], %rs4077;
	st.shared.u8 	[%r1550+239], %rs4076;
	st.shared.u8 	[%r1550+238], %rs4075;
	st.shared.u8 	[%r1550+237], %rs4074;
	st.shared.u8 	[%r1550+236], %rs4073;
	st.shared.u8 	[%r1550+235], %rs4072;
	st.shared.u8 	[%r1550+234], %rs4071;
	st.shared.u8 	[%r1550+233], %rs4070;
	st.shared.u8 	[%r1550+232], %rs4069;
	st.shared.u8 	[%r1550+231], %rs4068;
	st.shared.u8 	[%r1550+230], %rs4067;
	st.shared.u8 	[%r1550+229], %rs4066;
	st.shared.u8 	[%r1550+228], %rs4065;
	st.shared.u8 	[%r1550+227], %rs4064;
	st.shared.u8 	[%r1550+226], %rs4063;
	st.shared.u8 	[%r1550+225], %rs4062;
	st.shared.u8 	[%r1550+224], %rs4061;
	st.shared.u8 	[%r1550+223], %rs4060;
	st.shared.u8 	[%r1550+222], %rs4059;
	st.shared.u8 	[%r1550+221], %rs4058;
	st.shared.u8 	[%r1550+220], %rs4057;
	st.shared.u8 	[%r1550+219], %rs4056;
	st.shared.u8 	[%r1550+218], %rs4055;
	st.shared.u8 	[%r1550+217], %rs4054;
	st.shared.u8 	[%r1550+216], %rs4053;
	st.shared.u8 	[%r1550+215], %rs4052;
	st.shared.u8 	[%r1550+214], %rs4051;
	st.shared.u8 	[%r1550+213], %rs4050;
	st.shared.u8 	[%r1550+212], %rs4049;
	st.shared.u8 	[%r1550+211], %rs4048;
	st.shared.u8 	[%r1550+210], %rs4047;
	st.shared.u8 	[%r1550+209], %rs4046;
	st.shared.u8 	[%r1550+208], %rs4045;
	st.shared.u8 	[%r1550+207], %rs4044;
	st.shared.u8 	[%r1550+206], %rs4043;
	st.shared.u8 	[%r1550+205], %rs4042;
	st.shared.u8 	[%r1550+204], %rs4041;
	st.shared.u8 	[%r1550+203], %rs4040;
	st.shared.u8 	[%r1550+202], %rs4039;
	st.shared.u8 	[%r1550+201], %rs4038;
	st.shared.u8 	[%r1550+200], %rs4037;
	st.shared.u8 	[%r1550+199], %rs4036;
	st.shared.u8 	[%r1550+198], %rs4035;
	st.shared.u8 	[%r1550+197], %rs4034;
	st.shared.u8 	[%r1550+196], %rs4033;
	st.shared.u8 	[%r1550+195], %rs4032;
	st.shared.u8 	[%r1550+259], %rs4096;
	bar.warp.sync 	-1;
	ld.shared.u8 	%rs4159, [%r1550+66];
	ld.shared.u8 	%rs4158, [%r1550+65];
	ld.shared.u8 	%rs4157, [%r1550+64];
	ld.shared.u8 	%rs4156, [%r1550+63];
	ld.shared.u8 	%rs4155, [%r1550+62];
	ld.shared.u8 	%rs4154, [%r1550+61];
	ld.shared.u8 	%rs4153, [%r1550+60];
	ld.shared.u8 	%rs4152, [%r1550+59];
	ld.shared.u8 	%rs4151, [%r1550+58];
	ld.shared.u8 	%rs4150, [%r1550+57];
	ld.shared.u8 	%rs4149, [%r1550+56];
	ld.shared.u8 	%rs4148, [%r1550+55];
	ld.shared.u8 	%rs4147, [%r1550+54];
	ld.shared.u8 	%rs4146, [%r1550+53];
	ld.shared.u8 	%rs4145, [%r1550+52];
	ld.shared.u8 	%rs4144, [%r1550+51];
	ld.shared.u8 	%rs4143, [%r1550+50];
	ld.shared.u8 	%rs4142, [%r1550+49];
	ld.shared.u8 	%rs4141, [%r1550+48];
	ld.shared.u8 	%rs4140, [%r1550+47];
	ld.shared.u8 	%rs4139, [%r1550+46];
	ld.shared.u8 	%rs4138, [%r1550+45];
	ld.shared.u8 	%rs4137, [%r1550+44];
	ld.shared.u8 	%rs4136, [%r1550+43];
	ld.shared.u8 	%rs4135, [%r1550+42];
	ld.shared.u8 	%rs4134, [%r1550+41];
	ld.shared.u8 	%rs4133, [%r1550+40];
	ld.shared.u8 	%rs4132, [%r1550+39];
	ld.shared.u8 	%rs4131, [%r1550+38];
	ld.shared.u8 	%rs4130, [%r1550+37];
	ld.shared.u8 	%rs4129, [%r1550+36];
	ld.shared.u8 	%rs4128, [%r1550+35];
	ld.shared.u8 	%rs4127, [%r1550+34];
	ld.shared.u8 	%rs4126, [%r1550+33];
	ld.shared.u8 	%rs4125, [%r1550+32];
	ld.shared.u8 	%rs4124, [%r1550+31];
	ld.shared.u8 	%rs4123, [%r1550+30];
	ld.shared.u8 	%rs4122, [%r1550+29];
	ld.shared.u8 	%rs4121, [%r1550+28];
	ld.shared.u8 	%rs4120, [%r1550+27];
	ld.shared.u8 	%rs4119, [%r1550+26];
	ld.shared.u8 	%rs4118, [%r1550+25];
	ld.shared.u8 	%rs4117, [%r1550+24];
	ld.shared.u8 	%rs4116, [%r1550+23];
	ld.shared.u8 	%rs4115, [%r1550+22];
	ld.shared.u8 	%rs4114, [%r1550+21];
	ld.shared.u8 	%rs4113, [%r1550+20];
	ld.shared.u8 	%rs4112, [%r1550+19];
	ld.shared.u8 	%rs4111, [%r1550+18];
	ld.shared.u8 	%rs4110, [%r1550+17];
	ld.shared.u8 	%rs4109, [%r1550+16];
	ld.shared.u8 	%rs4108, [%r1550+15];
	ld.shared.u8 	%rs4107, [%r1550+14];
	ld.shared.u8 	%rs4106, [%r1550+13];
	ld.shared.u8 	%rs4105, [%r1550+12];
	ld.shared.u8 	%rs4104, [%r1550+11];
	ld.shared.u8 	%rs4103, [%r1550+10];
	ld.shared.u8 	%rs4102, [%r1550+9];
	ld.shared.u8 	%rs4101, [%r1550+8];
	ld.shared.u8 	%rs4100, [%r1550+7];
	ld.shared.u8 	%rs4099, [%r1550+6];
	ld.shared.u8 	%rs4098, [%r1550+5];
	ld.shared.u8 	%rs4097, [%r1550+4];
	ld.shared.f32 	%f18, [%r1550];
	ld.shared.u8 	%rs4223, [%r1550+130];
	ld.shared.u8 	%rs4222, [%r1550+129];
	ld.shared.u8 	%rs4221, [%r1550+128];
	ld.shared.u8 	%rs4220, [%r1550+127];
	ld.shared.u8 	%rs4219, [%r1550+126];
	ld.shared.u8 	%rs4218, [%r1550+125];
	ld.shared.u8 	%rs4217, [%r1550+124];
	ld.shared.u8 	%rs4216, [%r1550+123];
	ld.shared.u8 	%rs4215, [%r1550+122];
	ld.shared.u8 	%rs4214, [%r1550+121];
	ld.shared.u8 	%rs4213, [%r1550+120];
	ld.shared.u8 	%rs4212, [%r1550+119];
	ld.shared.u8 	%rs4211, [%r1550+118];
	ld.shared.u8 	%rs4210, [%r1550+117];
	ld.shared.u8 	%rs4209, [%r1550+116];
	ld.shared.u8 	%rs4208, [%r1550+115];
	ld.shared.u8 	%rs4207, [%r1550+114];
	ld.shared.u8 	%rs4206, [%r1550+113];
	ld.shared.u8 	%rs4205, [%r1550+112];
	ld.shared.u8 	%rs4204, [%r1550+111];
	ld.shared.u8 	%rs4203, [%r1550+110];
	ld.shared.u8 	%rs4202, [%r1550+109];
	ld.shared.u8 	%rs4201, [%r1550+108];
	ld.shared.u8 	%rs4200, [%r1550+107];
	ld.shared.u8 	%rs4199, [%r1550+106];
	ld.shared.u8 	%rs4198, [%r1550+105];
	ld.shared.u8 	%rs4197, [%r1550+104];
	ld.shared.u8 	%rs4196, [%r1550+103];
	ld.shared.u8 	%rs4195, [%r1550+102];
	ld.shared.u8 	%rs4194, [%r1550+101];
	ld.shared.u8 	%rs4193, [%r1550+100];
	ld.shared.u8 	%rs4192, [%r1550+99];
	ld.shared.u8 	%rs4191, [%r1550+98];
	ld.shared.u8 	%rs4190, [%r1550+97];
	ld.shared.u8 	%rs4189, [%r1550+96];
	ld.shared.u8 	%rs4188, [%r1550+95];
	ld.shared.u8 	%rs4187, [%r1550+94];
	ld.shared.u8 	%rs4186, [%r1550+93];
	ld.shared.u8 	%rs4185, [%r1550+92];
	ld.shared.u8 	%rs4184, [%r1550+91];
	ld.shared.u8 	%rs4183, [%r1550+90];
	ld.shared.u8 	%rs4182, [%r1550+89];
	ld.shared.u8 	%rs4181, [%r1550+88];
	ld.shared.u8 	%rs4180, [%r1550+87];
	ld.shared.u8 	%rs4179, [%r1550+86];
	ld.shared.u8 	%rs4178, [%r1550+85];
	ld.shared.u8 	%rs4177, [%r1550+84];
	ld.shared.u8 	%rs4176, [%r1550+83];
	ld.shared.u8 	%rs4175, [%r1550+82];
	ld.shared.u8 	%rs4174, [%r1550+81];
	ld.shared.u8 	%rs4173, [%r1550+80];
	ld.shared.u8 	%rs4172, [%r1550+79];
	ld.shared.u8 	%rs4171, [%r1550+78];
	ld.shared.u8 	%rs4170, [%r1550+77];
	ld.shared.u8 	%rs4169, [%r1550+76];
	ld.shared.u8 	%rs4168, [%r1550+75];
	ld.shared.u8 	%rs4167, [%r1550+74];
	ld.shared.u8 	%rs4166, [%r1550+73];
	ld.shared.u8 	%rs4165, [%r1550+72];
	ld.shared.u8 	%rs4164, [%r1550+71];
	ld.shared.u8 	%rs4163, [%r1550+70];
	ld.shared.u8 	%rs4162, [%r1550+69];
	ld.shared.u8 	%rs4161, [%r1550+68];
	ld.shared.u8 	%rs4160, [%r1550+67];
	ld.shared.u8 	%rs4287, [%r1550+194];
	ld.shared.u8 	%rs4286, [%r1550+193];
	ld.shared.u8 	%rs4285, [%r1550+192];
	ld.shared.u8 	%rs4284, [%r1550+191];
	ld.shared.u8 	%rs4283, [%r1550+190];
	ld.shared.u8 	%rs4282, [%r1550+189];
	ld.shared.u8 	%rs4281, [%r1550+188];
	ld.shared.u8 	%rs4280, [%r1550+187];
	ld.shared.u8 	%rs4279, [%r1550+186];
	ld.shared.u8 	%rs4278, [%r1550+185];
	ld.shared.u8 	%rs4277, [%r1550+184];
	ld.shared.u8 	%rs4276, [%r1550+183];
	ld.shared.u8 	%rs4275, [%r1550+182];
	ld.shared.u8 	%rs4274, [%r1550+181];
	ld.shared.u8 	%rs4273, [%r1550+180];
	ld.shared.u8 	%rs4272, [%r1550+179];
	ld.shared.u8 	%rs4271, [%r1550+178];
	ld.shared.u8 	%rs4270, [%r1550+177];
	ld.shared.u8 	%rs4269, [%r1550+176];
	ld.shared.u8 	%rs4268, [%r1550+175];
	ld.shared.u8 	%rs4267, [%r1550+174];
	ld.shared.u8 	%rs4266, [%r1550+173];
	ld.shared.u8 	%rs4265, [%r1550+172];
	ld.shared.u8 	%rs4264, [%r1550+171];
	ld.shared.u8 	%rs4263, [%r1550+170];
	ld.shared.u8 	%rs4262, [%r1550+169];
	ld.shared.u8 	%rs4261, [%r1550+168];
	ld.shared.u8 	%rs4260, [%r1550+167];
	ld.shared.u8 	%rs4259, [%r1550+166];
	ld.shared.u8 	%rs4258, [%r1550+165];
	ld.shared.u8 	%rs4257, [%r1550+164];
	ld.shared.u8 	%rs4256, [%r1550+163];
	ld.shared.u8 	%rs4255, [%r1550+162];
	ld.shared.u8 	%rs4254, [%r1550+161];
	ld.shared.u8 	%rs4253, [%r1550+160];
	ld.shared.u8 	%rs4252, [%r1550+159];
	ld.shared.u8 	%rs4251, [%r1550+158];
	ld.shared.u8 	%rs4250, [%r1550+157];
	ld.shared.u8 	%rs4249, [%r1550+156];
	ld.shared.u8 	%rs4248, [%r1550+155];
	ld.shared.u8 	%rs4247, [%r1550+154];
	ld.shared.u8 	%rs4246, [%r1550+153];
	ld.shared.u8 	%rs4245, [%r1550+152];
	ld.shared.u8 	%rs4244, [%r1550+151];
	ld.shared.u8 	%rs4243, [%r1550+150];
	ld.shared.u8 	%rs4242, [%r1550+149];
	ld.shared.u8 	%rs4241, [%r1550+148];
	ld.shared.u8 	%rs4240, [%r1550+147];
	ld.shared.u8 	%rs4239, [%r1550+146];
	ld.shared.u8 	%rs4238, [%r1550+145];
	ld.shared.u8 	%rs4237, [%r1550+144];
	ld.shared.u8 	%rs4236, [%r1550+143];
	ld.shared.u8 	%rs4235, [%r1550+142];
	ld.shared.u8 	%rs4234, [%r1550+141];
	ld.shared.u8 	%rs4233, [%r1550+140];
	ld.shared.u8 	%rs4232, [%r1550+139];
	ld.shared.u8 	%rs4231, [%r1550+138];
	ld.shared.u8 	%rs4230, [%r1550+137];
	ld.shared.u8 	%rs4229, [%r1550+136];
	ld.shared.u8 	%rs4228, [%r1550+135];
	ld.shared.u8 	%rs4227, [%r1550+134];
	ld.shared.u8 	%rs4226, [%r1550+133];
	ld.shared.u8 	%rs4225, [%r1550+132];
	ld.shared.u8 	%rs4224, [%r1550+131];
	ld.shared.u8 	%rs4351, [%r1550+258];
	ld.shared.u8 	%rs4350, [%r1550+257];
	ld.shared.u8 	%rs4349, [%r1550+256];
	ld.shared.u8 	%rs4348, [%r1550+255];
	ld.shared.u8 	%rs4347, [%r1550+254];
	ld.shared.u8 	%rs4346, [%r1550+253];
	ld.shared.u8 	%rs4345, [%r1550+252];
	ld.shared.u8 	%rs4344, [%r1550+251];
	ld.shared.u8 	%rs4343, [%r1550+250];
	ld.shared.u8 	%rs4342, [%r1550+249];
	ld.shared.u8 	%rs4341, [%r1550+248];
	ld.shared.u8 	%rs4340, [%r1550+247];
	ld.shared.u8 	%rs4339, [%r1550+246];
	ld.shared.u8 	%rs4338, [%r1550+245];
	ld.shared.u8 	%rs4337, [%r1550+244];
	ld.shared.u8 	%rs4336, [%r1550+243];
	ld.shared.u8 	%rs4335, [%r1550+242];
	ld.shared.u8 	%rs4334, [%r1550+241];
	ld.shared.u8 	%rs4333, [%r1550+240];
	ld.shared.u8 	%rs4332, [%r1550+239];
	ld.shared.u8 	%rs4331, [%r1550+238];
	ld.shared.u8 	%rs4330, [%r1550+237];
	ld.shared.u8 	%rs4329, [%r1550+236];
	ld.shared.u8 	%rs4328, [%r1550+235];
	ld.shared.u8 	%rs4327, [%r1550+234];
	ld.shared.u8 	%rs4326, [%r1550+233];
	ld.shared.u8 	%rs4325, [%r1550+232];
	ld.shared.u8 	%rs4324, [%r1550+231];
	ld.shared.u8 	%rs4323, [%r1550+230];
	ld.shared.u8 	%rs4322, [%r1550+229];
	ld.shared.u8 	%rs4321, [%r1550+228];
	ld.shared.u8 	%rs4320, [%r1550+227];
	ld.shared.u8 	%rs4319, [%r1550+226];
	ld.shared.u8 	%rs4318, [%r1550+225];
	ld.shared.u8 	%rs4317, [%r1550+224];
	ld.shared.u8 	%rs4316, [%r1550+223];
	ld.shared.u8 	%rs4315, [%r1550+222];
	ld.shared.u8 	%rs4314, [%r1550+221];
	ld.shared.u8 	%rs4313, [%r1550+220];
	ld.shared.u8 	%rs4312, [%r1550+219];
	ld.shared.u8 	%rs4311, [%r1550+218];
	ld.shared.u8 	%rs4310, [%r1550+217];
	ld.shared.u8 	%rs4309, [%r1550+216];
	ld.shared.u8 	%rs4308, [%r1550+215];
	ld.shared.u8 	%rs4307, [%r1550+214];
	ld.shared.u8 	%rs4306, [%r1550+213];
	ld.shared.u8 	%rs4305, [%r1550+212];
	ld.shared.u8 	%rs4304, [%r1550+211];
	ld.shared.u8 	%rs4303, [%r1550+210];
	ld.shared.u8 	%rs4302, [%r1550+209];
	ld.shared.u8 	%rs4301, [%r1550+208];
	ld.shared.u8 	%rs4300, [%r1550+207];
	ld.shared.u8 	%rs4299, [%r1550+206];
	ld.shared.u8 	%rs4298, [%r1550+205];
	ld.shared.u8 	%rs4297, [%r1550+204];
	ld.shared.u8 	%rs4296, [%r1550+203];
	ld.shared.u8 	%rs4295, [%r1550+202];
	ld.shared.u8 	%rs4294, [%r1550+201];
	ld.shared.u8 	%rs4293, [%r1550+200];
	ld.shared.u8 	%rs4292, [%r1550+199];
	ld.shared.u8 	%rs4291, [%r1550+198];
	ld.shared.u8 	%rs4290, [%r1550+197];
	ld.shared.u8 	%rs4289, [%r1550+196];
	ld.shared.u8 	%rs4288, [%r1550+195];
	ld.shared.u8 	%rs4352, [%r1550+259];
	setp.ne.s32 	%p24, %r97, 0;
	@%p24 bra 	$L__BB9_34;
	st.volatile.shared.u32 	[_ZZN3cub18CUB_300001_SM_10006detail10merge_sort26DeviceMergeSortMergeKernelINS2_10policy_hubIN6thrust24THRUST_300001_SM_1000_NS10device_ptrI10IndividualEEE9Policy600ES9_PNS0_8NullTypeES9_SD_mN4cuda3std3__44lessIS8_EES8_SC_EEvbT2_T3_T4_PT6_PT7_T5_PSL_SL_NS1_7vsmem_tEE19static_temp_storage+16640], %r21;
$L__BB9_34:
	bar.sync 	0;
	ld.volatile.shared.u32 	%r1551, [_ZZN3cub18CUB_300001_SM_10006detail10merge_sort26DeviceMergeSortMergeKernelINS2_10policy_hubIN6thrust24THRUST_300001_SM_1000_NS10device_ptrI10IndividualEEE9Policy600ES9_PNS0_8NullTypeES9_SD_mN4cuda3std3__44lessIS8_EES8_SC_EEvbT2_T3_T4_PT6_PT7_T5_PSL_SL_NS1_7vsmem_tEE19static_temp_storage+16640];
	and.b32  	%r1552, %r97, 31;
	cvt.u64.u32 	%rd67, %r98;
	mov.u32 	%r1553, %ctaid.x;
	mul.wide.u32 	%rd68, %r1553, 64;
	add.s64 	%rd69, %rd68, %rd67;
	cvt.u64.u32 	%rd70, %r1552;
	add.s64 	%rd71, %rd69, %rd70;
	mad.lo.s64 	%rd20, %rd71, 260, %rd3;
	add.s32 	%r1554, %r98, %r1552;
	setp.ge.s32 	%p25, %r1554, %r1551;
	@%p25 bra 	$L__BB9_36;
	st.global.f32 	[%rd20], %f18;
	st.global.u8 	[%rd20+4], %rs4097;
	st.global.u8 	[%rd20+5], %rs4098;
	st.global.u8 	[%rd20+6], %rs4099;
	st.global.u8 	[%rd20+7], %rs4100;
	st.global.u8 	[%rd20+8], %rs4101;
	st.global.u8 	[%rd20+9], %rs4102;
	st.global.u8 	[%rd20+10], %rs4103;
	st.global.u8 	[%rd20+11], %rs4104;
	st.global.u8 	[%rd20+12], %rs4105;
	st.global.u8 	[%rd20+13], %rs4106;
	st.global.u8 	[%rd20+14], %rs4107;
	st.global.u8 	[%rd20+15], %rs4108;
	st.global.u8 	[%rd20+16], %rs4109;
	st.global.u8 	[%rd20+17], %rs4110;
	st.global.u8 	[%rd20+18], %rs4111;
	st.global.u8 	[%rd20+19], %rs4112;
	st.global.u8 	[%rd20+20], %rs4113;
	st.global.u8 	[%rd20+21], %rs4114;
	st.global.u8 	[%rd20+22], %rs4115;
	st.global.u8 	[%rd20+23], %rs4116;
	st.global.u8 	[%rd20+24], %rs4117;
	st.global.u8 	[%rd20+25], %rs4118;
	st.global.u8 	[%rd20+26], %rs4119;
	st.global.u8 	[%rd20+27], %rs4120;
	st.global.u8 	[%rd20+28], %rs4121;
	st.global.u8 	[%rd20+29], %rs4122;
	st.global.u8 	[%rd20+30], %rs4123;
	st.global.u8 	[%rd20+31], %rs4124;
	st.global.u8 	[%rd20+32], %rs4125;
	st.global.u8 	[%rd20+33], %rs4126;
	st.global.u8 	[%rd20+34], %rs4127;
	st.global.u8 	[%rd20+35], %rs4128;
	st.global.u8 	[%rd20+36], %rs4129;
	st.global.u8 	[%rd20+37], %rs4130;
	st.global.u8 	[%rd20+38], %rs4131;
	st.global.u8 	[%rd20+39], %rs4132;
	st.global.u8 	[%rd20+40], %rs4133;
	st.global.u8 	[%rd20+41], %rs4134;
	st.global.u8 	[%rd20+42], %rs4135;
	st.global.u8 	[%rd20+43], %rs4136;
	st.global.u8 	[%rd20+44], %rs4137;
	st.global.u8 	[%rd20+45], %rs4138;
	st.global.u8 	[%rd20+46], %rs4139;
	st.global.u8 	[%rd20+47], %rs4140;
	st.global.u8 	[%rd20+48], %rs4141;
	st.global.u8 	[%rd20+49], %rs4142;
	st.global.u8 	[%rd20+50], %rs4143;
	st.global.u8 	[%rd20+51], %rs4144;
	st.global.u8 	[%rd20+52], %rs4145;
	st.global.u8 	[%rd20+53], %rs4146;
	st.global.u8 	[%rd20+54], %rs4147;
	st.global.u8 	[%rd20+55], %rs4148;
	st.global.u8 	[%rd20+56], %rs4149;
	st.global.u8 	[%rd20+57], %rs4150;
	st.global.u8 	[%rd20+58], %rs4151;
	st.global.u8 	[%rd20+59], %rs4152;
	st.global.u8 	[%rd20+60], %rs4153;
	st.global.u8 	[%rd20+61], %rs4154;
	st.global.u8 	[%rd20+62], %rs4155;
	st.global.u8 	[%rd20+63], %rs4156;
	st.global.u8 	[%rd20+64], %rs4157;
	st.global.u8 	[%rd20+65], %rs4158;
	st.global.u8 	[%rd20+66], %rs4159;
	st.global.u8 	[%rd20+67], %rs4160;
	st.global.u8 	[%rd20+68], %rs4161;
	st.global.u8 	[%rd20+69], %rs4162;
	st.global.u8 	[%rd20+70], %rs4163;
	st.global.u8 	[%rd20+71], %rs4164;
	st.global.u8 	[%rd20+72], %rs4165;
	st.global.u8 	[%rd20+73], %rs4166;
	st.global.u8 	[%rd20+74], %rs4167;
	st.global.u8 	[%rd20+75], %rs4168;
	st.global.u8 	[%rd20+76], %rs4169;
	st.global.u8 	[%rd20+77], %rs4170;
	st.global.u8 	[%rd20+78], %rs4171;
	st.global.u8 	[%rd20+79], %rs4172;
	st.global.u8 	[%rd20+80], %rs4173;
	st.global.u8 	[%rd20+81], %rs4174;
	st.global.u8 	[%rd20+82], %rs4175;
	st.global.u8 	[%rd20+83], %rs4176;
	st.global.u8 	[%rd20+84], %rs4177;
	st.global.u8 	[%rd20+85], %rs4178;
	st.global.u8 	[%rd20+86], %rs4179;
	st.global.u8 	[%rd20+87], %rs4180;
	st.global.u8 	[%rd20+88], %rs4181;
	st.global.u8 	[%rd20+89], %rs4182;
	st.global.u8 	[%rd20+90], %rs4183;
	st.global.u8 	[%rd20+91], %rs4184;
	st.global.u8 	[%rd20+92], %rs4185;
	st.global.u8 	[%rd20+93], %rs4186;
	st.global.u8 	[%rd20+94], %rs4187;
	st.global.u8 	[%rd20+95], %rs4188;
	st.global.u8 	[%rd20+96], %rs4189;
	st.global.u8 	[%rd20+97], %rs4190;
	st.global.u8 	[%rd20+98], %rs4191;
	st.global.u8 	[%rd20+99], %rs4192;
	st.global.u8 	[%rd20+100], %rs4193;
	st.global.u8 	[%rd20+101], %rs4194;
	st.global.u8 	[%rd20+102], %rs4195;
	st.global.u8 	[%rd20+103], %rs4196;
	st.global.u8 	[%rd20+104], %rs4197;
	st.global.u8 	[%rd20+105], %rs4198;
	st.global.u8 	[%rd20+106], %rs4199;
	st.global.u8 	[%rd20+107], %rs4200;
	st.global.u8 	[%rd20+108], %rs4201;
	st.global.u8 	[%rd20+109], %rs4202;
	st.global.u8 	[%rd20+110], %rs4203;
	st.global.u8 	[%rd20+111], %rs4204;
	st.global.u8 	[%rd20+112], %rs4205;
	st.global.u8 	[%rd20+113], %rs4206;
	st.global.u8 	[%rd20+114], %rs4207;
	st.global.u8 	[%rd20+115], %rs4208;
	st.global.u8 	[%rd20+116], %rs4209;
	st.global.u8 	[%rd20+117], %rs4210;
	st.global.u8 	[%rd20+118], %rs4211;
	st.global.u8 	[%rd20+119], %rs4212;
	st.global.u8 	[%rd20+120], %rs4213;
	st.global.u8 	[%rd20+121], %rs4214;
	st.global.u8 	[%rd20+122], %rs4215;
	st.global.u8 	[%rd20+123], %rs4216;
	st.global.u8 	[%rd20+124], %rs4217;
	st.global.u8 	[%rd20+125], %rs4218;
	st.global.u8 	[%rd20+126], %rs4219;
	st.global.u8 	[%rd20+127], %rs4220;
	st.global.u8 	[%rd20+128], %rs4221;
	st.global.u8 	[%rd20+129], %rs4222;
	st.global.u8 	[%rd20+130], %rs4223;
	st.global.u8 	[%rd20+131], %rs4224;
	st.global.u8 	[%rd20+132], %rs4225;
	st.global.u8 	[%rd20+133], %rs4226;
	st.global.u8 	[%rd20+134], %rs4227;
	st.global.u8 	[%rd20+135], %rs4228;
	st.global.u8 	[%rd20+136], %rs4229;
	st.global.u8 	[%rd20+137], %rs4230;
	st.global.u8 	[%rd20+138], %rs4231;
	st.global.u8 	[%rd20+139], %rs4232;
	st.global.u8 	[%rd20+140], %rs4233;
	st.global.u8 	[%rd20+141], %rs4234;
	st.global.u8 	[%rd20+142], %rs4235;
	st.global.u8 	[%rd20+143], %rs4236;
	st.global.u8 	[%rd20+144], %rs4237;
	st.global.u8 	[%rd20+145], %rs4238;
	st.global.u8 	[%rd20+146], %rs4239;
	st.global.u8 	[%rd20+147], %rs4240;
	st.global.u8 	[%rd20+148], %rs4241;
	st.global.u8 	[%rd20+149], %rs4242;
	st.global.u8 	[%rd20+150], %rs4243;
	st.global.u8 	[%rd20+151], %rs4244;
	st.global.u8 	[%rd20+152], %rs4245;
	st.global.u8 	[%rd20+153], %rs4246;
	st.global.u8 	[%rd20+154], %rs4247;
	st.global.u8 	[%rd20+155], %rs4248;
	st.global.u8 	[%rd20+156], %rs4249;
	st.global.u8 	[%rd20+157], %rs4250;
	st.global.u8 	[%rd20+158], %rs4251;
	st.global.u8 	[%rd20+159], %rs4252;
	st.global.u8 	[%rd20+160], %rs4253;
	st.global.u8 	[%rd20+161], %rs4254;
	st.global.u8 	[%rd20+162], %rs4255;
	st.global.u8 	[%rd20+163], %rs4256;
	st.global.u8 	[%rd20+164], %rs4257;
	st.global.u8 	[%rd20+165], %rs4258;
	st.global.u8 	[%rd20+166], %rs4259;
	st.global.u8 	[%rd20+167], %rs4260;
	st.global.u8 	[%rd20+168], %rs4261;
	st.global.u8 	[%rd20+169], %rs4262;
	st.global.u8 	[%rd20+170], %rs4263;
	st.global.u8 	[%rd20+171], %rs4264;
	st.global.u8 	[%rd20+172], %rs4265;
	st.global.u8 	[%rd20+173], %rs4266;
	st.global.u8 	[%rd20+174], %rs4267;
	st.global.u8 	[%rd20+175], %rs4268;
	st.global.u8 	[%rd20+176], %rs4269;
	st.global.u8 	[%rd20+177], %rs4270;
	st.global.u8 	[%rd20+178], %rs4271;
	st.global.u8 	[%rd20+179], %rs4272;
	st.global.u8 	[%rd20+180], %rs4273;
	st.global.u8 	[%rd20+181], %rs4274;
	st.global.u8 	[%rd20+182], %rs4275;
	st.global.u8 	[%rd20+183], %rs4276;
	st.global.u8 	[%rd20+184], %rs4277;
	st.global.u8 	[%rd20+185], %rs4278;
	st.global.u8 	[%rd20+186], %rs4279;
	st.global.u8 	[%rd20+187], %rs4280;
	st.global.u8 	[%rd20+188], %rs4281;
	st.global.u8 	[%rd20+189], %rs4282;
	st.global.u8 	[%rd20+190], %rs4283;
	st.global.u8 	[%rd20+191], %rs4284;
	st.global.u8 	[%rd20+192], %rs4285;
	st.global.u8 	[%rd20+193], %rs4286;
	st.global.u8 	[%rd20+194], %rs4287;
	st.global.u8 	[%rd20+195], %rs4288;
	st.global.u8 	[%rd20+196], %rs4289;
	st.global.u8 	[%rd20+197], %rs4290;
	st.global.u8 	[%rd20+198], %rs4291;
	st.global.u8 	[%rd20+199], %rs4292;
	st.global.u8 	[%rd20+200], %rs4293;
	st.global.u8 	[%rd20+201], %rs4294;
	st.global.u8 	[%rd20+202], %rs4295;
	st.global.u8 	[%rd20+203], %rs4296;
	st.global.u8 	[%rd20+204], %rs4297;
	st.global.u8 	[%rd20+205], %rs4298;
	st.global.u8 	[%rd20+206], %rs4299;
	st.global.u8 	[%rd20+207], %rs4300;
	st.global.u8 	[%rd20+208], %rs4301;
	st.global.u8 	[%rd20+209], %rs4302;
	st.global.u8 	[%rd20+210], %rs4303;
	st.global.u8 	[%rd20+211], %rs4304;
	st.global.u8 	[%rd20+212], %rs4305;
	st.global.u8 	[%rd20+213], %rs4306;
	st.global.u8 	[%rd20+214], %rs4307;
	st.global.u8 	[%rd20+215], %rs4308;
	st.global.u8 	[%rd20+216], %rs4309;
	st.global.u8 	[%rd20+217], %rs4310;
	st.global.u8 	[%rd20+218], %rs4311;
	st.global.u8 	[%rd20+219], %rs4312;
	st.global.u8 	[%rd20+220], %rs4313;
	st.global.u8 	[%rd20+221], %rs4314;
	st.global.u8 	[%rd20+222], %rs4315;
	st.global.u8 	[%rd20+223], %rs4316;
	st.global.u8 	[%rd20+224], %rs4317;
	st.global.u8 	[%rd20+225], %rs4318;
	st.global.u8 	[%rd20+226], %rs4319;
	st.global.u8 	[%rd20+227], %rs4320;
	st.global.u8 	[%rd20+228], %rs4321;
	st.global.u8 	[%rd20+229], %rs4322;
	st.global.u8 	[%rd20+230], %rs4323;
	st.global.u8 	[%rd20+231], %rs4324;
	st.global.u8 	[%rd20+232], %rs4325;
	st.global.u8 	[%rd20+233], %rs4326;
	st.global.u8 	[%rd20+234], %rs4327;
	st.global.u8 	[%rd20+235], %rs4328;
	st.global.u8 	[%rd20+236], %rs4329;
	st.global.u8 	[%rd20+237], %rs4330;
	st.global.u8 	[%rd20+238], %rs4331;
	st.global.u8 	[%rd20+239], %rs4332;
	st.global.u8 	[%rd20+240], %rs4333;
	st.global.u8 	[%rd20+241], %rs4334;
	st.global.u8 	[%rd20+242], %rs4335;
	st.global.u8 	[%rd20+243], %rs4336;
	st.global.u8 	[%rd20+244], %rs4337;
	st.global.u8 	[%rd20+245], %rs4338;
	st.global.u8 	[%rd20+246], %rs4339;
	st.global.u8 	[%rd20+247], %rs4340;
	st.global.u8 	[%rd20+248], %rs4341;
	st.global.u8 	[%rd20+249], %rs4342;
	st.global.u8 	[%rd20+250], %rs4343;
	st.global.u8 	[%rd20+251], %rs4344;
	st.global.u8 	[%rd20+252], %rs4345;
	st.global.u8 	[%rd20+253], %rs4346;
	st.global.u8 	[%rd20+254], %rs4347;
	st.global.u8 	[%rd20+255], %rs4348;
	st.global.u8 	[%rd20+256], %rs4349;
	st.global.u8 	[%rd20+257], %rs4350;
	st.global.u8 	[%rd20+258], %rs4351;
	st.global.u8 	[%rd20+259], %rs4352;
$L__BB9_36:
	ret;

}
	// .globl	_ZN3cub18CUB_300001_SM_10006detail6reduce28DeviceReduceSingleTileKernelINS2_10policy_hubIijN4cuda3std3__44plusIiEEE10Policy1000EPfPijS9_iiNS7_10__identityEEEvT0_T1_T2_T3_T4_T6_
.visible .entry _ZN3cub18CUB_300001_SM_10006detail6reduce28DeviceReduceSingleTileKernelINS2_10policy_hubIijN4cuda3std3__44plusIiEEE10Policy1000EPfPijS9_iiNS7_10__identityEEEvT0_T1_T2_T3_T4_T6_(
	.param .u64 .ptr .align 1 _ZN3cub18CUB_300001_SM_10006detail6reduce28DeviceReduceSingleTileKernelINS2_10policy_hubIijN4cuda3std3__44plusIiEEE10Policy1000EPfPijS9_iiNS7_10__identityEEEvT0_T1_T2_T3_T4_T6__param_0,
	.param .u64 .ptr .align 1 _ZN3cub18CUB_300001_SM_10006detail6reduce28DeviceReduceSingleTileKernelINS2_10policy_hubIijN4cuda3std3__44plusIiEEE10Policy1000EPfPijS9_iiNS7_10__identityEEEvT0_T1_T2_T3_T4_T6__param_1,
	.param .u32 _ZN3cub18CUB_300001_SM_10006detail6reduce28DeviceReduceSingleTileKernelINS2_10policy_hubIijN4cuda3std3__44plusIiEEE10Policy1000EPfPijS9_iiNS7_10__identityEEEvT0_T1_T2_T3_T4_T6__param_2,
	.param .align 1 .b8 _ZN3cub18CUB_300001_SM_10006detail6reduce28DeviceReduceSingleTileKernelINS2_10policy_hubIijN4cuda3std3__44plusIiEEE10Policy1000EPfPijS9_iiNS7_10__identityEEEvT0_T1_T2_T3_T4_T6__param_3[1],
	.param .u32 _ZN3cub18CUB_300001_SM_10006detail6reduce28DeviceReduceSingleTileKernelINS2_10policy_hubIijN4cuda3std3__44plusIiEEE10Policy1000EPfPijS9_iiNS7_10__identityEEEvT0_T1_T2_T3_T4_T6__param_4,
	.param .align 1 .b8 _ZN3cub18CUB_300001_SM_10006detail6reduce28DeviceReduceSingleTileKernelINS2_10policy_hubIijN4cuda3std3__44plusIiEEE10Policy1000EPfPijS9_iiNS7_10__identityEEEvT0_T1_T2_T3_T4_T6__param_5[1]
)
.maxntid 256
.minnctapersm 1
{
	.reg .pred 	%p<97>;
	.reg .b32 	%r<783>;
	.reg .b32 	%f<87>;
	.reg .b64 	%rd<122>;
	// demoted variable
	.shared .align 4 .b8 _ZZN3cub18CUB_300001_SM_10006detail6reduce28DeviceReduceSingleTileKernelINS2_10policy_hubIijN4cuda3std3__44plusIiEEE10Policy1000EPfPijS9_iiNS7_10__identityEEEvT0_T1_T2_T3_T4_T6_E12temp_storage[44];
	ld.param.u64 	%rd15, [_ZN3cub18CUB_300001_SM_10006detail6reduce28DeviceReduceSingleTileKernelINS2_10policy_hubIijN4cuda3std3__44plusIiEEE10Policy1000EPfPijS9_iiNS7_10__identityEEEvT0_T1_T2_T3_T4_T6__param_0];
	ld.param.u64 	%rd16, [_ZN3cub18CUB_300001_SM_10006detail6reduce28DeviceReduceSingleTileKernelINS2_10policy_hubIijN4cuda3std3__44plusIiEEE10Policy1000EPfPijS9_iiNS7_10__identityEEEvT0_T1_T2_T3_T4_T6__param_1];
	ld.param.u32 	%r123, [_ZN3cub18CUB_300001_SM_10006detail6reduce28DeviceReduceSingleTileKernelINS2_10policy_hubIijN4cuda3std3__44plusIiEEE10Policy1000EPfPijS9_iiNS7_10__identityEEEvT0_T1_T2_T3_T4_T6__param_2];
	ld.param.u32 	%r124, [_ZN3cub18CUB_300001_SM_10006detail6reduce28DeviceReduceSingleTileKernelINS2_10policy_hubIijN4cuda3std3__44plusIiEEE10Policy1000EPfPijS9_iiNS7_10__identityEEEvT0_T1_T2_T3_T4_T6__param_4];
	cvta.to.global.u64 	%rd1, %rd16;
	setp.ne.s32 	%p1, %r123, 0;
	@%p1 bra 	$L__BB10_3;
	mov.u32 	%r729, %tid.x;
	setp.ne.s32 	%p96, %r729, 0;
	@%p96 bra 	$L__BB10_76;
	st.global.u32 	[%rd1], %r124;
	bra.uni 	$L__BB10_76;
$L__BB10_3:
	and.b64  	%rd17, %rd15, 15;
	setp.ne.s64 	%p2, %rd17, 0;
	@%p2 bra 	$L__BB10_39;
	setp.gt.u32 	%p49, %r123, 4095;
	@%p49 bra 	$L__BB10_23;
	mov.u32 	%r1, %tid.x;
	setp.ge.u32 	%p66, %r1, %r123;
	mov.b32 	%r740, 0;
	mov.u32 	%r735, %r1;
	@%p66 bra 	$L__BB10_7;
	mul.wide.u32 	%rd110, %r1, 4;
	add.s64 	%rd109, %rd15, %rd110;
	// begin inline asm
	ld.global.nc.u32 %r596, [%rd109];
	// end inline asm
	mov.b32 	%f81, %r596;
	cvt.rzi.s32.f32 	%r740, %f81;
	add.s32 	%r735, %r1, 256;
$L__BB10_7:
	setp.ge.u32 	%p67, %r735, %r123;
	@%p67 bra 	$L__BB10_14;
	not.b32 	%r598, %r735;
	add.s32 	%r6, %r123, %r598;
	and.b32  	%r599, %r6, 768;
	setp.eq.s32 	%p68, %r599, 768;
	@%p68 bra 	$L__BB10_11;
	mul.wide.u32 	%rd111, %r735, 4;
	add.s64 	%rd118, %rd15, %rd111;
	shr.u32 	%r600, %r6, 8;
	add.s32 	%r601, %r600, 1;
	and.b32  	%r602, %r601, 3;
	neg.s32 	%r732, %r602;
$L__BB10_10:
	.pragma "nounroll";
	// begin inline asm
	ld.global.nc.u32 %r603, [%rd118];
	// end inline asm
	mov.b32 	%f82, %r603;
	cvt.rzi.s32.f32 	%r604, %f82;
	add.s32 	%r740, %r604, %r740;
	add.s32 	%r735, %r735, 256;
	add.s64 	%rd118, %rd118, 1024;
	add.s32 	%r732, %r732, 1;
	setp.ne.s32 	%p69, %r732, 0;
	@%p69 bra 	$L__BB10_10;
$L__BB10_11:
	setp.lt.u32 	%p70, %r6, 768;
	@%p70 bra 	$L__BB10_14;
	mul.wide.u32 	%rd113, %r735, 4;
	add.s64 	%rd119, %rd15, %rd113;
$L__BB10_13:
	// begin inline asm
	ld.global.nc.u32 %r605, [%rd119];
	// end inline asm
	mov.b32 	%f83, %r605;
	cvt.rzi.s32.f32 	%r609, %f83;
	add.s32 	%r610, %r609, %r740;
	add.s64 	%rd115, %rd119, 1024;
	// begin inline asm
	ld.global.nc.u32 %r606, [%rd115];
	// end inline asm
	mov.b32 	%f84, %r606;
	cvt.rzi.s32.f32 	%r611, %f84;
	add.s32 	%r612, %r611, %r610;
	add.s64 	%rd116, %rd119, 2048;
	// begin inline asm
	ld.global.nc.u32 %r607, [%rd116];
	// end inline asm
	mov.b32 	%f85, %r607;
	cvt.rzi.s32.f32 	%r613, %f85;
	add.s32 	%r614, %r613, %r612;
	add.s64 	%rd117, %rd119, 3072;
	// begin inline asm
	ld.global.nc.u32 %r608, [%rd117];
	// end inline asm
	mov.b32 	%f86, %r608;
	cvt.rzi.s32.f32 	%r615, %f86;
	add.s32 	%r740, %r615, %r614;
	add.s32 	%r735, %r735, 1024;
	add.s64 	%rd119, %rd119, 4096;
	setp.lt.s32 	%p71, %r735, %r123;
	@%p71 bra 	$L__BB10_13;
$L__BB10_14:
	setp.lt.u32 	%p72, %r123, 256;
	@%p72 bra 	$L__BB10_19;
	// begin inline asm
	mov.u32 %r679, %laneid;
	// end inline asm
	mov.b32 	%r682, 1;
	mov.b32 	%r703, 31;
	mov.b32 	%r704, -1;
	// begin inline asm
	shfl.sync.down.b32 %r680, %r740, %r682, %r703, %r704;
	// end inline asm
	setp.gt.s32 	%p88, %r679, 30;
	selp.b32 	%r705, 0, %r680, %p88;
	add.s32 	%r686, %r705, %r740;
	mov.b32 	%r687, 2;
	// begin inline asm
	shfl.sync.down.b32 %r685, %r686, %r687, %r703, %r704;
	// end inline asm
	setp.gt.s32 	%p89, %r679, 29;
	selp.b32 	%r706, 0, %r685, %p89;
	add.s32 	%r691, %r686, %r706;
	mov.b32 	%r692, 4;
	// begin inline asm
	shfl.sync.down.b32 %r690, %r691, %r692, %r703, %r704;
	// end inline asm
	setp.gt.s32 	%p90, %r679, 27;
	selp.b32 	%r707, 0, %r690, %p90;
	add.s32 	%r696, %r691, %r707;
	mov.b32 	%r697, 8;
	// begin inline asm
	shfl.sync.down.b32 %r695, %r696, %r697, %r703, %r704;
	// end inline asm
	setp.gt.s32 	%p91, %r679, 23;
	selp.b32 	%r708, 0, %r695, %p91;
	add.s32 	%r701, %r696, %r708;
	mov.b32 	%r702, 16;
	// begin inline asm
	shfl.sync.down.b32 %r700, %r701, %r702, %r703, %r704;
	// end inline asm
	setp.gt.s32 	%p92, %r679, 15;
	selp.b32 	%r709, 0, %r700, %p92;
	add.s32 	%r782, %r701, %r709;
	setp.ne.s32 	%p93, %r679, 0;
	@%p93 bra 	$L__BB10_17;
	shr.u32 	%r710, %r1, 3;
	and.b32  	%r711, %r710, 124;
	mov.u32 	%r712, _ZZN3cub18CUB_300001_SM_10006detail6reduce28DeviceReduceSingleTileKernelINS2_10policy_hubIijN4cuda3std3__44plusIiEEE10Policy1000EPfPijS9_iiNS7_10__identityEEEvT0_T1_T2_T3_T4_T6_E12temp_storage;
	add.s32 	%r713, %r712, %r711;
	st.shared.u32 	[%r713+8], %r782;
$L__BB10_17:
	bar.sync 	0;
	setp.ne.s32 	%p94, %r1, 0;
	@%p94 bra 	$L__BB10_74;
	ld.shared.u32 	%r714, [_ZZN3cub18CUB_300001_SM_10006detail6reduce28DeviceReduceSingleTileKernelINS2_10policy_hubIijN4cuda3std3__44plusIiEEE10Policy1000EPfPijS9_iiNS7_10__identityEEEvT0_T1_T2_T3_T4_T6_E12temp_storage+12];
	add.s32 	%r715, %r714, %r782;
	ld.shared.u32 	%r716, [_ZZN3cub18CUB_300001_SM_10006detail6reduce28DeviceReduceSingleTileKernelINS2_10policy_hubIijN4cuda3std3__44plusIiEEE10Policy1000EPfPijS9_iiNS7_10__identityEEEvT0_T1_T2_T3_T4_T6_E12temp_storage+16];
	add.s32 	%r717, %r715, %r716;
	ld.shared.u32 	%r718, [_ZZN3cub18CUB_300001_SM_10006detail6reduce28DeviceReduceSingleTileKernelINS2_10policy_hubIijN4cuda3std3__44plusIiEEE10Policy1000EPfPijS9_iiNS7_10__identityEEEvT0_T1_T2_T3_T4_T6_E12temp_storage+20];
	add.s32 	%r719, %r717, %r718;
	ld.shared.u32 	%r720, [_ZZN3cub18CUB_300001_SM_10006detail6reduce28DeviceReduceSingleTileKernelINS2_10policy_hubIijN4cuda3std3__44plusIiEEE10Policy1000EPfPijS9_iiNS7_10__identityEEEvT0_T1_T2_T3_T4_T6_E12temp_storage+24];
	add.s32 	%r721, %r719, %r720;
	ld.shared.u32 	%r722, [_ZZN3cub18CUB_300001_SM_10006detail6reduce28DeviceReduceSingleTileKernelINS2_10policy_hubIijN4cuda3std3__44plusIiEEE10Policy1000EPfPijS9_iiNS7_10__identityEEEvT0_T1_T2_T3_T4_T6_E12temp_storage+28];
	add.s32 	%r723, %r721, %r722;
	ld.shared.u32 	%r724, [_ZZN3cub18CUB_300001_SM_10006detail6reduce28DeviceReduceSingleTileKernelINS2_10policy_hubIijN4cuda3std3__44plusIiEEE10Policy1000EPfPijS9_iiNS7_10__identityEEEvT0_T1_T2_T3_T4_T6_E12temp_storage+32];
	add.s32 	%r725, %r723, %r724;
	ld.shared.u32 	%r726, [_ZZN3cub18CUB_300001_SM_10006detail6reduce28DeviceReduceSingleTileKernelINS2_10policy_hubIijN4cuda3std3__44plusIiEEE10Policy1000EPfPijS9_iiNS7_10__identityEEEvT0_T1_T2_T3_T4_T6_E12temp_storage+36];
	add.s32 	%r782, %r725, %r726;
	bra.uni 	$L__BB10_74;
$L__BB10_19:
	// begin inline asm
	mov.u32 %r616, %laneid;
	// end inline asm
	and.b32  	%r642, %r1, 992;
	add.s32 	%r643, %r642, 32;
	setp.gt.u32 	%p73, %r643, %r123;
	not.b32 	%r644, %r642;
	add.s32 	%r645, %r123, %r644;
	selp.b32 	%r640, %r645, 31, %p73;
	mov.b32 	%r619, 1;
	mov.b32 	%r641, -1;
	// begin inline asm
	shfl.sync.down.b32 %r617, %r740, %r619, %r640, %r641;
	// end inline asm
	setp.lt.s32 	%p74, %r616, %r640;
	selp.b32 	%r646, %r617, 0, %p74;
	add.s32 	%r623, %r646, %r740;
	mov.b32 	%r624, 2;
	// begin inline asm
	shfl.sync.down.b32 %r622, %r623, %r624, %r640, %r641;
	// end inline asm
	add.s32 	%r647, %r616, 2;
	setp.gt.s32 	%p75, %r647, %r640;
	selp.b32 	%r648, 0, %r622, %p75;
	add.s32 	%r628, %r623, %r648;
	mov.b32 	%r629, 4;
	// begin inline asm
	shfl.sync.down.b32 %r627, %r628, %r629, %r640, %r641;
	// end inline asm
	add.s32 	%r649, %r616, 4;
	setp.gt.s32 	%p76, %r649, %r640;
	selp.b32 	%r650, 0, %r627, %p76;
	add.s32 	%r633, %r628, %r650;
	mov.b32 	%r634, 8;
	// begin inline asm
	shfl.sync.down.b32 %r632, %r633, %r634, %r640, %r641;
	// end inline asm
	add.s32 	%r651, %r616, 8;
	setp.gt.s32 	%p77, %r651, %r640;
	selp.b32 	%r652, 0, %r632, %p77;
	add.s32 	%r638, %r633, %r652;
	mov.b32 	%r639, 16;
	// begin inline asm
	shfl.sync.down.b32 %r637, %r638, %r639, %r640, %r641;
	// end inline asm
	add.s32 	%r653, %r616, 16;
	setp.gt.s32 	%p78, %r653, %r640;
	selp.b32 	%r654, 0, %r637, %p78;
	add.s32 	%r782, %r638, %r654;
	setp.ne.s32 	%p79, %r616, 0;
	@%p79 bra 	$L__BB10_21;
	shr.u32 	%r655, %r1, 3;
	and.b32  	%r656, %r655, 124;
	mov.u32 	%r657, _ZZN3cub18CUB_300001_SM_10006detail6reduce28DeviceReduceSingleTileKernelINS2_10policy_hubIijN4cuda3std3__44plusIiEEE10Policy1000EPfPijS9_iiNS7_10__identityEEEvT0_T1_T2_T3_T4_T6_E12temp_storage;
	add.s32 	%r658, %r657, %r656;
	st.shared.u32 	[%r658+8], %r782;
$L__BB10_21:
	bar.sync 	0;
	setp.ne.s32 	%p80, %r1, 0;
	@%p80 bra 	$L__BB10_74;
	setp.gt.u32 	%p81, %r123, 32;
	ld.shared.u32 	%r659, [_ZZN3cub18CUB_300001_SM_10006detail6reduce28DeviceReduceSingleTileKernelINS2_10policy_hubIijN4cuda3std3__44plusIiEEE10Policy1000EPfPijS9_iiNS7_10__identityEEEvT0_T1_T2_T3_T4_T6_E12temp_storage+12];
	selp.b32 	%r660, %r659, 0, %p81;
	add.s32 	%r661, %r660, %r782;
	setp.gt.u32 	%p82, %r123, 64;
	ld.shared.u32 	%r662, [_ZZN3cub18CUB_300001_SM_10006detail6reduce28DeviceReduceSingleTileKernelINS2_10policy_hubIijN4cuda3std3__44plusIiEEE10Policy1000EPfPijS9_iiNS7_10__identityEEEvT0_T1_T2_T3_T4_T6_E12temp_storage+16];
	selp.b32 	%r663, %r662, 0, %p82;
	add.s32 	%r664, %r661, %r663;
	setp.gt.u32 	%p83, %r123, 96;
	ld.shared.u32 	%r665, [_ZZN3cub18CUB_300001_SM_10006detail6reduce28DeviceReduceSingleTileKernelINS2_10policy_hubIijN4cuda3std3__44plusIiEEE10Policy1000EPfPijS9_iiNS7_10__identityEEEvT0_T1_T2_T3_T4_T6_E12temp_storage+20];
	selp.b32 	%r666, %r665, 0, %p83;
	add.s32 	%r667, %r664, %r666;
	setp.gt.u32 	%p84, %r123, 128;
	ld.shared.u32 	%r668, [_ZZN3cub18CUB_300001_SM_10006detail6reduce28DeviceReduceSingleTileKernelINS2_10policy_hubIijN4cuda3std3__44plusIiEEE10Policy1000EPfPijS9_iiNS7_10__identityEEEvT0_T1_T2_T3_T4_T6_E12temp_storage+24];
	selp.b32 	%r669, %r668, 0, %p84;
	add.s32 	%r670, %r667, %r669;
	setp.gt.u32 	%p85, %r123, 160;
	ld.shared.u32 	%r671, [_ZZN3cub18CUB_300001_SM_10006detail6reduce28DeviceReduceSingleTileKernelINS2_10policy_hubIijN4cuda3std3__44plusIiEEE10Policy1000EPfPijS9_iiNS7_10__identityEEEvT0_T1_T2_T3_T4_T6_E12temp_storage+28];
	selp.b32 	%r672, %r671, 0, %p85;
	add.s32 	%r673, %r670, %r672;
	setp.gt.u32 	%p86, %r123, 192;
	ld.shared.u32 	%r674, [_ZZN3cub18CUB_300001_SM_10006detail6reduce28DeviceReduceSingleTileKernelINS2_10policy_hubIijN4cuda3std3__44plusIiEEE10Policy1000EPfPijS9_iiNS7_10__identityEEEvT0_T1_T2_T3_T4_T6_E12temp_storage+32];
	selp.b32 	%r675, %r674, 0, %p86;
	add.s32 	%r676, %r673, %r675;
	setp.gt.u32 	%p87, %r123, 224;
	ld.shared.u32 	%r677, [_ZZN3cub18CUB_300001_SM_10006detail6reduce28DeviceReduceSingleTileKernelINS2_10policy_hubIijN4cuda3std3__44plusIiEEE10Policy1000EPfPijS9_iiNS7_10__identityEEEvT0_T1_T2_T3_T4_T6_E12temp_storage+36];
	selp.b32 	%r678, %r677, 0, %p87;
	add.s32 	%r782, %r676, %r678;
	bra.uni 	$L__BB10_74;
$L__BB10_23:
	mov.u32 	%r26, %tid.x;
	shl.b32 	%r27, %r26, 2;
	mul.wide.u32 	%rd85, %r27, 4;
	add.s64 	%rd75, %rd15, %rd85;
	// begin inline asm
	ld.global.nc.v2.u64 {%rd73, %rd74}, [%rd75];
	// end inline asm
	mov.b64 	{%r427, %r428}, %rd74;
	mov.b64 	{%r429, %r430}, %rd73;
	mov.b32 	%f44, %r430;
	mov.b32 	%f45, %r429;
	mov.b32 	%f46, %r428;
	mov.b32 	%f47, %r427;
	add.s64 	%rd78, %rd75, 4096;
	// begin inline asm
	ld.global.nc.v2.u64 {%rd76, %rd77}, [%rd78];
	// end inline asm
	mov.b64 	{%r431, %r432}, %rd77;
	mov.b64 	{%r433, %r434}, %rd76;
	mov.b32 	%f48, %r434;
	mov.b32 	%f49, %r433;
	mov.b32 	%f50, %r432;
	mov.b32 	%f51, %r431;
	add.s64 	%rd81, %rd75, 8192;
	// begin inline asm
	ld.global.nc.v2.u64 {%rd79, %rd80}, [%rd81];
	// end inline asm
	mov.b64 	{%r435, %r436}, %rd80;
	mov.b64 	{%r437, %r438}, %rd79;
	mov.b32 	%f52, %r438;
	mov.b32 	%f53, %r437;
	mov.b32 	%f54, %r436;
	mov.b32 	%f55, %r435;
	add.s64 	%rd84, %rd75, 12288;
	// begin inline asm
	ld.global.nc.v2.u64 {%rd82, %rd83}, [%rd84];
	// end inline asm
	mov.b64 	{%r439, %r440}, %rd83;
	mov.b64 	{%r441, %r442}, %rd82;
	mov.b32 	%f56, %r442;
	mov.b32 	%f57, %r441;
	mov.b32 	%f58, %r440;
	mov.b32 	%f59, %r439;
	cvt.rzi.s32.f32 	%r443, %f45;
	cvt.rzi.s32.f32 	%r444, %f44;
	cvt.rzi.s32.f32 	%r445, %f47;
	cvt.rzi.s32.f32 	%r446, %f46;
	cvt.rzi.s32.f32 	%r447, %f49;
	cvt.rzi.s32.f32 	%r448, %f48;
	cvt.rzi.s32.f32 	%r449, %f51;
	cvt.rzi.s32.f32 	%r450, %f50;
	cvt.rzi.s32.f32 	%r451, %f53;
	cvt.rzi.s32.f32 	%r452, %f52;
	cvt.rzi.s32.f32 	%r453, %f55;
	cvt.rzi.s32.f32 	%r454, %f54;
	cvt.rzi.s32.f32 	%r455, %f57;
	cvt.rzi.s32.f32 	%r456, %f56;
	cvt.rzi.s32.f32 	%r457, %f59;
	cvt.rzi.s32.f32 	%r458, %f58;
	add.s32 	%r459, %r444, %r443;
	add.s32 	%r460, %r445, %r459;
	add.s32 	%r461, %r446, %r460;
	add.s32 	%r462, %r447, %r461;
	add.s32 	%r463, %r448, %r462;
	add.s32 	%r464, %r449, %r463;
	add.s32 	%r465, %r450, %r464;
	add.s32 	%r466, %r451, %r465;
	add.s32 	%r467, %r452, %r466;
	add.s32 	%r468, %r453, %r467;
	add.s32 	%r469, %r454, %r468;
	add.s32 	%r470, %r455, %r469;
	add.s32 	%r471, %r456, %r470;
	add.s32 	%r472, %r457, %r471;
	add.s32 	%r755, %r458, %r472;
	add.s32 	%r29, %r123, -4096;
	setp.lt.u32 	%p50, %r29, 4096;
	mov.b32 	%r744, 4096;
	@%p50 bra 	$L__BB10_27;
	mov.b32 	%r744, 4096;
$L__BB10_25:
	add.s32 	%r474, %r744, %r27;
	mul.wide.u32 	%rd98, %r474, 4;
	add.s64 	%rd88, %rd15, %rd98;
	// begin inline asm
	ld.global.nc.v2.u64 {%rd86, %rd87}, [%rd88];
	// end inline asm
	mov.b64 	{%r475, %r476}, %rd87;
	mov.b64 	{%r477, %r478}, %rd86;
	mov.b32 	%f60, %r478;
	mov.b32 	%f61, %r477;
	mov.b32 	%f62, %r476;
	mov.b32 	%f63, %r475;
	add.s64 	%rd91, %rd88, 4096;
	// begin inline asm
	ld.global.nc.v2.u64 {%rd89, %rd90}, [%rd91];
	// end inline asm
	mov.b64 	{%r479, %r480}, %rd90;
	mov.b64 	{%r481, %r482}, %rd89;
	mov.b32 	%f64, %r482;
	mov.b32 	%f65, %r481;
	mov.b32 	%f66, %r480;
	mov.b32 	%f67, %r479;
	add.s64 	%rd94, %rd88, 8192;
	// begin inline asm
	ld.global.nc.v2.u64 {%rd92, %rd93}, [%rd94];
	// end inline asm
	mov.b64 	{%r483, %r484}, %rd93;
	mov.b64 	{%r485, %r486}, %rd92;
	mov.b32 	%f68, %r486;
	mov.b32 	%f69, %r485;
	mov.b32 	%f70, %r484;
	mov.b32 	%f71, %r483;
	add.s64 	%rd97, %rd88, 12288;
	// begin inline asm
	ld.global.nc.v2.u64 {%rd95, %rd96}, [%rd97];
	// end inline asm
	mov.b64 	{%r487, %r488}, %rd96;
	mov.b64 	{%r489, %r490}, %rd95;
	mov.b32 	%f72, %r490;
	mov.b32 	%f73, %r489;
	mov.b32 	%f74, %r488;
	mov.b32 	%f75, %r487;
	cvt.rzi.s32.f32 	%r491, %f61;
	cvt.rzi.s32.f32 	%r492, %f60;
	cvt.rzi.s32.f32 	%r493, %f63;
	cvt.rzi.s32.f32 	%r494, %f62;
	cvt.rzi.s32.f32 	%r495, %f65;
	cvt.rzi.s32.f32 	%r496, %f64;
	cvt.rzi.s32.f32 	%r497, %f67;
	cvt.rzi.s32.f32 	%r498, %f66;
	cvt.rzi.s32.f32 	%r499, %f69;
	cvt.rzi.s32.f32 	%r500, %f68;
	cvt.rzi.s32.f32 	%r501, %f71;
	cvt.rzi.s32.f32 	%r502, %f70;
	cvt.rzi.s32.f32 	%r503, %f73;
	cvt.rzi.s32.f32 	%r504, %f72;
	cvt.rzi.s32.f32 	%r505, %f75;
	cvt.rzi.s32.f32 	%r506, %f74;
	add.s32 	%r507, %r491, %r755;
	add.s32 	%r508, %r492, %r507;
	add.s32 	%r509, %r493, %r508;
	add.s32 	%r510, %r494, %r509;
	add.s32 	%r511, %r495, %r510;
	add.s32 	%r512, %r496, %r511;
	add.s32 	%r513, %r497, %r512;
	add.s32 	%r514, %r498, %r513;
	add.s32 	%r515, %r499, %r514;
	add.s32 	%r516, %r500, %r515;
	add.s32 	%r517, %r501, %r516;
	add.s32 	%r518, %r502, %r517;
	add.s32 	%r519, %r503, %r518;
	add.s32 	%r520, %r504, %r519;
	add.s32 	%r521, %r505, %r520;
	add.s32 	%r755, %r506, %r521;
	sub.s32 	%r522, %r123, %r744;
	setp.lt.u32 	%p51, %r522, 4096;
	@%p51 bra 	$L__BB10_35;
	add.s32 	%r744, %r744, 4096;
	setp.le.u32 	%p52, %r744, %r29;
	@%p52 bra 	$L__BB10_25;
$L__BB10_27:
	setp.le.u32 	%p53, %r123, %r744;
	@%p53 bra 	$L__BB10_35;
	sub.s32 	%r36, %r123, %r744;
	setp.ge.s32 	%p54, %r26, %r36;
	@%p54 bra 	$L__BB10_35;
	not.b32 	%r524, %r26;
	add.s32 	%r525, %r123, %r524;
	sub.s32 	%r37, %r525, %r744;
	and.b32  	%r526, %r37, 768;
	setp.eq.s32 	%p55, %r526, 768;
	mov.u32 	%r749, %r26;
	@%p55 bra 	$L__BB10_32;
	add.s32 	%r746, %r26, %r744;
	shr.u32 	%r527, %r37, 8;
	add.s32 	%r528, %r527, 1;
	and.b32  	%r529, %r528, 3;
	neg.s32 	%r745, %r529;
	mov.u32 	%r749, %r26;
$L__BB10_31:
	.pragma "nounroll";
	mul.wide.u32 	%rd100, %r746, 4;
	add.s64 	%rd99, %rd15, %rd100;
	// begin inline asm
	ld.global.nc.u32 %r530, [%rd99];
	// end inline asm
	mov.b32 	%f76, %r530;
	cvt.rzi.s32.f32 	%r531, %f76;
	add.s32 	%r755, %r531, %r755;
	add.s32 	%r749, %r749, 256;
	add.s32 	%r746, %r746, 256;
	add.s32 	%r745, %r745, 1;
	setp.ne.s32 	%p56, %r745, 0;
	@%p56 bra 	$L__BB10_31;
$L__BB10_32:
	setp.lt.u32 	%p57, %r37, 768;
	@%p57 bra 	$L__BB10_35;
	add.s32 	%r753, %r749, 512;
	add.s32 	%r752, %r749, %r744;
$L__BB10_34:
	mul.wide.u32 	%rd105, %r752, 4;
	add.s64 	%rd101, %rd15, %rd105;
	// begin inline asm
	ld.global.nc.u32 %r532, [%rd101];
	// end inline asm
	mov.b32 	%f77, %r532;
	cvt.rzi.s32.f32 	%r536, %f77;
	add.s32 	%r537, %r536, %r755;
	add.s32 	%r538, %r752, 256;
	mul.wide.u32 	%rd106, %r538, 4;
	add.s64 	%rd102, %rd15, %rd106;
	// begin inline asm
	ld.global.nc.u32 %r533, [%rd102];
	// end inline asm
	mov.b32 	%f78, %r533;
	cvt.rzi.s32.f32 	%r539, %f78;
	add.s32 	%r540, %r539, %r537;
	add.s32 	%r541, %r752, 512;
	mul.wide.u32 	%rd107, %r541, 4;
	add.s64 	%rd103, %rd15, %rd107;
	// begin inline asm
	ld.global.nc.u32 %r534, [%rd103];
	// end inline asm
	mov.b32 	%f79, %r534;
	cvt.rzi.s32.f32 	%r542, %f79;
	add.s32 	%r543, %r542, %r540;
	add.s32 	%r544, %r752, 768;
	mul.wide.u32 	%rd108, %r544, 4;
	add.s64 	%rd104, %rd15, %rd108;
	// begin inline asm
	ld.global.nc.u32 %r535, [%rd104];
	// end inline asm
	mov.b32 	%f80, %r535;
	cvt.rzi.s32.f32 	%r545, %f80;
	add.s32 	%r755, %r545, %r543;
	add.s32 	%r57, %r753, 1024;
	add.s32 	%r546, %r753, 512;
	add.s32 	%r752, %r752, 1024;
	setp.lt.s32 	%p58, %r546, %r36;
	mov.u32 	%r753, %r57;
	@%p58 bra 	$L__BB10_34;
$L__BB10_35:
	// begin inline asm
	mov.u32 %r547, %laneid;
	// end inline asm
	mov.b32 	%r550, 1;
	mov.b32 	%r571, 31;
	mov.b32 	%r572, -1;
	// begin inline asm
	shfl.sync.down.b32 %r548, %r755, %r550, %r571, %r572;
	// end inline asm
	setp.gt.s32 	%p59, %r547, 30;
	selp.b32 	%r573, 0, %r548, %p59;
	add.s32 	%r554, %r573, %r755;
	mov.b32 	%r555, 2;
	// begin inline asm
	shfl.sync.down.b32 %r553, %r554, %r555, %r571, %r572;
	// end inline asm
	setp.gt.s32 	%p60, %r547, 29;
	selp.b32 	%r574, 0, %r553, %p60;
	add.s32 	%r559, %r554, %r574;
	mov.b32 	%r560, 4;
	// begin inline asm
	shfl.sync.down.b32 %r558, %r559, %r560, %r571, %r572;
	// end inline asm
	setp.gt.s32 	%p61, %r547, 27;
	selp.b32 	%r575, 0, %r558, %p61;
	add.s32 	%r564, %r559, %r575;
	mov.b32 	%r565, 8;
	// begin inline asm
	shfl.sync.down.b32 %r563, %r564, %r565, %r571, %r572;
	// end inline asm
	setp.gt.s32 	%p62, %r547, 23;
	selp.b32 	%r576, 0, %r563, %p62;
	add.s32 	%r569, %r564, %r576;
	mov.b32 	%r570, 16;
	// begin inline asm
	shfl.sync.down.b32 %r568, %r569, %r570, %r571, %r572;
	// end inline asm
	setp.gt.s32 	%p63, %r547, 15;
	selp.b32 	%r577, 0, %r568, %p63;
	add.s32 	%r782, %r569, %r577;
	setp.ne.s32 	%p64, %r547, 0;
	@%p64 bra 	$L__BB10_37;
	shr.u32 	%r578, %r26, 3;
	and.b32  	%r579, %r578, 124;
	mov.u32 	%r580, _ZZN3cub18CUB_300001_SM_10006detail6reduce28DeviceReduceSingleTileKernelINS2_10policy_hubIijN4cuda3std3__44plusIiEEE10Policy1000EPfPijS9_iiNS7_10__identityEEEvT0_T1_T2_T3_T4_T6_E12temp_storage;
	add.s32 	%r581, %r580, %r579;
	st.shared.u32 	[%r581+8], %r782;
$L__BB10_37:
	bar.sync 	0;
	setp.ne.s32 	%p65, %r26, 0;
	@%p65 bra 	$L__BB10_74;
	ld.shared.u32 	%r582, [_ZZN3cub18CUB_300001_SM_10006detail6reduce28DeviceReduceSingleTileKernelINS2_10policy_hubIijN4cuda3std3__44plusIiEEE10Policy1000EPfPijS9_iiNS7_10__identityEEEvT0_T1_T2_T3_T4_T6_E12temp_storage+12];
	add.s32 	%r583, %r582, %r782;
	ld.shared.u32 	%r584, [_ZZN3cub18CUB_300001_SM_10006detail6reduce28DeviceReduceSingleTileKernelINS2_10policy_hubIijN4cuda3std3__44plusIiEEE10Policy1000EPfPijS9_iiNS7_10__identityEEEvT0_T1_T2_T3_T4_T6_E12temp_storage+16];
	add.s32 	%r585, %r583, %r584;
	ld.shared.u32 	%r586, [_ZZN3cub18CUB_300001_SM_10006detail6reduce28DeviceReduceSingleTileKernelINS2_10policy_hubIijN4cuda3std3__44plusIiEEE10Policy1000EPfPijS9_iiNS7_10__identityEEEvT0_T1_T2_T3_T4_T6_E12temp_storage+20];
	add.s32 	%r587, %r585, %r586;
	ld.shared.u32 	%r588, [_ZZN3cub18CUB_300001_SM_10006detail6reduce28DeviceReduceSingleTileKernelINS2_10policy_hubIijN4cuda3std3__44plusIiEEE10Policy1000EPfPijS9_iiNS7_10__identityEEEvT0_T1_T2_T3_T4_T6_E12temp_storage+24];
	add.s32 	%r589, %r587, %r588;
	ld.shared.u32 	%r590, [_ZZN3cub18CUB_300001_SM_10006detail6reduce28DeviceReduceSingleTileKernelINS2_10policy_hubIijN4cuda3std3__44plusIiEEE10Policy1000EPfPijS9_iiNS7_10__identityEEEvT0_T1_T2_T3_T4_T6_E12temp_storage+28];
	add.s32 	%r591, %r589, %r590;
	ld.shared.u32 	%r592, [_ZZN3cub18CUB_300001_SM_10006detail6reduce28DeviceReduceSingleTileKernelINS2_10policy_hubIijN4cuda3std3__44plusIiEEE10Policy1000EPfPijS9_iiNS7_10__identityEEEvT0_T1_T2_T3_T4_T6_E12temp_storage+32];
	add.s32 	%r593, %r591, %r592;
	ld.shared.u32 	%r594, [_ZZN3cub18CUB_300001_SM_10006detail6reduce28DeviceReduceSingleTileKernelINS2_10policy_hubIijN4cuda3std3__44plusIiEEE10Policy1000EPfPijS9_iiNS7_10__identityEEEvT0_T1_T2_T3_T4_T6_E12temp_storage+36];
	add.s32 	%r782, %r593, %r594;
	bra.uni 	$L__BB10_74;
$L__BB10_39:
	setp.gt.u32 	%p3, %r123, 4095;
	@%p3 bra 	$L__BB10_58;
	mov.u32 	%r62, %tid.x;
	setp.ge.u32 	%p20, %r62, %r123;
	mov.b32 	%r766, 0;
	mov.u32 	%r761, %r62;
	@%p20 bra 	$L__BB10_42;
	mul.wide.u32 	%rd65, %r62, 4;
	add.s64 	%rd64, %rd15, %rd65;
	// begin inline asm
	ld.global.nc.u32 %r295, [%rd64];
	// end inline asm
	mov.b32 	%f38, %r295;
	cvt.rzi.s32.f32 	%r766, %f38;
	add.s32 	%r761, %r62, 256;
$L__BB10_42:
	setp.ge.u32 	%p21, %r761, %r123;
	@%p21 bra 	$L__BB10_49;
	not.b32 	%r297, %r761;
	add.s32 	%r67, %r123, %r297;
	and.b32  	%r298, %r67, 768;
	setp.eq.s32 	%p22, %r298, 768;
	@%p22 bra 	$L__BB10_46;
	mul.wide.u32 	%rd66, %r761, 4;
	add.s64 	%rd120, %rd15, %rd66;
	shr.u32 	%r299, %r67, 8;
	add.s32 	%r300, %r299, 1;
	and.b32  	%r301, %r300, 3;
	neg.s32 	%r758, %r301;
$L__BB10_45:
	.pragma "nounroll";
	// begin inline asm
	ld.global.nc.u32 %r302, [%rd120];
	// end inline asm
	mov.b32 	%f39, %r302;
	cvt.rzi.s32.f32 	%r303, %f39;
	add.s32 	%r766, %r303, %r766;
	add.s32 	%r761, %r761, 256;
	add.s64 	%rd120, %rd120, 1024;
	add.s32 	%r758, %r758, 1;
	setp.ne.s32 	%p23, %r758, 0;
	@%p23 bra 	$L__BB10_45;
$L__BB10_46:
	setp.lt.u32 	%p24, %r67, 768;
	@%p24 bra 	$L__BB10_49;
	mul.wide.u32 	%rd68, %r761, 4;
	add.s64 	%rd121, %rd15, %rd68;
$L__BB10_48:
	// begin inline asm
	ld.global.nc.u32 %r304, [%rd121];
	// end inline asm
	mov.b32 	%f40, %r304;
	cvt.rzi.s32.f32 	%r308, %f40;
	add.s32 	%r309, %r308, %r766;
	add.s64 	%rd70, %rd121, 1024;
	// begin inline asm
	ld.global.nc.u32 %r305, [%rd70];
	// end inline asm
	mov.b32 	%f41, %r305;
	cvt.rzi.s32.f32 	%r310, %f41;
	add.s32 	%r311, %r310, %r309;
	add.s64 	%rd71, %rd121, 2048;
	// begin inline asm
	ld.global.nc.u32 %r306, [%rd71];
	// end inline asm
	mov.b32 	%f42, %r306;
	cvt.rzi.s32.f32 	%r312, %f42;
	add.s32 	%r313, %r312, %r311;
	add.s64 	%rd72, %rd121, 3072;
	// begin inline asm
	ld.global.nc.u32 %r307, [%rd72];
	// end inline asm
	mov.b32 	%f43, %r307;
	cvt.rzi.s32.f32 	%r314, %f43;
	add.s32 	%r766, %r314, %r313;
	add.s32 	%r761, %r761, 1024;
	add.s64 	%rd121, %rd121, 4096;
	setp.lt.s32 	%p25, %r761, %r123;
	@%p25 bra 	$L__BB10_48;
$L__BB10_49:
	setp.lt.u32 	%p26, %r123, 256;
	@%p26 bra 	$L__BB10_54;
	// begin inline asm
	mov.u32 %r378, %laneid;
	// end inline asm
	mov.b32 	%r381, 1;
	mov.b32 	%r402, 31;
	mov.b32 	%r403, -1;
	// begin inline asm
	shfl.sync.down.b32 %r379, %r766, %r381, %r402, %r403;
	// end inline asm
	setp.gt.s32 	%p42, %r378, 30;
	selp.b32 	%r404, 0, %r379, %p42;
	add.s32 	%r385, %r404, %r766;
	mov.b32 	%r386, 2;
	// begin inline asm
	shfl.sync.down.b32 %r384, %r385, %r386, %r402, %r403;
	// end inline asm
	setp.gt.s32 	%p43, %r378, 29;
	selp.b32 	%r405, 0, %r384, %p43;
	add.s32 	%r390, %r385, %r405;
	mov.b32 	%r391, 4;
	// begin inline asm
	shfl.sync.down.b32 %r389, %r390, %r391, %r402, %r403;
	// end inline asm
	setp.gt.s32 	%p44, %r378, 27;
	selp.b32 	%r406, 0, %r389, %p44;
	add.s32 	%r395, %r390, %r406;
	mov.b32 	%r396, 8;
	// begin inline asm
	shfl.sync.down.b32 %r394, %r395, %r396, %r402, %r403;
	// end inline asm
	setp.gt.s32 	%p45, %r378, 23;
	selp.b32 	%r407, 0, %r394, %p45;
	add.s32 	%r400, %r395, %r407;
	mov.b32 	%r401, 16;
	// begin inline asm
	shfl.sync.down.b32 %r399, %r400, %r401, %r402, %r403;
	// end inline asm
	setp.gt.s32 	%p46, %r378, 15;
	selp.b32 	%r408, 0, %r399, %p46;
	add.s32 	%r782, %r400, %r408;
	setp.ne.s32 	%p47, %r378, 0;
	@%p47 bra 	$L__BB10_52;
	shr.u32 	%r409, %r62, 3;
	and.b32  	%r410, %r409, 124;
	mov.u32 	%r411, _ZZN3cub18CUB_300001_SM_10006detail6reduce28DeviceReduceSingleTileKernelINS2_10policy_hubIijN4cuda3std3__44plusIiEEE10Policy1000EPfPijS9_iiNS7_10__identityEEEvT0_T1_T2_T3_T4_T6_E12temp_storage;
	add.s32 	%r412, %r411, %r410;
	st.shared.u32 	[%r412+8], %r782;
$L__BB10_52:
	bar.sync 	0;
	setp.ne.s32 	%p48, %r62, 0;
	@%p48 bra 	$L__BB10_74;
	ld.shared.u32 	%r413, [_ZZN3cub18CUB_300001_SM_10006detail6reduce28DeviceReduceSingleTileKernelINS2_10policy_hubIijN4cuda3std3__44plusIiEEE10Policy1000EPfPijS9_iiNS7_10__identityEEEvT0_T1_T2_T3_T4_T6_E12temp_storage+12];
	add.s32 	%r414, %r413, %r782;
	ld.shared.u32 	%r415, [_ZZN3cub18CUB_300001_SM_10006detail6reduce28DeviceReduceSingleTileKernelINS2_10policy_hubIijN4cuda3std3__44plusIiEEE10Policy1000EPfPijS9_iiNS7_10__identityEEEvT0_T1_T2_T3_T4_T6_E12temp_storage+16];
	add.s32 	%r416, %r414, %r415;
	ld.shared.u32 	%r417, [_ZZN3cub18CUB_300001_SM_10006detail6reduce28DeviceReduceSingleTileKernelINS2_10policy_hubIijN4cuda3std3__44plusIiEEE10Policy1000EPfPijS9_iiNS7_10__identityEEEvT0_T1_T2_T3_T4_T6_E12temp_storage+20];
	add.s32 	%r418, %r416, %r417;
	ld.shared.u32 	%r419, [_ZZN3cub18CUB_300001_SM_10006detail6reduce28DeviceReduceSingleTileKernelINS2_10policy_hubIijN4cuda3std3__44plusIiEEE10Policy1000EPfPijS9_iiNS7_10__identityEEEvT0_T1_T2_T3_T4_T6_E12temp_storage+24];
	add.s32 	%r420, %r418, %r419;
	ld.shared.u32 	%r421, [_ZZN3cub18CUB_300001_SM_10006detail6reduce28DeviceReduceSingleTileKernelINS2_10policy_hubIijN4cuda3std3__44plusIiEEE10Policy1000EPfPijS9_iiNS7_10__identityEEEvT0_T1_T2_T3_T4_T6_E12temp_storage+28];
	add.s32 	%r422, %r420, %r421;
	ld.shared.u32 	%r423, [_ZZN3cub18CUB_300001_SM_10006detail6reduce28DeviceReduceSingleTileKernelINS2_10policy_hubIijN4cuda3std3__44plusIiEEE10Policy1000EPfPijS9_iiNS7_10__identityEEEvT0_T1_T2_T3_T4_T6_E12temp_storage+32];
	add.s32 	%r424, %r422, %r423;
	ld.shared.u32 	%r425, [_ZZN3cub18CUB_300001_SM_10006detail6reduce28DeviceReduceSingleTileKernelINS2_10policy_hubIijN4cuda3std3__44plusIiEEE10Policy1000EPfPijS9_iiNS7_10__identityEEEvT0_T1_T2_T3_T4_T6_E12temp_storage+36];
	add.s32 	%r782, %r424, %r425;
	bra.uni 	$L__BB10_74;
$L__BB10_54:
	// begin inline asm
	mov.u32 %r315, %laneid;
	// end inline asm
	and.b32  	%r341, %r62, 992;
	add.s32 	%r342, %r341, 32;
	setp.gt.u32 	%p27, %r342, %r123;
	not.b32 	%r343, %r341;
	add.s32 	%r344, %r123, %r343;
	selp.b32 	%r339, %r344, 31, %p27;
	mov.b32 	%r318, 1;
	mov.b32 	%r340, -1;
	// begin inline asm
	shfl.sync.down.b32 %r316, %r766, %r318, %r339, %r340;
	// end inline asm
	setp.lt.s32 	%p28, %r315, %r339;
	selp.b32 	%r345, %r316, 0, %p28;
	add.s32 	%r322, %r345, %r766;
	mov.b32 	%r323, 2;
	// begin inline asm
	shfl.sync.down.b32 %r321, %r322, %r323, %r339, %r340;
	// end inline asm
	add.s32 	%r346, %r315, 2;
	setp.gt.s32 	%p29, %r346, %r339;
	selp.b32 	%r347, 0, %r321, %p29;
	add.s32 	%r327, %r322, %r347;
	mov.b32 	%r328, 4;
	// begin inline asm
	shfl.sync.down.b32 %r326, %r327, %r328, %r339, %r340;
	// end inline asm
	add.s32 	%r348, %r315, 4;
	setp.gt.s32 	%p30, %r348, %r339;
	selp.b32 	%r349, 0, %r326, %p30;
	add.s32 	%r332, %r327, %r349;
	mov.b32 	%r333, 8;
	// begin inline asm
	shfl.sync.down.b32 %r331, %r332, %r333, %r339, %r340;
	// end inline asm
	add.s32 	%r350, %r315, 8;
	setp.gt.s32 	%p31, %r350, %r339;
	selp.b32 	%r351, 0, %r331, %p31;
	add.s32 	%r337, %r332, %r351;
	mov.b32 	%r338, 16;
	// begin inline asm
	shfl.sync.down.b32 %r336, %r337, %r338, %r339, %r340;
	// end inline asm
	add.s32 	%r352, %r315, 16;
	setp.gt.s32 	%p32, %r352, %r339;
	selp.b32 	%r353, 0, %r336, %p32;
	add.s32 	%r782, %r337, %r353;
	setp.ne.s32 	%p33, %r315, 0;
	@%p33 bra 	$L__BB10_56;
	shr.u32 	%r354, %r62, 3;
	and.b32  	%r355, %r354, 124;
	mov.u32 	%r356, _ZZN3cub18CUB_300001_SM_10006detail6reduce28DeviceReduceSingleTileKernelINS2_10policy_hubIijN4cuda3std3__44plusIiEEE10Policy1000EPfPijS9_iiNS7_10__identityEEEvT0_T1_T2_T3_T4_T6_E12temp_storage;
	add.s32 	%r357, %r356, %r355;
	st.shared.u32 	[%r357+8], %r782;
$L__BB10_56:
	bar.sync 	0;
	setp.ne.s32 	%p34, %r62, 0;
	@%p34 bra 	$L__BB10_74;
	setp.gt.u32 	%p35, %r123, 32;
	ld.shared.u32 	%r358, [_ZZN3cub18CUB_300001_SM_10006detail6reduce28DeviceReduceSingleTileKernelINS2_10policy_hubIijN4cuda3std3__44plusIiEEE10Policy1000EPfPijS9_iiNS7_10__identityEEEvT0_T1_T2_T3_T4_T6_E12temp_storage+12];
	selp.b32 	%r359, %r358, 0, %p35;
	add.s32 	%r360, %r359, %r782;
	setp.gt.u32 	%p36, %r123, 64;
	ld.shared.u32 	%r361, [_ZZN3cub18CUB_300001_SM_10006detail6reduce28DeviceReduceSingleTileKernelINS2_10policy_hubIijN4cuda3std3__44plusIiEEE10Policy1000EPfPijS9_iiNS7_10__identityEEEvT0_T1_T2_T3_T4_T6_E12temp_storage+16];
	selp.b32 	%r362, %r361, 0, %p36;
	add.s32 	%r363, %r360, %r362;
	setp.gt.u32 	%p37, %r123, 96;
	ld.shared.u32 	%r364, [_ZZN3cub18CUB_300001_SM_10006detail6reduce28DeviceReduceSingleTileKernelINS2_10policy_hubIijN4cuda3std3__44plusIiEEE10Policy1000EPfPijS9_iiNS7_10__identityEEEvT0_T1_T2_T3_T4_T6_E12temp_storage+20];
	selp.b32 	%r365, %r364, 0, %p37;
	add.s32 	%r366, %r363, %r365;
	setp.gt.u32 	%p38, %r123, 128;
	ld.shared.u32 	%r367, [_ZZN3cub18CUB_300001_SM_10006detail6reduce28DeviceReduceSingleTileKernelINS2_10policy_hubIijN4cuda3std3__44plusIiEEE10Policy1000EPfPijS9_iiNS7_10__identityEEEvT0_T1_T2_T3_T4_T6_E12temp_storage+24];
	selp.b32 	%r368, %r367, 0, %p38;
	add.s32 	%r369, %r366, %r368;
	setp.gt.u32 	%p39, %r123, 160;
	ld.shared.u32 	%r370, [_ZZN3cub18CUB_300001_SM_10006detail6reduce28DeviceReduceSingleTileKernelINS2_10policy_hubIijN4cuda3std3__44plusIiEEE10Policy1000EPfPijS9_iiNS7_10__identityEEEvT0_T1_T2_T3_T4_T6_E12temp_storage+28];
	selp.b32 	%r371, %r370, 0, %p39;
	add.s32 	%r372, %r369, %r371;
	setp.gt.u32 	%p40, %r123, 192;
	ld.shared.u32 	%r373, [_ZZN3cub18CUB_300001_SM_10006detail6reduce28DeviceReduceSingleTileKernelINS2_10policy_hubIijN4cuda3std3__44plusIiEEE10Policy1000EPfPijS9_iiNS7_10__identityEEEvT0_T1_T2_T3_T4_T6_E12temp_storage+32];
	selp.b32 	%r374, %r373, 0, %p40;
	add.s32 	%r375, %r372, %r374;
	setp.gt.u32 	%p41, %r123, 224;
	ld.shared.u32 	%r376, [_ZZN3cub18CUB_300001_SM_10006detail6reduce28DeviceReduceSingleTileKernelINS2_10policy_hubIijN4cuda3std3__44plusIiEEE10Policy1000EPfPijS9_iiNS7_10__identityEEEvT0_T1_T2_T3_T4_T6_E12temp_storage+36];
	selp.b32 	%r377, %r376, 0, %p41;
	add.s32 	%r782, %r375, %r377;
	bra.uni 	$L__BB10_74;
$L__BB10_58:
	mov.u32 	%r87, %tid.x;
	mul.wide.u32 	%rd34, %r87, 4;
	add.s64 	%rd18, %rd15, %rd34;
	// begin inline asm
	ld.global.nc.u32 %r125, [%rd18];
	// end inline asm
	mov.b32 	%f1, %r125;
	cvt.rzi.s32.f32 	%r142, %f1;
	add.s64 	%rd19, %rd18, 1024;
	// begin inline asm
	ld.global.nc.u32 %r126, [%rd19];
	// end inline asm
	mov.b32 	%f2, %r126;
	cvt.rzi.s32.f32 	%r143, %f2;
	add.s64 	%rd20, %rd18, 2048;
	// begin inline asm
	ld.global.nc.u32 %r127, [%rd20];
	// end inline asm
	mov.b32 	%f3, %r127;
	cvt.rzi.s32.f32 	%r144, %f3;
	add.s64 	%rd21, %rd18, 3072;
	// begin inline asm
	ld.global.nc.u32 %r128, [%rd21];
	// end inline asm
	mov.b32 	%f4, %r128;
	cvt.rzi.s32.f32 	%r145, %f4;
	add.s64 	%rd22, %rd18, 4096;
	// begin inline asm
	ld.global.nc.u32 %r129, [%rd22];
	// end inline asm
	mov.b32 	%f5, %r129;
	cvt.rzi.s32.f32 	%r146, %f5;
	add.s64 	%rd23, %rd18, 5120;
	// begin inline asm
	ld.global.nc.u32 %r130, [%rd23];
	// end inline asm
	mov.b32 	%f6, %r130;
	cvt.rzi.s32.f32 	%r147, %f6;
	add.s64 	%rd24, %rd18, 6144;
	// begin inline asm
	ld.global.nc.u32 %r131, [%rd24];
	// end inline asm
	mov.b32 	%f7, %r131;
	cvt.rzi.s32.f32 	%r148, %f7;
	add.s64 	%rd25, %rd18, 7168;
	// begin inline asm
	ld.global.nc.u32 %r132, [%rd25];
	// end inline asm
	mov.b32 	%f8, %r132;
	cvt.rzi.s32.f32 	%r149, %f8;
	add.s64 	%rd26, %rd18, 8192;
	// begin inline asm
	ld.global.nc.u32 %r133, [%rd26];
	// end inline asm
	mov.b32 	%f9, %r133;
	cvt.rzi.s32.f32 	%r150, %f9;
	add.s64 	%rd27, %rd18, 9216;
	// begin inline asm
	ld.global.nc.u32 %r134, [%rd27];
	// end inline asm
	mov.b32 	%f10, %r134;
	cvt.rzi.s32.f32 	%r151, %f10;
	add.s64 	%rd28, %rd18, 10240;
	// begin inline asm
	ld.global.nc.u32 %r135, [%rd28];
	// end inline asm
	mov.b32 	%f11, %r135;
	cvt.rzi.s32.f32 	%r152, %f11;
	add.s64 	%rd29, %rd18, 11264;
	// begin inline asm
	ld.global.nc.u32 %r136, [%rd29];
	// end inline asm
	mov.b32 	%f12, %r136;
	cvt.rzi.s32.f32 	%r153, %f12;
	add.s64 	%rd30, %rd18, 12288;
	// begin inline asm
	ld.global.nc.u32 %r137, [%rd30];
	// end inline asm
	mov.b32 	%f13, %r137;
	cvt.rzi.s32.f32 	%r154, %f13;
	add.s64 	%rd31, %rd18, 13312;
	// begin inline asm
	ld.global.nc.u32 %r138, [%rd31];
	// end inline asm
	mov.b32 	%f14, %r138;
	cvt.rzi.s32.f32 	%r155, %f14;
	add.s64 	%rd32, %rd18, 14336;
	// begin inline asm
	ld.global.nc.u32 %r139, [%rd32];
	// end inline asm
	mov.b32 	%f15, %r139;
	cvt.rzi.s32.f32 	%r156, %f15;
	add.s64 	%rd33, %rd18, 15360;
	// begin inline asm
	ld.global.nc.u32 %r140, [%rd33];
	// end inline asm
	mov.b32 	%f16, %r140;
	cvt.rzi.s32.f32 	%r157, %f16;
	add.s32 	%r158, %r143, %r142;
	add.s32 	%r159, %r144, %r158;
	add.s32 	%r160, %r145, %r159;
	add.s32 	%r161, %r146, %r160;
	add.s32 	%r162, %r147, %r161;
	add.s32 	%r163, %r148, %r162;
	add.s32 	%r164, %r149, %r163;
	add.s32 	%r165, %r150, %r164;
	add.s32 	%r166, %r151, %r165;
	add.s32 	%r167, %r152, %r166;
	add.s32 	%r168, %r153, %r167;
	add.s32 	%r169, %r154, %r168;
	add.s32 	%r170, %r155, %r169;
	add.s32 	%r171, %r156, %r170;
	add.s32 	%r781, %r157, %r171;
	add.s32 	%r89, %r123, -4096;
	setp.lt.u32 	%p4, %r89, 4096;
	mov.b32 	%r770, 4096;
	@%p4 bra 	$L__BB10_62;
	mov.b32 	%r770, 4096;
$L__BB10_60:
	add.s32 	%r189, %r87, %r770;
	mul.wide.u32 	%rd51, %r189, 4;
	add.s64 	%rd35, %rd15, %rd51;
	// begin inline asm
	ld.global.nc.u32 %r173, [%rd35];
	// end inline asm
	mov.b32 	%f17, %r173;
	cvt.rzi.s32.f32 	%r190, %f17;
	mul.wide.u32 	%rd52, %r770, 4;
	add.s64 	%rd53, %rd18, %rd52;
	add.s64 	%rd36, %rd53, 1024;
	// begin inline asm
	ld.global.nc.u32 %r174, [%rd36];
	// end inline asm
	mov.b32 	%f18, %r174;
	cvt.rzi.s32.f32 	%r191, %f18;
	add.s64 	%rd37, %rd53, 2048;
	// begin inline asm
	ld.global.nc.u32 %r175, [%rd37];
	// end inline asm
	mov.b32 	%f19, %r175;
	cvt.rzi.s32.f32 	%r192, %f19;
	add.s64 	%rd38, %rd53, 3072;
	// begin inline asm
	ld.global.nc.u32 %r176, [%rd38];
	// end inline asm
	mov.b32 	%f20, %r176;
	cvt.rzi.s32.f32 	%r193, %f20;
	add.s64 	%rd39, %rd53, 4096;
	// begin inline asm
	ld.global.nc.u32 %r177, [%rd39];
	// end inline asm
	mov.b32 	%f21, %r177;
	cvt.rzi.s32.f32 	%r194, %f21;
	add.s64 	%rd40, %rd53, 5120;
	// begin inline asm
	ld.global.nc.u32 %r178, [%rd40];
	// end inline asm
	mov.b32 	%f22, %r178;
	cvt.rzi.s32.f32 	%r195, %f22;
	add.s64 	%rd41, %rd53, 6144;
	// begin inline asm
	ld.global.nc.u32 %r179, [%rd41];
	// end inline asm
	mov.b32 	%f23, %r179;
	cvt.rzi.s32.f32 	%r196, %f23;
	add.s64 	%rd42, %rd53, 7168;
	// begin inline asm
	ld.global.nc.u32 %r180, [%rd42];
	// end inline asm
	mov.b32 	%f24, %r180;
	cvt.rzi.s32.f32 	%r197, %f24;
	add.s64 	%rd43, %rd53, 8192;
	// begin inline asm
	ld.global.nc.u32 %r181, [%rd43];
	// end inline asm
	mov.b32 	%f25, %r181;
	cvt.rzi.s32.f32 	%r198, %f25;
	add.s64 	%rd44, %rd53, 9216;
	// begin inline asm
	ld.global.nc.u32 %r182, [%rd44];
	// end inline asm
	mov.b32 	%f26, %r182;
	cvt.rzi.s32.f32 	%r199, %f26;
	add.s64 	%rd45, %rd53, 10240;
	// begin inline asm
	ld.global.nc.u32 %r183, [%rd45];
	// end inline asm
	mov.b32 	%f27, %r183;
	cvt.rzi.s32.f32 	%r200, %f27;
	add.s64 	%rd46, %rd53, 11264;
	// begin inline asm
	ld.global.nc.u32 %r184, [%rd46];
	// end inline asm
	mov.b32 	%f28, %r184;
	cvt.rzi.s32.f32 	%r201, %f28;
	add.s64 	%rd47, %rd53, 12288;
	// begin inline asm
	ld.global.nc.u32 %r185, [%rd47];
	// end inline asm
	mov.b32 	%f29, %r185;
	cvt.rzi.s32.f32 	%r202, %f29;
	add.s64 	%rd48, %rd53, 13312;
	// begin inline asm
	ld.global.nc.u32 %r186, [%rd48];
	// end inline asm
	mov.b32 	%f30, %r186;
	cvt.rzi.s32.f32 	%r203, %f30;
	add.s64 	%rd49, %rd53, 14336;
	// begin inline asm
	ld.global.nc.u32 %r187, [%rd49];
	// end inline asm
	mov.b32 	%f31, %r187;
	cvt.rzi.s32.f32 	%r204, %f31;
	add.s64 	%rd50, %rd53, 15360;
	// begin inline asm
	ld.global.nc.u32 %r188, [%rd50];
	// end inline asm
	mov.b32 	%f32, %r188;
	cvt.rzi.s32.f32 	%r205, %f32;
	add.s32 	%r206, %r190, %r781;
	add.s32 	%r207, %r191, %r206;
	add.s32 	%r208, %r192, %r207;
	add.s32 	%r209, %r193, %r208;
	add.s32 	%r210, %r194, %r209;
	add.s32 	%r211, %r195, %r210;
	add.s32 	%r212, %r196, %r211;
	add.s32 	%r213, %r197, %r212;
	add.s32 	%r214, %r198, %r213;
	add.s32 	%r215, %r199, %r214;
	add.s32 	%r216, %r200, %r215;
	add.s32 	%r217, %r201, %r216;
	add.s32 	%r218, %r202, %r217;
	add.s32 	%r219, %r203, %r218;
	add.s32 	%r220, %r204, %r219;
	add.s32 	%r781, %r205, %r220;
	sub.s32 	%r221, %r123, %r770;
	setp.lt.u32 	%p5, %r221, 4096;
	@%p5 bra 	$L__BB10_70;
	add.s32 	%r770, %r770, 4096;
	setp.le.u32 	%p6, %r770, %r89;
	@%p6 bra 	$L__BB10_60;
$L__BB10_62:
	setp.le.u32 	%p7, %r123, %r770;
	@%p7 bra 	$L__BB10_70;
	sub.s32 	%r96, %r123, %r770;
	setp.ge.s32 	%p8, %r87, %r96;
	@%p8 bra 	$L__BB10_70;
	not.b32 	%r223, %r87;
	add.s32 	%r224, %r123, %r223;
	sub.s32 	%r97, %r224, %r770;
	and.b32  	%r225, %r97, 768;
	setp.eq.s32 	%p9, %r225, 768;
	mov.u32 	%r775, %r87;
	@%p9 bra 	$L__BB10_67;
	add.s32 	%r772, %r87, %r770;
	shr.u32 	%r226, %r97, 8;
	add.s32 	%r227, %r226, 1;
	and.b32  	%r228, %r227, 3;
	neg.s32 	%r771, %r228;
	mov.u32 	%r775, %r87;
$L__BB10_66:
	.pragma "nounroll";
	mul.wide.u32 	%rd55, %r772, 4;
	add.s64 	%rd54, %rd15, %rd55;
	// begin inline asm
	ld.global.nc.u32 %r229, [%rd54];
	// end inline asm
	mov.b32 	%f33, %r229;
	cvt.rzi.s32.f32 	%r230, %f33;
	add.s32 	%r781, %r230, %r781;
	add.s32 	%r775, %r775, 256;
	add.s32 	%r772, %r772, 256;
	add.s32 	%r771, %r771, 1;
	setp.ne.s32 	%p10, %r771, 0;
	@%p10 bra 	$L__BB10_66;
$L__BB10_67:
	setp.lt.u32 	%p11, %r97, 768;
	@%p11 bra 	$L__BB10_70;
	add.s32 	%r779, %r775, 512;
	add.s32 	%r778, %r775, %r770;
$L__BB10_69:
	mul.wide.u32 	%rd60, %r778, 4;
	add.s64 	%rd56, %rd15, %rd60;
	// begin inline asm
	ld.global.nc.u32 %r231, [%rd56];
	// end inline asm
	mov.b32 	%f34, %r231;
	cvt.rzi.s32.f32 	%r235, %f34;
	add.s32 	%r236, %r235, %r781;
	add.s32 	%r237, %r778, 256;
	mul.wide.u32 	%rd61, %r237, 4;
	add.s64 	%rd57, %rd15, %rd61;
	// begin inline asm
	ld.global.nc.u32 %r232, [%rd57];
	// end inline asm
	mov.b32 	%f35, %r232;
	cvt.rzi.s32.f32 	%r238, %f35;
	add.s32 	%r239, %r238, %r236;
	add.s32 	%r240, %r778, 512;
	mul.wide.u32 	%rd62, %r240, 4;
	add.s64 	%rd58, %rd15, %rd62;
	// begin inline asm
	ld.global.nc.u32 %r233, [%rd58];
	// end inline asm
	mov.b32 	%f36, %r233;
	cvt.rzi.s32.f32 	%r241, %f36;
	add.s32 	%r242, %r241, %r239;
	add.s32 	%r243, %r778, 768;
	mul.wide.u32 	%rd63, %r243, 4;
	add.s64 	%rd59, %rd15, %rd63;
	// begin inline asm
	ld.global.nc.u32 %r234, [%rd59];
	// end inline asm
	mov.b32 	%f37, %r234;
	cvt.rzi.s32.f32 	%r244, %f37;
	add.s32 	%r781, %r244, %r242;
	add.s32 	%r117, %r779, 1024;
	add.s32 	%r245, %r779, 512;
	add.s32 	%r778, %r778, 1024;
	setp.lt.s32 	%p12, %r245, %r96;
	mov.u32 	%r779, %r117;
	@%p12 bra 	$L__BB10_69;
$L__BB10_70:
	// begin inline asm
	mov.u32 %r246, %laneid;
	// end inline asm
	mov.b32 	%r249, 1;
	mov.b32 	%r270, 31;
	mov.b32 	%r271, -1;
	// begin inline asm
	shfl.sync.down.b32 %r247, %r781, %r249, %r270, %r271;
	// end inline asm
	setp.gt.s32 	%p13, %r246, 30;
	selp.b32 	%r272, 0, %r247, %p13;
	add.s32 	%r253, %r272, %r781;
	mov.b32 	%r254, 2;
	// begin inline asm
	shfl.sync.down.b32 %r252, %r253, %r254, %r270, %r271;
	// end inline asm
	setp.gt.s32 	%p14, %r246, 29;
	selp.b32 	%r273, 0, %r252, %p14;
	add.s32 	%r258, %r253, %r273;
	mov.b32 	%r259, 4;
	// begin inline asm
	shfl.sync.down.b32 %r257, %r258, %r259, %r270, %r271;
	// end inline asm
	setp.gt.s32 	%p15, %r246, 27;
	selp.b32 	%r274, 0, %r257, %p15;
	add.s32 	%r263, %r258, %r274;
	mov.b32 	%r264, 8;
	// begin inline asm
	shfl.sync.down.b32 %r262, %r263, %r264, %r270, %r271;
	// end inline asm
	setp.gt.s32 	%p16, %r246, 23;
	selp.b32 	%r275, 0, %r262, %p16;
	add.s32 	%r268, %r263, %r275;
	mov.b32 	%r269, 16;
	// begin inline asm
	shfl.sync.down.b32 %r267, %r268, %r269, %r270, %r271;
	// end inline asm
	setp.gt.s32 	%p17, %r246, 15;
	selp.b32 	%r276, 0, %r267, %p17;
	add.s32 	%r782, %r268, %r276;
	setp.ne.s32 	%p18, %r246, 0;
	@%p18 bra 	$L__BB10_72;
	shr.u32 	%r277, %r87, 3;
	and.b32  	%r278, %r277, 124;
	mov.u32 	%r279, _ZZN3cub18CUB_300001_SM_10006detail6reduce28DeviceReduceSingleTileKernelINS2_10policy_hubIijN4cuda3std3__44plusIiEEE10Policy1000EPfPijS9_iiNS7_10__identityEEEvT0_T1_T2_T3_T4_T6_E12temp_storage;
	add.s32 	%r280, %r279, %r278;
	st.shared.u32 	[%r280+8], %r782;
$L__BB10_72:
	bar.sync 	0;
	setp.ne.s32 	%p19, %r87, 0;
	@%p19 bra 	$L__BB10_74;
	ld.shared.u32 	%r281, [_ZZN3cub18CUB_300001_SM_10006detail6reduce28DeviceReduceSingleTileKernelINS2_10policy_hubIijN4cuda3std3__44plusIiEEE10Policy1000EPfPijS9_iiNS7_10__identityEEEvT0_T1_T2_T3_T4_T6_E12temp_storage+12];
	add.s32 	%r282, %r281, %r782;
	ld.shared.u32 	%r283, [_ZZN3cub18CUB_300001_SM_10006detail6reduce28DeviceReduceSingleTileKernelINS2_10policy_hubIijN4cuda3std3__44plusIiEEE10Policy1000EPfPijS9_iiNS7_10__identityEEEvT0_T1_T2_T3_T4_T6_E12temp_storage+16];
	add.s32 	%r284, %r282, %r283;
	ld.shared.u32 	%r285, [_ZZN3cub18CUB_300001_SM_10006detail6reduce28DeviceReduceSingleTileKernelINS2_10policy_hubIijN4cuda3std3__44plusIiEEE10Policy1000EPfPijS9_iiNS7_10__identityEEEvT0_T1_T2_T3_T4_T6_E12temp_storage+20];
	add.s32 	%r286, %r284, %r285;
	ld.shared.u32 	%r287, [_ZZN3cub18CUB_300001_SM_10006detail6reduce28DeviceReduceSingleTileKernelINS2_10policy_hubIijN4cuda3std3__44plusIiEEE10Policy1000EPfPijS9_iiNS7_10__identityEEEvT0_T1_T2_T3_T4_T6_E12temp_storage+24];
	add.s32 	%r288, %r286, %r287;
	ld.shared.u32 	%r289, [_ZZN3cub18CUB_300001_SM_10006detail6reduce28DeviceReduceSingleTileKernelINS2_10policy_hubIijN4cuda3std3__44plusIiEEE10Policy1000EPfPijS9_iiNS7_10__identityEEEvT0_T1_T2_T3_T4_T6_E12temp_storage+28];
	add.s32 	%r290, %r288, %r289;
	ld.shared.u32 	%r291, [_ZZN3cub18CUB_300001_SM_10006detail6reduce28DeviceReduceSingleTileKernelINS2_10policy_hubIijN4cuda3std3__44plusIiEEE10Policy1000EPfPijS9_iiNS7_10__identityEEEvT0_T1_T2_T3_T4_T6_E12temp_storage+32];
	add.s32 	%r292, %r290, %r291;
	ld.shared.u32 	%r293, [_ZZN3cub18CUB_300001_SM_10006detail6reduce28DeviceReduceSingleTileKernelINS2_10policy_hubIijN4cuda3std3__44plusIiEEE10Policy1000EPfPijS9_iiNS7_10__identityEEEvT0_T1_T2_T3_T4_T6_E12temp_storage+36];
	add.s32 	%r782, %r292, %r293;
$L__BB10_74:
	mov.u32 	%r727, %tid.x;
	setp.ne.s32 	%p95, %r727, 0;
	@%p95 bra 	$L__BB10_76;
	add.s32 	%r728, %r782, %r124;
	st.global.u32 	[%rd1], %r728;
$L__BB10_76:
	ret;

}
	// .globl	_ZN3cub18CUB_300001_SM_10006detail6reduce18DeviceReduceKernelINS2_10policy_hubIijN4cuda3std3__44plusIiEEE10Policy1000EPfjS9_iNS7_10__identityEEEvT0_PT3_T1_NS0_13GridEvenShareISH_EET2_T4_
.visible .entry _ZN3cub18CUB_300001_SM_10006detail6reduce18DeviceReduceKernelINS2_10policy_hubIijN4cuda3std3__44plusIiEEE10Policy1000EPfjS9_iNS7_10__identityEEEvT0_PT3_T1_NS0_13GridEvenShareISH_EET2_T4_(
	.param .u64 .ptr .align 1 _ZN3cub18CUB_300001_SM_10006detail6reduce18DeviceReduceKernelINS2_10policy_hubIijN4cuda3std3__44plusIiEEE10Policy1000EPfjS9_iNS7_10__identityEEEvT0_PT3_T1_NS0_13GridEvenShareISH_EET2_T4__param_0,
	.param .u64 .ptr .align 1 _ZN3cub18CUB_300001_SM_10006detail6reduce18DeviceReduceKernelINS2_10policy_hubIijN4cuda3std3__44plusIiEEE10Policy1000EPfjS9_iNS7_10__identityEEEvT0_PT3_T1_NS0_13GridEvenShareISH_EET2_T4__param_1,
	.param .u32 _ZN3cub18CUB_300001_SM_10006detail6reduce18DeviceReduceKernelINS2_10policy_hubIijN4cuda3std3__44plusIiEEE10Policy1000EPfjS9_iNS7_10__identityEEEvT0_PT3_T1_NS0_13GridEvenShareISH_EET2_T4__param_2,
	.param .align 4 .b8 _ZN3cub18CUB_300001_SM_10006detail6reduce18DeviceReduceKernelINS2_10policy_hubIijN4cuda3std3__44plusIiEEE10Policy1000EPfjS9_iNS7_10__identityEEEvT0_PT3_T1_NS0_13GridEvenShareISH_EET2_T4__param_3[40],
	.param .align 1 .b8 _ZN3cub18CUB_300001_SM_10006detail6reduce18DeviceReduceKernelINS2_10policy_hubIijN4cuda3std3__44plusIiEEE10Policy1000EPfjS9_iNS7_10__identityEEEvT0_PT3_T1_NS0_13GridEvenShareISH_EET2_T4__param_4[1],
	.param .align 1 .b8 _ZN3cub18CUB_300001_SM_10006detail6reduce18DeviceReduceKernelINS2_10policy_hubIijN4cuda3std3__44plusIiEEE10Policy1000EPfjS9_iNS7_10__identityEEEvT0_PT3_T1_NS0_13GridEvenShareISH_EET2_T4__param_5[1]
)
.maxntid 256
{
	.reg .pred 	%p<95>;
	.reg .b32 	%r<836>;
	.reg .b32 	%f<87>;
	.reg .b64 	%rd<112>;
	// demoted variable
	.shared .align 4 .b8 _ZZN3cub18CUB_300001_SM_10006detail6reduce18DeviceReduceKernelINS2_10policy_hubIijN4cuda3std3__44plusIiEEE10Policy1000EPfjS9_iNS7_10__identityEEEvT0_PT3_T1_NS0_13GridEvenShareISH_EET2_T4_E12temp_storage[44];
	ld.param.u32 	%r1, [_ZN3cub18CUB_300001_SM_10006detail6reduce18DeviceReduceKernelINS2_10policy_hubIijN4cuda3std3__44plusIiEEE10Policy1000EPfjS9_iNS7_10__identityEEEvT0_PT3_T1_NS0_13GridEvenShareISH_EET2_T4__param_3+20];
	ld.param.u64 	%rd1, [_ZN3cub18CUB_300001_SM_10006detail6reduce18DeviceReduceKernelINS2_10policy_hubIijN4cuda3std3__44plusIiEEE10Policy1000EPfjS9_iNS7_10__identityEEEvT0_PT3_T1_NS0_13GridEvenShareISH_EET2_T4__param_0];
	ld.param.u32 	%r2, [_ZN3cub18CUB_300001_SM_10006detail6reduce18DeviceReduceKernelINS2_10policy_hubIijN4cuda3std3__44plusIiEEE10Policy1000EPfjS9_iNS7_10__identityEEEvT0_PT3_T1_NS0_13GridEvenShareISH_EET2_T4__param_3+24];
	mov.u32 	%r3, %ctaid.x;
	shl.b32 	%r4, %r2, 12;
	shl.b32 	%r5, %r3, 12;
	and.b64  	%rd3, %rd1, 15;
	setp.ne.s64 	%p1, %rd3, 0;
	@%p1 bra 	$L__BB11_36;
	sub.s32 	%r6, %r1, %r5;
	setp.gt.u32 	%p48, %r6, 4095;
	@%p48 bra 	$L__BB11_20;
	mov.u32 	%r7, %tid.x;
	setp.ge.u32 	%p65, %r7, %r6;
	mov.b32 	%r789, 0;
	mov.u32 	%r783, %r7;
	@%p65 bra 	$L__BB11_4;
	add.s32 	%r640, %r5, %r7;
	mul.wide.u32 	%rd97, %r640, 4;
	add.s64 	%rd96, %rd1, %rd97;
	// begin inline asm
	ld.global.nc.u32 %r639, [%rd96];
	// end inline asm
	mov.b32 	%f81, %r639;
	cvt.rzi.s32.f32 	%r789, %f81;
	add.s32 	%r783, %r7, 256;
$L__BB11_4:
	setp.ge.u32 	%p66, %r783, %r6;
	@%p66 bra 	$L__BB11_11;
	not.b32 	%r642, %r783;
	add.s32 	%r12, %r1, %r642;
	and.b32  	%r643, %r12, 768;
	setp.eq.s32 	%p67, %r643, 768;
	@%p67 bra 	$L__BB11_8;
	add.s32 	%r780, %r783, %r5;
	shr.u32 	%r644, %r12, 8;
	add.s32 	%r645, %r644, 1;
	and.b32  	%r646, %r645, 3;
	neg.s32 	%r779, %r646;
$L__BB11_7:
	.pragma "nounroll";
	mul.wide.u32 	%rd99, %r780, 4;
	add.s64 	%rd98, %rd1, %rd99;
	// begin inline asm
	ld.global.nc.u32 %r647, [%rd98];
	// end inline asm
	mov.b32 	%f82, %r647;
	cvt.rzi.s32.f32 	%r648, %f82;
	add.s32 	%r789, %r648, %r789;
	add.s32 	%r783, %r783, 256;
	add.s32 	%r780, %r780, 256;
	add.s32 	%r779, %r779, 1;
	setp.ne.s32 	%p68, %r779, 0;
	@%p68 bra 	$L__BB11_7;
$L__BB11_8:
	sub.s32 	%r649, %r12, %r5;
	setp.lt.u32 	%p69, %r649, 768;
	@%p69 bra 	$L__BB11_11;
	add.s32 	%r787, %r783, 512;
	add.s32 	%r786, %r783, %r5;
$L__BB11_10:
	mul.wide.u32 	%rd104, %r786, 4;
	add.s64 	%rd100, %rd1, %rd104;
	// begin inline asm
	ld.global.nc.u32 %r650, [%rd100];
	// end inline asm
	mov.b32 	%f83, %r650;
	cvt.rzi.s32.f32 	%r654, %f83;
	add.s32 	%r655, %r654, %r789;
	add.s32 	%r656, %r786, 256;
	mul.wide.u32 	%rd105, %r656, 4;
	add.s64 	%rd101, %rd1, %rd105;
	// begin inline asm
	ld.global.nc.u32 %r651, [%rd101];
	// end inline asm
	mov.b32 	%f84, %r651;
	cvt.rzi.s32.f32 	%r657, %f84;
	add.s32 	%r658, %r657, %r655;
	add.s32 	%r659, %r786, 512;
	mul.wide.u32 	%rd106, %r659, 4;
	add.s64 	%rd102, %rd1, %rd106;
	// begin inline asm
	ld.global.nc.u32 %r652, [%rd102];
	// end inline asm
	mov.b32 	%f85, %r652;
	cvt.rzi.s32.f32 	%r660, %f85;
	add.s32 	%r661, %r660, %r658;
	add.s32 	%r662, %r786, 768;
	mul.wide.u32 	%rd107, %r662, 4;
	add.s64 	%rd103, %rd1, %rd107;
	// begin inline asm
	ld.global.nc.u32 %r653, [%rd103];
	// end inline asm
	mov.b32 	%f86, %r653;
	cvt.rzi.s32.f32 	%r663, %f86;
	add.s32 	%r789, %r663, %r661;
	add.s32 	%r32, %r787, 1024;
	add.s32 	%r664, %r787, 512;
	add.s32 	%r786, %r786, 1024;
	setp.lt.s32 	%p70, %r664, %r6;
	mov.u32 	%r787, %r32;
	@%p70 bra 	$L__BB11_10;
$L__BB11_11:
	setp.lt.u32 	%p71, %r6, 256;
	@%p71 bra 	$L__BB11_16;
	// begin inline asm
	mov.u32 %r728, %laneid;
	// end inline asm
	mov.b32 	%r731, 1;
	mov.b32 	%r752, 31;
	mov.b32 	%r753, -1;
	// begin inline asm
	shfl.sync.down.b32 %r729, %r789, %r731, %r752, %r753;
	// end inline asm
	setp.gt.s32 	%p87, %r728, 30;
	selp.b32 	%r754, 0, %r729, %p87;
	add.s32 	%r735, %r754, %r789;
	mov.b32 	%r736, 2;
	// begin inline asm
	shfl.sync.down.b32 %r734, %r735, %r736, %r752, %r753;
	// end inline asm
	setp.gt.s32 	%p88, %r728, 29;
	selp.b32 	%r755, 0, %r734, %p88;
	add.s32 	%r740, %r735, %r755;
	mov.b32 	%r741, 4;
	// begin inline asm
	shfl.sync.down.b32 %r739, %r740, %r741, %r752, %r753;
	// end inline asm
	setp.gt.s32 	%p89, %r728, 27;
	selp.b32 	%r756, 0, %r739, %p89;
	add.s32 	%r745, %r740, %r756;
	mov.b32 	%r746, 8;
	// begin inline asm
	shfl.sync.down.b32 %r744, %r745, %r746, %r752, %r753;
	// end inline asm
	setp.gt.s32 	%p90, %r728, 23;
	selp.b32 	%r757, 0, %r744, %p90;
	add.s32 	%r750, %r745, %r757;
	mov.b32 	%r751, 16;
	// begin inline asm
	shfl.sync.down.b32 %r749, %r750, %r751, %r752, %r753;
	// end inline asm
	setp.gt.s32 	%p91, %r728, 15;
	selp.b32 	%r758, 0, %r749, %p91;
	add.s32 	%r835, %r750, %r758;
	setp.ne.s32 	%p92, %r728, 0;
	@%p92 bra 	$L__BB11_14;
	shr.u32 	%r759, %r7, 3;
	and.b32  	%r760, %r759, 124;
	mov.u32 	%r761, _ZZN3cub18CUB_300001_SM_10006detail6reduce18DeviceReduceKernelINS2_10policy_hubIijN4cuda3std3__44plusIiEEE10Policy1000EPfjS9_iNS7_10__identityEEEvT0_PT3_T1_NS0_13GridEvenShareISH_EET2_T4_E12temp_storage;
	add.s32 	%r762, %r761, %r760;
	st.shared.u32 	[%r762+8], %r835;
$L__BB11_14:
	bar.sync 	0;
	setp.ne.s32 	%p93, %r7, 0;
	@%p93 bra 	$L__BB11_71;
	ld.shared.u32 	%r763, [_ZZN3cub18CUB_300001_SM_10006detail6reduce18DeviceReduceKernelINS2_10policy_hubIijN4cuda3std3__44plusIiEEE10Policy1000EPfjS9_iNS7_10__identityEEEvT0_PT3_T1_NS0_13GridEvenShareISH_EET2_T4_E12temp_storage+12];
	add.s32 	%r764, %r763, %r835;
	ld.shared.u32 	%r765, [_ZZN3cub18CUB_300001_SM_10006detail6reduce18DeviceReduceKernelINS2_10policy_hubIijN4cuda3std3__44plusIiEEE10Policy1000EPfjS9_iNS7_10__identityEEEvT0_PT3_T1_NS0_13GridEvenShareISH_EET2_T4_E12temp_storage+16];
	add.s32 	%r766, %r764, %r765;
	ld.shared.u32 	%r767, [_ZZN3cub18CUB_300001_SM_10006detail6reduce18DeviceReduceKernelINS2_10policy_hubIijN4cuda3std3__44plusIiEEE10Policy1000EPfjS9_iNS7_10__identityEEEvT0_PT3_T1_NS0_13GridEvenShareISH_EET2_T4_E12temp_storage+20];
	add.s32 	%r768, %r766, %r767;
	ld.shared.u32 	%r769, [_ZZN3cub18CUB_300001_SM_10006detail6reduce18DeviceReduceKernelINS2_10policy_hubIijN4cuda3std3__44plusIiEEE10Policy1000EPfjS9_iNS7_10__identityEEEvT0_PT3_T1_NS0_13GridEvenShareISH_EET2_T4_E12temp_storage+24];
	add.s32 	%r770, %r768, %r769;
	ld.shared.u32 	%r771, [_ZZN3cub18CUB_300001_SM_10006detail6reduce18DeviceReduceKernelINS2_10policy_hubIijN4cuda3std3__44plusIiEEE10Policy1000EPfjS9_iNS7_10__identityEEEvT0_PT3_T1_NS0_13GridEvenShareISH_EET2_T4_E12temp_storage+28];
	add.s32 	%r772, %r770, %r771;
	ld.shared.u32 	%r773, [_ZZN3cub18CUB_300001_SM_10006detail6reduce18DeviceReduceKernelINS2_10policy_hubIijN4cuda3std3__44plusIiEEE10Policy1000EPfjS9_iNS7_10__identityEEEvT0_PT3_T1_NS0_13GridEvenShareISH_EET2_T4_E12temp_storage+32];
	add.s32 	%r774, %r772, %r773;
	ld.shared.u32 	%r775, [_ZZN3cub18CUB_300001_SM_10006detail6reduce18DeviceReduceKernelINS2_10policy_hubIijN4cuda3std3__44plusIiEEE10Policy1000EPfjS9_iNS7_10__identityEEEvT0_PT3_T1_NS0_13GridEvenShareISH_EET2_T4_E12temp_storage+36];
	add.s32 	%r835, %r774, %r775;
	bra.uni 	$L__BB11_71;
$L__BB11_16:
	// begin inline asm
	mov.u32 %r665, %laneid;
	// end inline asm
	and.b32  	%r691, %r7, 992;
	add.s32 	%r692, %r691, 32;
	setp.gt.u32 	%p72, %r692, %r6;
	not.b32 	%r693, %r691;
	add.s32 	%r694, %r6, %r693;
	selp.b32 	%r689, %r694, 31, %p72;
	mov.b32 	%r668, 1;
	mov.b32 	%r690, -1;
	// begin inline asm
	shfl.sync.down.b32 %r666, %r789, %r668, %r689, %r690;
	// end inline asm
	setp.lt.s32 	%p73, %r665, %r689;
	selp.b32 	%r695, %r666, 0, %p73;
	add.s32 	%r672, %r695, %r789;
	mov.b32 	%r673, 2;
	// begin inline asm
	shfl.sync.down.b32 %r671, %r672, %r673, %r689, %r690;
	// end inline asm
	add.s32 	%r696, %r665, 2;
	setp.gt.s32 	%p74, %r696, %r689;
	selp.b32 	%r697, 0, %r671, %p74;
	add.s32 	%r677, %r672, %r697;
	mov.b32 	%r678, 4;
	// begin inline asm
	shfl.sync.down.b32 %r676, %r677, %r678, %r689, %r690;
	// end inline asm
	add.s32 	%r698, %r665, 4;
	setp.gt.s32 	%p75, %r698, %r689;
	selp.b32 	%r699, 0, %r676, %p75;
	add.s32 	%r682, %r677, %r699;
	mov.b32 	%r683, 8;
	// begin inline asm
	shfl.sync.down.b32 %r681, %r682, %r683, %r689, %r690;
	// end inline asm
	add.s32 	%r700, %r665, 8;
	setp.gt.s32 	%p76, %r700, %r689;
	selp.b32 	%r701, 0, %r681, %p76;
	add.s32 	%r687, %r682, %r701;
	mov.b32 	%r688, 16;
	// begin inline asm
	shfl.sync.down.b32 %r686, %r687, %r688, %r689, %r690;
	// end inline asm
	add.s32 	%r702, %r665, 16;
	setp.gt.s32 	%p77, %r702, %r689;
	selp.b32 	%r703, 0, %r686, %p77;
	add.s32 	%r835, %r687, %r703;
	setp.ne.s32 	%p78, %r665, 0;
	@%p78 bra 	$L__BB11_18;
	shr.u32 	%r704, %r7, 3;
	and.b32  	%r705, %r704, 124;
	mov.u32 	%r706, _ZZN3cub18CUB_300001_SM_10006detail6reduce18DeviceReduceKernelINS2_10policy_hubIijN4cuda3std3__44plusIiEEE10Policy1000EPfjS9_iNS7_10__identityEEEvT0_PT3_T1_NS0_13GridEvenShareISH_EET2_T4_E12temp_storage;
	add.s32 	%r707, %r706, %r705;
	st.shared.u32 	[%r707+8], %r835;
$L__BB11_18:
	bar.sync 	0;
	setp.ne.s32 	%p79, %r7, 0;
	@%p79 bra 	$L__BB11_71;
	setp.gt.u32 	%p80, %r6, 32;
	ld.shared.u32 	%r708, [_ZZN3cub18CUB_300001_SM_10006detail6reduce18DeviceReduceKernelINS2_10policy_hubIijN4cuda3std3__44plusIiEEE10Policy1000EPfjS9_iNS7_10__identityEEEvT0_PT3_T1_NS0_13GridEvenShareISH_EET2_T4_E12temp_storage+12];
	selp.b32 	%r709, %r708, 0, %p80;
	add.s32 	%r710, %r709, %r835;
	setp.gt.u32 	%p81, %r6, 64;
	ld.shared.u32 	%r711, [_ZZN3cub18CUB_300001_SM_10006detail6reduce18DeviceReduceKernelINS2_10policy_hubIijN4cuda3std3__44plusIiEEE10Policy1000EPfjS9_iNS7_10__identityEEEvT0_PT3_T1_NS0_13GridEvenShareISH_EET2_T4_E12temp_storage+16];
	selp.b32 	%r712, %r711, 0, %p81;
	add.s32 	%r713, %r710, %r712;
	setp.gt.u32 	%p82, %r6, 96;
	ld.shared.u32 	%r714, [_ZZN3cub18CUB_300001_SM_10006detail6reduce18DeviceReduceKernelINS2_10policy_hubIijN4cuda3std3__44plusIiEEE10Policy1000EPfjS9_iNS7_10__identityEEEvT0_PT3_T1_NS0_13GridEvenShareISH_EET2_T4_E12temp_storage+20];
	selp.b32 	%r715, %r714, 0, %p82;
	add.s32 	%r716, %r713, %r715;
	setp.gt.u32 	%p83, %r6, 128;
	ld.shared.u32 	%r717, [_ZZN3cub18CUB_300001_SM_10006detail6reduce18DeviceReduceKernelINS2_10policy_hubIijN4cuda3std3__44plusIiEEE10Policy1000EPfjS9_iNS7_10__identityEEEvT0_PT3_T1_NS0_13GridEvenShareISH_EET2_T4_E12temp_storage+24];
	selp.b32 	%r718, %r717, 0, %p83;
	add.s32 	%r719, %r716, %r718;
	setp.gt.u32 	%p84, %r6, 160;
	ld.shared.u32 	%r720, [_ZZN3cub18CUB_300001_SM_10006detail6reduce18DeviceReduceKernelINS2_10policy_hubIijN4cuda3std3__44plusIiEEE10Policy1000EPfjS9_iNS7_10__identityEEEvT0_PT3_T1_NS0_13GridEvenShareISH_EET2_T4_E12temp_storage+28];
	selp.b32 	%r721, %r720, 0, %p84;
	add.s32 	%r722, %r719, %r721;
	setp.gt.u32 	%p85, %r6, 192;
	ld.shared.u32 	%r723, [_ZZN3cub18CUB_300001_SM_10006detail6reduce18DeviceReduceKernelINS2_10policy_hubIijN4cuda3std3__44plusIiEEE10Policy1000EPfjS9_iNS7_10__identityEEEvT0_PT3_T1_NS0_13GridEvenShareISH_EET2_T4_E12temp_storage+32];
	selp.b32 	%r724, %r723, 0, %p85;
	add.s32 	%r725, %r722, %r724;
	setp.gt.u32 	%p86, %r6, 224;
	ld.shared.u32 	%r726, [_ZZN3cub18CUB_300001_SM_10006detail6reduce18DeviceReduceKernelINS2_10policy_hubIijN4cuda3std3__44plusIiEEE10Policy1000EPfjS9_iNS7_10__identityEEEvT0_PT3_T1_NS0_13GridEvenShareISH_EET2_T4_E12temp_storage+36];
	selp.b32 	%r727, %r726, 0, %p86;
	add.s32 	%r835, %r725, %r727;
	bra.uni 	$L__BB11_71;
$L__BB11_20:
	mov.u32 	%r39, %tid.x;
	shl.b32 	%r40, %r39, 2;
	add.s32 	%r466, %r5, %r40;
	mul.wide.u32 	%rd72, %r466, 4;
	add.s64 	%rd62, %rd1, %rd72;
	// begin inline asm
	ld.global.nc.v2.u64 {%rd60, %rd61}, [%rd62];
	// end inline asm
	mov.b64 	{%r467, %r468}, %rd61;
	mov.b64 	{%r469, %r470}, %rd60;
	mov.b32 	%f44, %r470;
	mov.b32 	%f45, %r469;
	mov.b32 	%f46, %r468;
	mov.b32 	%f47, %r467;
	add.s64 	%rd65, %rd62, 4096;
	// begin inline asm
	ld.global.nc.v2.u64 {%rd63, %rd64}, [%rd65];
	// end inline asm
	mov.b64 	{%r471, %r472}, %rd64;
	mov.b64 	{%r473, %r474}, %rd63;
	mov.b32 	%f48, %r474;
	mov.b32 	%f49, %r473;
	mov.b32 	%f50, %r472;
	mov.b32 	%f51, %r471;
	add.s64 	%rd68, %rd62, 8192;
	// begin inline asm
	ld.global.nc.v2.u64 {%rd66, %rd67}, [%rd68];
	// end inline asm
	mov.b64 	{%r475, %r476}, %rd67;
	mov.b64 	{%r477, %r478}, %rd66;
	mov.b32 	%f52, %r478;
	mov.b32 	%f53, %r477;
	mov.b32 	%f54, %r476;
	mov.b32 	%f55, %r475;
	add.s64 	%rd71, %rd62, 12288;
	// begin inline asm
	ld.global.nc.v2.u64 {%rd69, %rd70}, [%rd71];
	// end inline asm
	mov.b64 	{%r479, %r480}, %rd70;
	mov.b64 	{%r481, %r482}, %rd69;
	mov.b32 	%f56, %r482;
	mov.b32 	%f57, %r481;
	mov.b32 	%f58, %r480;
	mov.b32 	%f59, %r479;
	cvt.rzi.s32.f32 	%r483, %f45;
	cvt.rzi.s32.f32 	%r484, %f44;
	cvt.rzi.s32.f32 	%r485, %f47;
	cvt.rzi.s32.f32 	%r486, %f46;
	cvt.rzi.s32.f32 	%r487, %f49;
	cvt.rzi.s32.f32 	%r488, %f48;
	cvt.rzi.s32.f32 	%r489, %f51;
	cvt.rzi.s32.f32 	%r490, %f50;
	cvt.rzi.s32.f32 	%r491, %f53;
	cvt.rzi.s32.f32 	%r492, %f52;
	cvt.rzi.s32.f32 	%r493, %f55;
	cvt.rzi.s32.f32 	%r494, %f54;
	cvt.rzi.s32.f32 	%r495, %f57;
	cvt.rzi.s32.f32 	%r496, %f56;
	cvt.rzi.s32.f32 	%r497, %f59;
	cvt.rzi.s32.f32 	%r498, %f58;
	add.s32 	%r499, %r484, %r483;
	add.s32 	%r500, %r485, %r499;
	add.s32 	%r501, %r486, %r500;
	add.s32 	%r502, %r487, %r501;
	add.s32 	%r503, %r488, %r502;
	add.s32 	%r504, %r489, %r503;
	add.s32 	%r505, %r490, %r504;
	add.s32 	%r506, %r491, %r505;
	add.s32 	%r507, %r492, %r506;
	add.s32 	%r508, %r493, %r507;
	add.s32 	%r509, %r494, %r508;
	add.s32 	%r510, %r495, %r509;
	add.s32 	%r511, %r496, %r510;
	add.s32 	%r512, %r497, %r511;
	add.s32 	%r805, %r498, %r512;
	setp.lt.u32 	%p49, %r6, %r4;
	@%p49 bra 	$L__BB11_32;
	add.s32 	%r42, %r4, %r5;
	add.s32 	%r791, %r42, 256;
	add.s32 	%r790, %r42, %r39;
	mov.b32 	%r792, 0;
$L__BB11_22:
	add.s32 	%r5, %r5, %r4;
	add.s32 	%r514, %r1, -4096;
	setp.gt.u32 	%p50, %r5, %r514;
	@%p50 bra 	$L__BB11_24;
	add.s32 	%r515, %r5, %r40;
	mul.wide.u32 	%rd85, %r515, 4;
	add.s64 	%rd75, %rd1, %rd85;
	// begin inline asm
	ld.global.nc.v2.u64 {%rd73, %rd74}, [%rd75];
	// end inline asm
	mov.b64 	{%r516, %r517}, %rd74;
	mov.b64 	{%r518, %r519}, %rd73;
	mov.b32 	%f60, %r519;
	mov.b32 	%f61, %r518;
	mov.b32 	%f62, %r517;
	mov.b32 	%f63, %r516;
	add.s64 	%rd78, %rd75, 4096;
	// begin inline asm
	ld.global.nc.v2.u64 {%rd76, %rd77}, [%rd78];
	// end inline asm
	mov.b64 	{%r520, %r521}, %rd77;
	mov.b64 	{%r522, %r523}, %rd76;
	mov.b32 	%f64, %r523;
	mov.b32 	%f65, %r522;
	mov.b32 	%f66, %r521;
	mov.b32 	%f67, %r520;
	add.s64 	%rd81, %rd75, 8192;
	// begin inline asm
	ld.global.nc.v2.u64 {%rd79, %rd80}, [%rd81];
	// end inline asm
	mov.b64 	{%r524, %r525}, %rd80;
	mov.b64 	{%r526, %r527}, %rd79;
	mov.b32 	%f68, %r527;
	mov.b32 	%f69, %r526;
	mov.b32 	%f70, %r525;
	mov.b32 	%f71, %r524;
	add.s64 	%rd84, %rd75, 12288;
	// begin inline asm
	ld.global.nc.v2.u64 {%rd82, %rd83}, [%rd84];
	// end inline asm
	mov.b64 	{%r528, %r529}, %rd83;
	mov.b64 	{%r530, %r531}, %rd82;
	mov.b32 	%f72, %r531;
	mov.b32 	%f73, %r530;
	mov.b32 	%f74, %r529;
	mov.b32 	%f75, %r528;
	cvt.rzi.s32.f32 	%r532, %f61;
	cvt.rzi.s32.f32 	%r533, %f60;
	cvt.rzi.s32.f32 	%r534, %f63;
	cvt.rzi.s32.f32 	%r535, %f62;
	cvt.rzi.s32.f32 	%r536, %f65;
	cvt.rzi.s32.f32 	%r537, %f64;
	cvt.rzi.s32.f32 	%r538, %f67;
	cvt.rzi.s32.f32 	%r539, %f66;
	cvt.rzi.s32.f32 	%r540, %f69;
	cvt.rzi.s32.f32 	%r541, %f68;
	cvt.rzi.s32.f32 	%r542, %f71;
	cvt.rzi.s32.f32 	%r543, %f70;
	cvt.rzi.s32.f32 	%r544, %f73;
	cvt.rzi.s32.f32 	%r545, %f72;
	cvt.rzi.s32.f32 	%r546, %f75;
	cvt.rzi.s32.f32 	%r547, %f74;
	add.s32 	%r548, %r532, %r805;
	add.s32 	%r549, %r533, %r548;
	add.s32 	%r550, %r534, %r549;
	add.s32 	%r551, %r535, %r550;
	add.s32 	%r552, %r536, %r551;
	add.s32 	%r553, %r537, %r552;
	add.s32 	%r554, %r538, %r553;
	add.s32 	%r555, %r539, %r554;
	add.s32 	%r556, %r540, %r555;
	add.s32 	%r557, %r541, %r556;
	add.s32 	%r558, %r542, %r557;
	add.s32 	%r559, %r543, %r558;
	add.s32 	%r560, %r544, %r559;
	add.s32 	%r561, %r545, %r560;
	add.s32 	%r562, %r546, %r561;
	add.s32 	%r805, %r547, %r562;
	sub.s32 	%r563, %r1, %r5;
	setp.lt.u32 	%p51, %r563, %r4;
	add.s32 	%r792, %r792, 1;
	add.s32 	%r791, %r791, %r4;
	add.s32 	%r790, %r790, %r4;
	@%p51 bra 	$L__BB11_32;
	bra.uni 	$L__BB11_22;
$L__BB11_24:
	setp.le.u32 	%p52, %r1, %r5;
	@%p52 bra 	$L__BB11_32;
	sub.s32 	%r55, %r1, %r5;
	setp.ge.s32 	%p53, %r39, %r55;
	@%p53 bra 	$L__BB11_32;
	not.b32 	%r565, %r39;
	add.s32 	%r566, %r1, %r565;
	sub.s32 	%r567, %r566, %r42;
	mul.lo.s32 	%r568, %r2, %r792;
	shl.b32 	%r569, %r568, 12;
	sub.s32 	%r56, %r567, %r569;
	shr.u32 	%r570, %r566, 8;
	add.s32 	%r57, %r570, 1;
	and.b32  	%r571, %r566, 768;
	setp.eq.s32 	%p54, %r571, 768;
	mov.u32 	%r799, %r39;
	@%p54 bra 	$L__BB11_29;
	and.b32  	%r572, %r57, 3;
	neg.s32 	%r795, %r572;
	mov.u32 	%r799, %r39;
$L__BB11_28:
	.pragma "nounroll";
	mul.wide.u32 	%rd87, %r790, 4;
	add.s64 	%rd86, %rd1, %rd87;
	// begin inline asm
	ld.global.nc.u32 %r573, [%rd86];
	// end inline asm
	mov.b32 	%f76, %r573;
	cvt.rzi.s32.f32 	%r574, %f76;
	add.s32 	%r805, %r574, %r805;
	add.s32 	%r799, %r799, 256;
	add.s32 	%r790, %r790, 256;
	add.s32 	%r795, %r795, 1;
	setp.ne.s32 	%p55, %r795, 0;
	@%p55 bra 	$L__BB11_28;
$L__BB11_29:
	setp.lt.u32 	%p56, %r56, 768;
	@%p56 bra 	$L__BB11_32;
	add.s32 	%r803, %r799, 512;
	add.s32 	%r802, %r799, %r791;
$L__BB11_31:
	add.s32 	%r579, %r802, -256;
	mul.wide.u32 	%rd92, %r579, 4;
	add.s64 	%rd88, %rd1, %rd92;
	// begin inline asm
	ld.global.nc.u32 %r575, [%rd88];
	// end inline asm
	mov.b32 	%f77, %r575;
	cvt.rzi.s32.f32 	%r580, %f77;
	add.s32 	%r581, %r580, %r805;
	mul.wide.u32 	%rd93, %r802, 4;
	add.s64 	%rd89, %rd1, %rd93;
	// begin inline asm
	ld.global.nc.u32 %r576, [%rd89];
	// end inline asm
	mov.b32 	%f78, %r576;
	cvt.rzi.s32.f32 	%r582, %f78;
	add.s32 	%r583, %r582, %r581;
	add.s32 	%r584, %r802, 256;
	mul.wide.u32 	%rd94, %r584, 4;
	add.s64 	%rd90, %rd1, %rd94;
	// begin inline asm
	ld.global.nc.u32 %r577, [%rd90];
	// end inline asm
	mov.b32 	%f79, %r577;
	cvt.rzi.s32.f32 	%r585, %f79;
	add.s32 	%r586, %r585, %r583;
	add.s32 	%r587, %r802, 512;
	mul.wide.u32 	%rd95, %r587, 4;
	add.s64 	%rd91, %rd1, %rd95;
	// begin inline asm
	ld.global.nc.u32 %r578, [%rd91];
	// end inline asm
	mov.b32 	%f80, %r578;
	cvt.rzi.s32.f32 	%r588, %f80;
	add.s32 	%r805, %r588, %r586;
	add.s32 	%r76, %r803, 1024;
	add.s32 	%r589, %r803, 512;
	add.s32 	%r802, %r802, 1024;
	setp.lt.s32 	%p57, %r589, %r55;
	mov.u32 	%r803, %r76;
	@%p57 bra 	$L__BB11_31;
$L__BB11_32:
	// begin inline asm
	mov.u32 %r590, %laneid;
	// end inline asm
	mov.b32 	%r593, 1;
	mov.b32 	%r614, 31;
	mov.b32 	%r615, -1;
	// begin inline asm
	shfl.sync.down.b32 %r591, %r805, %r593, %r614, %r615;
	// end inline asm
	setp.gt.s32 	%p58, %r590, 30;
	selp.b32 	%r616, 0, %r591, %p58;
	add.s32 	%r597, %r616, %r805;
	mov.b32 	%r598, 2;
	// begin inline asm
	shfl.sync.down.b32 %r596, %r597, %r598, %r614, %r615;
	// end inline asm
	setp.gt.s32 	%p59, %r590, 29;
	selp.b32 	%r617, 0, %r596, %p59;
	add.s32 	%r602, %r597, %r617;
	mov.b32 	%r603, 4;
	// begin inline asm
	shfl.sync.down.b32 %r601, %r602, %r603, %r614, %r615;
	// end inline asm
	setp.gt.s32 	%p60, %r590, 27;
	selp.b32 	%r618, 0, %r601, %p60;
	add.s32 	%r607, %r602, %r618;
	mov.b32 	%r608, 8;
	// begin inline asm
	shfl.sync.down.b32 %r606, %r607, %r608, %r614, %r615;
	// end inline asm
	setp.gt.s32 	%p61, %r590, 23;
	selp.b32 	%r619, 0, %r606, %p61;
	add.s32 	%r612, %r607, %r619;
	mov.b32 	%r613, 16;
	// begin inline asm
	shfl.sync.down.b32 %r611, %r612, %r613, %r614, %r615;
	// end inline asm
	setp.gt.s32 	%p62, %r590, 15;
	selp.b32 	%r620, 0, %r611, %p62;
	add.s32 	%r835, %r612, %r620;
	setp.ne.s32 	%p63, %r590, 0;
	@%p63 bra 	$L__BB11_34;
	shr.u32 	%r621, %r39, 3;
	and.b32  	%r622, %r621, 124;
	mov.u32 	%r623, _ZZN3cub18CUB_300001_SM_10006detail6reduce18DeviceReduceKernelINS2_10policy_hubIijN4cuda3std3__44plusIiEEE10Policy1000EPfjS9_iNS7_10__identityEEEvT0_PT3_T1_NS0_13GridEvenShareISH_EET2_T4_E12temp_storage;
	add.s32 	%r624, %r623, %r622;
	st.shared.u32 	[%r624+8], %r835;
$L__BB11_34:
	bar.sync 	0;
	setp.ne.s32 	%p64, %r39, 0;
	@%p64 bra 	$L__BB11_71;
	ld.shared.u32 	%r625, [_ZZN3cub18CUB_300001_SM_10006detail6reduce18DeviceReduceKernelINS2_10policy_hubIijN4cuda3std3__44plusIiEEE10Policy1000EPfjS9_iNS7_10__identityEEEvT0_PT3_T1_NS0_13GridEvenShareISH_EET2_T4_E12temp_storage+12];
	add.s32 	%r626, %r625, %r835;
	ld.shared.u32 	%r627, [_ZZN3cub18CUB_300001_SM_10006detail6reduce18DeviceReduceKernelINS2_10policy_hubIijN4cuda3std3__44plusIiEEE10Policy1000EPfjS9_iNS7_10__identityEEEvT0_PT3_T1_NS0_13GridEvenShareISH_EET2_T4_E12temp_storage+16];
	add.s32 	%r628, %r626, %r627;
	ld.shared.u32 	%r629, [_ZZN3cub18CUB_300001_SM_10006detail6reduce18DeviceReduceKernelINS2_10policy_hubIijN4cuda3std3__44plusIiEEE10Policy1000EPfjS9_iNS7_10__identityEEEvT0_PT3_T1_NS0_13GridEvenShareISH_EET2_T4_E12temp_storage+20];
	add.s32 	%r630, %r628, %r629;
	ld.shared.u32 	%r631, [_ZZN3cub18CUB_300001_SM_10006detail6reduce18DeviceReduceKernelINS2_10policy_hubIijN4cuda3std3__44plusIiEEE10Policy1000EPfjS9_iNS7_10__identityEEEvT0_PT3_T1_NS0_13GridEvenShareISH_EET2_T4_E12temp_storage+24];
	add.s32 	%r632, %r630, %r631;
	ld.shared.u32 	%r633, [_ZZN3cub18CUB_300001_SM_10006detail6reduce18DeviceReduceKernelINS2_10policy_hubIijN4cuda3std3__44plusIiEEE10Policy1000EPfjS9_iNS7_10__identityEEEvT0_PT3_T1_NS0_13GridEvenShareISH_EET2_T4_E12temp_storage+28];
	add.s32 	%r634, %r632, %r633;
	ld.shared.u32 	%r635, [_ZZN3cub18CUB_300001_SM_10006detail6reduce18DeviceReduceKernelINS2_10policy_hubIijN4cuda3std3__44plusIiEEE10Policy1000EPfjS9_iNS7_10__identityEEEvT0_PT3_T1_NS0_13GridEvenShareISH_EET2_T4_E12temp_storage+32];
	add.s32 	%r636, %r634, %r635;
	ld.shared.u32 	%r637, [_ZZN3cub18CUB_300001_SM_10006detail6reduce18DeviceReduceKernelINS2_10policy_hubIijN4cuda3std3__44plusIiEEE10Policy1000EPfjS9_iNS7_10__identityEEEvT0_PT3_T1_NS0_13GridEvenShareISH_EET2_T4_E12temp_storage+36];
	add.s32 	%r835, %r636, %r637;
	bra.uni 	$L__BB11_71;
$L__BB11_36:
	sub.s32 	%r81, %r1, %r5;
	setp.gt.u32 	%p2, %r81, 4095;
	@%p2 bra 	$L__BB11_55;
	mov.u32 	%r82, %tid.x;
	setp.ge.u32 	%p19, %r82, %r81;
	mov.b32 	%r818, 0;
	mov.u32 	%r812, %r82;
	@%p19 bra 	$L__BB11_39;
	add.s32 	%r330, %r5, %r82;
	mul.wide.u32 	%rd49, %r330, 4;
	add.s64 	%rd48, %rd1, %rd49;
	// begin inline asm
	ld.global.nc.u32 %r329, [%rd48];
	// end inline asm
	mov.b32 	%f38, %r329;
	cvt.rzi.s32.f32 	%r818, %f38;
	add.s32 	%r812, %r82, 256;
$L__BB11_39:
	setp.ge.u32 	%p20, %r812, %r81;
	@%p20 bra 	$L__BB11_46;
	not.b32 	%r332, %r812;
	add.s32 	%r87, %r1, %r332;
	and.b32  	%r333, %r87, 768;
	setp.eq.s32 	%p21, %r333, 768;
	@%p21 bra 	$L__BB11_43;
	add.s32 	%r809, %r812, %r5;
	shr.u32 	%r334, %r87, 8;
	add.s32 	%r335, %r334, 1;
	and.b32  	%r336, %r335, 3;
	neg.s32 	%r808, %r336;
$L__BB11_42:
	.pragma "nounroll";
	mul.wide.u32 	%rd51, %r809, 4;
	add.s64 	%rd50, %rd1, %rd51;
	// begin inline asm
	ld.global.nc.u32 %r337, [%rd50];
	// end inline asm
	mov.b32 	%f39, %r337;
	cvt.rzi.s32.f32 	%r338, %f39;
	add.s32 	%r818, %r338, %r818;
	add.s32 	%r812, %r812, 256;
	add.s32 	%r809, %r809, 256;
	add.s32 	%r808, %r808, 1;
	setp.ne.s32 	%p22, %r808, 0;
	@%p22 bra 	$L__BB11_42;
$L__BB11_43:
	sub.s32 	%r339, %r87, %r5;
	setp.lt.u32 	%p23, %r339, 768;
	@%p23 bra 	$L__BB11_46;
	add.s32 	%r816, %r812, 512;
	add.s32 	%r815, %r812, %r5;
$L__BB11_45:
	mul.wide.u32 	%rd56, %r815, 4;
	add.s64 	%rd52, %rd1, %rd56;
	// begin inline asm
	ld.global.nc.u32 %r340, [%rd52];
	// end inline asm
	mov.b32 	%f40, %r340;
	cvt.rzi.s32.f32 	%r344, %f40;
	add.s32 	%r345, %r344, %r818;
	add.s32 	%r346, %r815, 256;
	mul.wide.u32 	%rd57, %r346, 4;
	add.s64 	%rd53, %rd1, %rd57;
	// begin inline asm
	ld.global.nc.u32 %r341, [%rd53];
	// end inline asm
	mov.b32 	%f41, %r341;
	cvt.rzi.s32.f32 	%r347, %f41;
	add.s32 	%r348, %r347, %r345;
	add.s32 	%r349, %r815, 512;
	mul.wide.u32 	%rd58, %r349, 4;
	add.s64 	%rd54, %rd1, %rd58;
	// begin inline asm
	ld.global.nc.u32 %r342, [%rd54];
	// end inline asm
	mov.b32 	%f42, %r342;
	cvt.rzi.s32.f32 	%r350, %f42;
	add.s32 	%r351, %r350, %r348;
	add.s32 	%r352, %r815, 768;
	mul.wide.u32 	%rd59, %r352, 4;
	add.s64 	%rd55, %rd1, %rd59;
	// begin inline asm
	ld.global.nc.u32 %r343, [%rd55];
	// end inline asm
	mov.b32 	%f43, %r343;
	cvt.rzi.s32.f32 	%r353, %f43;
	add.s32 	%r818, %r353, %r351;
	add.s32 	%r107, %r816, 1024;
	add.s32 	%r354, %r816, 512;
	add.s32 	%r815, %r815, 1024;
	setp.lt.s32 	%p24, %r354, %r81;
	mov.u32 	%r816, %r107;
	@%p24 bra 	$L__BB11_45;
$L__BB11_46:
	setp.lt.u32 	%p25, %r81, 256;
	@%p25 bra 	$L__BB11_51;
	// begin inline asm
	mov.u32 %r418, %laneid;
	// end inline asm
	mov.b32 	%r421, 1;
	mov.b32 	%r442, 31;
	mov.b32 	%r443, -1;
	// begin inline asm
	shfl.sync.down.b32 %r419, %r818, %r421, %r442, %r443;
	// end inline asm
	setp.gt.s32 	%p41, %r418, 30;
	selp.b32 	%r444, 0, %r419, %p41;
	add.s32 	%r425, %r444, %r818;
	mov.b32 	%r426, 2;
	// begin inline asm
	shfl.sync.down.b32 %r424, %r425, %r426, %r442, %r443;
	// end inline asm
	setp.gt.s32 	%p42, %r418, 29;
	selp.b32 	%r445, 0, %r424, %p42;
	add.s32 	%r430, %r425, %r445;
	mov.b32 	%r431, 4;
	// begin inline asm
	shfl.sync.down.b32 %r429, %r430, %r431, %r442, %r443;
	// end inline asm
	setp.gt.s32 	%p43, %r418, 27;
	selp.b32 	%r446, 0, %r429, %p43;
	add.s32 	%r435, %r430, %r446;
	mov.b32 	%r436, 8;
	// begin inline asm
	shfl.sync.down.b32 %r434, %r435, %r436, %r442, %r443;
	// end inline asm
	setp.gt.s32 	%p44, %r418, 23;
	selp.b32 	%r447, 0, %r434, %p44;
	add.s32 	%r440, %r435, %r447;
	mov.b32 	%r441, 16;
	// begin inline asm
	shfl.sync.down.b32 %r439, %r440, %r441, %r442, %r443;
	// end inline asm
	setp.gt.s32 	%p45, %r418, 15;
	selp.b32 	%r448, 0, %r439, %p45;
	add.s32 	%r835, %r440, %r448;
	setp.ne.s32 	%p46, %r418, 0;
	@%p46 bra 	$L__BB11_49;
	shr.u32 	%r449, %r82, 3;
	and.b32  	%r450, %r449, 124;
	mov.u32 	%r451, _ZZN3cub18CUB_300001_SM_10006detail6reduce18DeviceReduceKernelINS2_10policy_hubIijN4cuda3std3__44plusIiEEE10Policy1000EPfjS9_iNS7_10__identityEEEvT0_PT3_T1_NS0_13GridEvenShareISH_EET2_T4_E12temp_storage;
	add.s32 	%r452, %r451, %r450;
	st.shared.u32 	[%r452+8], %r835;
$L__BB11_49:
	bar.sync 	0;
	setp.ne.s32 	%p47, %r82, 0;
	@%p47 bra 	$L__BB11_71;
	ld.shared.u32 	%r453, [_ZZN3cub18CUB_300001_SM_10006detail6reduce18DeviceReduceKernelINS2_10policy_hubIijN4cuda3std3__44plusIiEEE10Policy1000EPfjS9_iNS7_10__identityEEEvT0_PT3_T1_NS0_13GridEvenShareISH_EET2_T4_E12temp_storage+12];
	add.s32 	%r454, %r453, %r835;
	ld.shared.u32 	%r455, [_ZZN3cub18CUB_300001_SM_10006detail6reduce18DeviceReduceKernelINS2_10policy_hubIijN4cuda3std3__44plusIiEEE10Policy1000EPfjS9_iNS7_10__identityEEEvT0_PT3_T1_NS0_13GridEvenShareISH_EET2_T4_E12temp_storage+16];
	add.s32 	%r456, %r454, %r455;
	ld.shared.u32 	%r457, [_ZZN3cub18CUB_300001_SM_10006detail6reduce18DeviceReduceKernelINS2_10policy_hubIijN4cuda3std3__44plusIiEEE10Policy1000EPfjS9_iNS7_10__identityEEEvT0_PT3_T1_NS0_13GridEvenShareISH_EET2_T4_E12temp_storage+20];
	add.s32 	%r458, %r456, %r457;
	ld.shared.u32 	%r459, [_ZZN3cub18CUB_300001_SM_10006detail6reduce18DeviceReduceKernelINS2_10policy_hubIijN4cuda3std3__44plusIiEEE10Policy1000EPfjS9_iNS7_10__identityEEEvT0_PT3_T1_NS0_13GridEvenShareISH_EET2_T4_E12temp_storage+24];
	add.s32 	%r460, %r458, %r459;
	ld.shared.u32 	%r461, [_ZZN3cub18CUB_300001_SM_10006detail6reduce18DeviceReduceKernelINS2_10policy_hubIijN4cuda3std3__44plusIiEEE10Policy1000EPfjS9_iNS7_10__identityEEEvT0_PT3_T1_NS0_13GridEvenShareISH_EET2_T4_E12temp_storage+28];
	add.s32 	%r462, %r460, %r461;
	ld.shared.u32 	%r463, [_ZZN3cub18CUB_300001_SM_10006detail6reduce18DeviceReduceKernelINS2_10policy_hubIijN4cuda3std3__44plusIiEEE10Policy1000EPfjS9_iNS7_10__identityEEEvT0_PT3_T1_NS0_13GridEvenShareISH_EET2_T4_E12temp_storage+32];
	add.s32 	%r464, %r462, %r463;
	ld.shared.u32 	%r465, [_ZZN3cub18CUB_300001_SM_10006detail6reduce18DeviceReduceKernelINS2_10policy_hubIijN4cuda3std3__44plusIiEEE10Policy1000EPfjS9_iNS7_10__identityEEEvT0_PT3_T1_NS0_13GridEvenShareISH_EET2_T4_E12temp_storage+36];
	add.s32 	%r835, %r464, %r465;
	bra.uni 	$L__BB11_71;
$L__BB11_51:
	// begin inline asm
	mov.u32 %r355, %laneid;
	// end inline asm
	and.b32  	%r381, %r82, 992;
	add.s32 	%r382, %r381, 32;
	setp.gt.u32 	%p26, %r382, %r81;
	not.b32 	%r383, %r381;
	add.s32 	%r384, %r81, %r383;
	selp.b32 	%r379, %r384, 31, %p26;
	mov.b32 	%r358, 1;
	mov.b32 	%r380, -1;
	// begin inline asm
	shfl.sync.down.b32 %r356, %r818, %r358, %r379, %r380;
	// end inline asm
	setp.lt.s32 	%p27, %r355, %r379;
	selp.b32 	%r385, %r356, 0, %p27;
	add.s32 	%r362, %r385, %r818;
	mov.b32 	%r363, 2;
	// begin inline asm
	shfl.sync.down.b32 %r361, %r362, %r363, %r379, %r380;
	// end inline asm
	add.s32 	%r386, %r355, 2;
	setp.gt.s32 	%p28, %r386, %r379;
	selp.b32 	%r387, 0, %r361, %p28;
	add.s32 	%r367, %r362, %r387;
	mov.b32 	%r368, 4;
	// begin inline asm
	shfl.sync.down.b32 %r366, %r367, %r368, %r379, %r380;
	// end inline asm
	add.s32 	%r388, %r355, 4;
	setp.gt.s32 	%p29, %r388, %r379;
	selp.b32 	%r389, 0, %r366, %p29;
	add.s32 	%r372, %r367, %r389;
	mov.b32 	%r373, 8;
	// begin inline asm
	shfl.sync.down.b32 %r371, %r372, %r373, %r379, %r380;
	// end inline asm
	add.s32 	%r390, %r355, 8;
	setp.gt.s32 	%p30, %r390, %r379;
	selp.b32 	%r391, 0, %r371, %p30;
	add.s32 	%r377, %r372, %r391;
	mov.b32 	%r378, 16;
	// begin inline asm
	shfl.sync.down.b32 %r376, %r377, %r378, %r379, %r380;
	// end inline asm
	add.s32 	%r392, %r355, 16;
	setp.gt.s32 	%p31, %r392, %r379;
	selp.b32 	%r393, 0, %r376, %p31;
	add.s32 	%r835, %r377, %r393;
	setp.ne.s32 	%p32, %r355, 0;
	@%p32 bra 	$L__BB11_53;
	shr.u32 	%r394, %r82, 3;
	and.b32  	%r395, %r394, 124;
	mov.u32 	%r396, _ZZN3cub18CUB_300001_SM_10006detail6reduce18DeviceReduceKernelINS2_10policy_hubIijN4cuda3std3__44plusIiEEE10Policy1000EPfjS9_iNS7_10__identityEEEvT0_PT3_T1_NS0_13GridEvenShareISH_EET2_T4_E12temp_storage;
	add.s32 	%r397, %r396, %r395;
	st.shared.u32 	[%r397+8], %r835;
$L__BB11_53:
	bar.sync 	0;
	setp.ne.s32 	%p33, %r82, 0;
	@%p33 bra 	$L__BB11_71;
	setp.gt.u32 	%p34, %r81, 32;
	ld.shared.u32 	%r398, [_ZZN3cub18CUB_300001_SM_10006detail6reduce18DeviceReduceKernelINS2_10policy_hubIijN4cuda3std3__44plusIiEEE10Policy1000EPfjS9_iNS7_10__identityEEEvT0_PT3_T1_NS0_13GridEvenShareISH_EET2_T4_E12temp_storage+12];
	selp.b32 	%r399, %r398, 0, %p34;
	add.s32 	%r400, %r399, %r835;
	setp.gt.u32 	%p35, %r81, 64;
	ld.shared.u32 	%r401, [_ZZN3cub18CUB_300001_SM_10006detail6reduce18DeviceReduceKernelINS2_10policy_hubIijN4cuda3std3__44plusIiEEE10Policy1000EPfjS9_iNS7_10__identityEEEvT0_PT3_T1_NS0_13GridEvenShareISH_EET2_T4_E12temp_storage+16];
	selp.b32 	%r402, %r401, 0, %p35;
	add.s32 	%r403, %r400, %r402;
	setp.gt.u32 	%p36, %r81, 96;
	ld.shared.u32 	%r404, [_ZZN3cub18CUB_300001_SM_10006detail6reduce18DeviceReduceKernelINS2_10policy_hubIijN4cuda3std3__44plusIiEEE10Policy1000EPfjS9_iNS7_10__identityEEEvT0_PT3_T1_NS0_13GridEvenShareISH_EET2_T4_E12temp_storage+20];
	selp.b32 	%r405, %r404, 0, %p36;
	add.s32 	%r406, %r403, %r405;
	setp.gt.u32 	%p37, %r81, 128;
	ld.shared.u32 	%r407, [_ZZN3cub18CUB_300001_SM_10006detail6reduce18DeviceReduceKernelINS2_10policy_hubIijN4cuda3std3__44plusIiEEE10Policy1000EPfjS9_iNS7_10__identityEEEvT0_PT3_T1_NS0_13GridEvenShareISH_EET2_T4_E12temp_storage+24];
	selp.b32 	%r408, %r407, 0, %p37;
	add.s32 	%r409, %r406, %r408;
	setp.gt.u32 	%p38, %r81, 160;
	ld.shared.u32 	%r410, [_ZZN3cub18CUB_300001_SM_10006detail6reduce18DeviceReduceKernelINS2_10policy_hubIijN4cuda3std3__44plusIiEEE10Policy1000EPfjS9_iNS7_10__identityEEEvT0_PT3_T1_NS0_13GridEvenShareISH_EET2_T4_E12temp_storage+28];
	selp.b32 	%r411, %r410, 0, %p38;
	add.s32 	%r412, %r409, %r411;
	setp.gt.u32 	%p39, %r81, 192;
	ld.shared.u32 	%r413, [_ZZN3cub18CUB_300001_SM_10006detail6reduce18DeviceReduceKernelINS2_10policy_hubIijN4cuda3std3__44plusIiEEE10Policy1000EPfjS9_iNS7_10__identityEEEvT0_PT3_T1_NS0_13GridEvenShareISH_EET2_T4_E12temp_storage+32];
	selp.b32 	%r414, %r413, 0, %p39;
	add.s32 	%r415, %r412, %r414;
	setp.gt.u32 	%p40, %r81, 224;
	ld.shared.u32 	%r416, [_ZZN3cub18CUB_300001_SM_10006detail6reduce18DeviceReduceKernelINS2_10policy_hubIijN4cuda3std3__44plusIiEEE10Policy1000EPfjS9_iNS7_10__identityEEEvT0_PT3_T1_NS0_13GridEvenShareISH_EET2_T4_E12temp_storage+36];
	selp.b32 	%r417, %r416, 0, %p40;
	add.s32 	%r835, %r415, %r417;
	bra.uni 	$L__BB11_71;
$L__BB11_55:
	mov.u32 	%r114, %tid.x;
	add.s32 	%r172, %r114, %r5;
	mul.wide.u32 	%rd20, %r172, 4;
	add.s64 	%rd4, %rd1, %rd20;
	// begin inline asm
	ld.global.nc.u32 %r156, [%rd4];
	// end inline asm
	mov.b32 	%f1, %r156;
	cvt.rzi.s32.f32 	%r173, %f1;
	add.s64 	%rd5, %rd4, 1024;
	// begin inline asm
	ld.global.nc.u32 %r157, [%rd5];
	// end inline asm
	mov.b32 	%f2, %r157;
	cvt.rzi.s32.f32 	%r174, %f2;
	add.s64 	%rd6, %rd4, 2048;
	// begin inline asm
	ld.global.nc.u32 %r158, [%rd6];
	// end inline asm
	mov.b32 	%f3, %r158;
	cvt.rzi.s32.f32 	%r175, %f3;
	add.s64 	%rd7, %rd4, 3072;
	// begin inline asm
	ld.global.nc.u32 %r159, [%rd7];
	// end inline asm
	mov.b32 	%f4, %r159;
	cvt.rzi.s32.f32 	%r176, %f4;
	add.s64 	%rd8, %rd4, 4096;
	// begin inline asm
	ld.global.nc.u32 %r160, [%rd8];
	// end inline asm
	mov.b32 	%f5, %r160;
	cvt.rzi.s32.f32 	%r177, %f5;
	add.s64 	%rd9, %rd4, 5120;
	// begin inline asm
	ld.global.nc.u32 %r161, [%rd9];
	// end inline asm
	mov.b32 	%f6, %r161;
	cvt.rzi.s32.f32 	%r178, %f6;
	add.s64 	%rd10, %rd4, 6144;
	// begin inline asm
	ld.global.nc.u32 %r162, [%rd10];
	// end inline asm
	mov.b32 	%f7, %r162;
	cvt.rzi.s32.f32 	%r179, %f7;
	add.s64 	%rd11, %rd4, 7168;
	// begin inline asm
	ld.global.nc.u32 %r163, [%rd11];
	// end inline asm
	mov.b32 	%f8, %r163;
	cvt.rzi.s32.f32 	%r180, %f8;
	add.s64 	%rd12, %rd4, 8192;
	// begin inline asm
	ld.global.nc.u32 %r164, [%rd12];
	// end inline asm
	mov.b32 	%f9, %r164;
	cvt.rzi.s32.f32 	%r181, %f9;
	add.s64 	%rd13, %rd4, 9216;
	// begin inline asm
	ld.global.nc.u32 %r165, [%rd13];
	// end inline asm
	mov.b32 	%f10, %r165;
	cvt.rzi.s32.f32 	%r182, %f10;
	add.s64 	%rd14, %rd4, 10240;
	// begin inline asm
	ld.global.nc.u32 %r166, [%rd14];
	// end inline asm
	mov.b32 	%f11, %r166;
	cvt.rzi.s32.f32 	%r183, %f11;
	add.s64 	%rd15, %rd4, 11264;
	// begin inline asm
	ld.global.nc.u32 %r167, [%rd15];
	// end inline asm
	mov.b32 	%f12, %r167;
	cvt.rzi.s32.f32 	%r184, %f12;
	add.s64 	%rd16, %rd4, 12288;
	// begin inline asm
	ld.global.nc.u32 %r168, [%rd16];
	// end inline asm
	mov.b32 	%f13, %r168;
	cvt.rzi.s32.f32 	%r185, %f13;
	add.s64 	%rd17, %rd4, 13312;
	// begin inline asm
	ld.global.nc.u32 %r169, [%rd17];
	// end inline asm
	mov.b32 	%f14, %r169;
	cvt.rzi.s32.f32 	%r186, %f14;
	add.s64 	%rd18, %rd4, 14336;
	// begin inline asm
	ld.global.nc.u32 %r170, [%rd18];
	// end inline asm
	mov.b32 	%f15, %r170;
	cvt.rzi.s32.f32 	%r187, %f15;
	add.s64 	%rd19, %rd4, 15360;
	// begin inline asm
	ld.global.nc.u32 %r171, [%rd19];
	// end inline asm
	mov.b32 	%f16, %r171;
	cvt.rzi.s32.f32 	%r188, %f16;
	add.s32 	%r189, %r174, %r173;
	add.s32 	%r190, %r175, %r189;
	add.s32 	%r191, %r176, %r190;
	add.s32 	%r192, %r177, %r191;
	add.s32 	%r193, %r178, %r192;
	add.s32 	%r194, %r179, %r193;
	add.s32 	%r195, %r180, %r194;
	add.s32 	%r196, %r181, %r195;
	add.s32 	%r197, %r182, %r196;
	add.s32 	%r198, %r183, %r197;
	add.s32 	%r199, %r184, %r198;
	add.s32 	%r200, %r185, %r199;
	add.s32 	%r201, %r186, %r200;
	add.s32 	%r202, %r187, %r201;
	add.s32 	%r834, %r188, %r202;
	setp.lt.u32 	%p3, %r81, %r4;
	@%p3 bra 	$L__BB11_67;
	add.s32 	%r116, %r4, %r5;
	add.s32 	%r820, %r116, 256;
	add.s32 	%r819, %r116, %r114;
	mov.b32 	%r821, 0;
$L__BB11_57:
	add.s32 	%r5, %r5, %r4;
	add.s32 	%r204, %r1, -4096;
	setp.gt.u32 	%p4, %r5, %r204;
	@%p4 bra 	$L__BB11_59;
	add.s32 	%r221, %r114, %r5;
	mul.wide.u32 	%rd37, %r221, 4;
	add.s64 	%rd21, %rd1, %rd37;
	// begin inline asm
	ld.global.nc.u32 %r205, [%rd21];
	// end inline asm
	mov.b32 	%f17, %r205;
	cvt.rzi.s32.f32 	%r222, %f17;
	add.s64 	%rd22, %rd21, 1024;
	// begin inline asm
	ld.global.nc.u32 %r206, [%rd22];
	// end inline asm
	mov.b32 	%f18, %r206;
	cvt.rzi.s32.f32 	%r223, %f18;
	add.s64 	%rd23, %rd21, 2048;
	// begin inline asm
	ld.global.nc.u32 %r207, [%rd23];
	// end inline asm
	mov.b32 	%f19, %r207;
	cvt.rzi.s32.f32 	%r224, %f19;
	add.s64 	%rd24, %rd21, 3072;
	// begin inline asm
	ld.global.nc.u32 %r208, [%rd24];
	// end inline asm
	mov.b32 	%f20, %r208;
	cvt.rzi.s32.f32 	%r225, %f20;
	add.s64 	%rd25, %rd21, 4096;
	// begin inline asm
	ld.global.nc.u32 %r209, [%rd25];
	// end inline asm
	mov.b32 	%f21, %r209;
	cvt.rzi.s32.f32 	%r226, %f21;
	add.s64 	%rd26, %rd21, 5120;
	// begin inline asm
	ld.global.nc.u32 %r210, [%rd26];
	// end inline asm
	mov.b32 	%f22, %r210;
	cvt.rzi.s32.f32 	%r227, %f22;
	add.s64 	%rd27, %rd21, 6144;
	// begin inline asm
	ld.global.nc.u32 %r211, [%rd27];
	// end inline asm
	mov.b32 	%f23, %r211;
	cvt.rzi.s32.f32 	%r228, %f23;
	add.s64 	%rd28, %rd21, 7168;
	// begin inline asm
	ld.global.nc.u32 %r212, [%rd28];
	// end inline asm
	mov.b32 	%f24, %r212;
	cvt.rzi.s32.f32 	%r229, %f24;
	add.s64 	%rd29, %rd21, 8192;
	// begin inline asm
	ld.global.nc.u32 %r213, [%rd29];
	// end inline asm
	mov.b32 	%f25, %r213;
	cvt.rzi.s32.f32 	%r230, %f25;
	add.s64 	%rd30, %rd21, 9216;
	// begin inline asm
	ld.global.nc.u32 %r214, [%rd30];
	// end inline asm
	mov.b32 	%f26, %r214;
	cvt.rzi.s32.f32 	%r231, %f26;
	add.s64 	%rd31, %rd21, 10240;
	// begin inline asm
	ld.global.nc.u32 %r215, [%rd31];
	// end inline asm
	mov.b32 	%f27, %r215;
	cvt.rzi.s32.f32 	%r232, %f27;
	add.s64 	%rd32, %rd21, 11264;
	// begin inline asm
	ld.global.nc.u32 %r216, [%rd32];
	// end inline asm
	mov.b32 	%f28, %r216;
	cvt.rzi.s32.f32 	%r233, %f28;
	add.s64 	%rd33, %rd21, 12288;
	// begin inline asm
	ld.global.nc.u32 %r217, [%rd33];
	// end inline asm
	mov.b32 	%f29, %r217;
	cvt.rzi.s32.f32 	%r234, %f29;
	add.s64 	%rd34, %rd21, 13312;
	// begin inline asm
	ld.global.nc.u32 %r218, [%rd34];
	// end inline asm
	mov.b32 	%f30, %r218;
	cvt.rzi.s32.f32 	%r235, %f30;
	add.s64 	%rd35, %rd21, 14336;
	// begin inline asm
	ld.global.nc.u32 %r219, [%rd35];
	// end inline asm
	mov.b32 	%f31, %r219;
	cvt.rzi.s32.f32 	%r236, %f31;
	add.s64 	%rd36, %rd21, 15360;
	// begin inline asm
	ld.global.nc.u32 %r220, [%rd36];
	// end inline asm
	mov.b32 	%f32, %r220;
	cvt.rzi.s32.f32 	%r237, %f32;
	add.s32 	%r238, %r222, %r834;
	add.s32 	%r239, %r223, %r238;
	add.s32 	%r240, %r224, %r239;
	add.s32 	%r241, %r225, %r240;
	add.s32 	%r242, %r226, %r241;
	add.s32 	%r243, %r227, %r242;
	add.s32 	%r244, %r228, %r243;
	add.s32 	%r245, %r229, %r244;
	add.s32 	%r246, %r230, %r245;
	add.s32 	%r247, %r231, %r246;
	add.s32 	%r248, %r232, %r247;
	add.s32 	%r249, %r233, %r248;
	add.s32 	%r250, %r234, %r249;
	add.s32 	%r251, %r235, %r250;
	add.s32 	%r252, %r236, %r251;
	add.s32 	%r834, %r237, %r252;
	sub.s32 	%r253, %r1, %r5;
	setp.lt.u32 	%p5, %r253, %r4;
	add.s32 	%r821, %r821, 1;
	add.s32 	%r820, %r820, %r4;
	add.s32 	%r819, %r819, %r4;
	@%p5 bra 	$L__BB11_67;
	bra.uni 	$L__BB11_57;
$L__BB11_59:
	setp.le.u32 	%p6, %r1, %r5;
	@%p6 bra 	$L__BB11_67;
	sub.s32 	%r129, %r1, %r5;
	setp.ge.s32 	%p7, %r114, %r129;
	@%p7 bra 	$L__BB11_67;
	not.b32 	%r255, %r114;
	add.s32 	%r256, %r1, %r255;
	sub.s32 	%r257, %r256, %r116;
	mul.lo.s32 	%r258, %r2, %r821;
	shl.b32 	%r259, %r258, 12;
	sub.s32 	%r130, %r257, %r259;
	shr.u32 	%r260, %r256, 8;
	add.s32 	%r131, %r260, 1;
	and.b32  	%r261, %r256, 768;
	setp.eq.s32 	%p8, %r261, 768;
	mov.u32 	%r828, %r114;
	@%p8 bra 	$L__BB11_64;
	and.b32  	%r262, %r131, 3;
	neg.s32 	%r824, %r262;
	mov.u32 	%r828, %r114;
$L__BB11_63:
	.pragma "nounroll";
	mul.wide.u32 	%rd39, %r819, 4;
	add.s64 	%rd38, %rd1, %rd39;
	// begin inline asm
	ld.global.nc.u32 %r263, [%rd38];
	// end inline asm
	mov.b32 	%f33, %r263;
	cvt.rzi.s32.f32 	%r264, %f33;
	add.s32 	%r834, %r264, %r834;
	add.s32 	%r828, %r828, 256;
	add.s32 	%r819, %r819, 256;
	add.s32 	%r824, %r824, 1;
	setp.ne.s32 	%p9, %r824, 0;
	@%p9 bra 	$L__BB11_63;
$L__BB11_64:
	setp.lt.u32 	%p10, %r130, 768;
	@%p10 bra 	$L__BB11_67;
	add.s32 	%r832, %r828, 512;
	add.s32 	%r831, %r828, %r820;
$L__BB11_66:
	add.s32 	%r269, %r831, -256;
	mul.wide.u32 	%rd44, %r269, 4;
	add.s64 	%rd40, %rd1, %rd44;
	// begin inline asm
	ld.global.nc.u32 %r265, [%rd40];
	// end inline asm
	mov.b32 	%f34, %r265;
	cvt.rzi.s32.f32 	%r270, %f34;
	add.s32 	%r271, %r270, %r834;
	mul.wide.u32 	%rd45, %r831, 4;
	add.s64 	%rd41, %rd1, %rd45;
	// begin inline asm
	ld.global.nc.u32 %r266, [%rd41];
	// end inline asm
	mov.b32 	%f35, %r266;
	cvt.rzi.s32.f32 	%r272, %f35;
	add.s32 	%r273, %r272, %r271;
	add.s32 	%r274, %r831, 256;
	mul.wide.u32 	%rd46, %r274, 4;
	add.s64 	%rd42, %rd1, %rd46;
	// begin inline asm
	ld.global.nc.u32 %r267, [%rd42];
	// end inline asm
	mov.b32 	%f36, %r267;
	cvt.rzi.s32.f32 	%r275, %f36;
	add.s32 	%r276, %r275, %r273;
	add.s32 	%r277, %r831, 512;
	mul.wide.u32 	%rd47, %r277, 4;
	add.s64 	%rd43, %rd1, %rd47;
	// begin inline asm
	ld.global.nc.u32 %r268, [%rd43];
	// end inline asm
	mov.b32 	%f37, %r268;
	cvt.rzi.s32.f32 	%r278, %f37;
	add.s32 	%r834, %r278, %r276;
	add.s32 	%r150, %r832, 1024;
	add.s32 	%r279, %r832, 512;
	add.s32 	%r831, %r831, 1024;
	setp.lt.s32 	%p11, %r279, %r129;
	mov.u32 	%r832, %r150;
	@%p11 bra 	$L__BB11_66;
$L__BB11_67:
	// begin inline asm
	mov.u32 %r280, %laneid;
	// end inline asm
	mov.b32 	%r283, 1;
	mov.b32 	%r304, 31;
	mov.b32 	%r305, -1;
	// begin inline asm
	shfl.sync.down.b32 %r281, %r834, %r283, %r304, %r305;
	// end inline asm
	setp.gt.s32 	%p12, %r280, 30;
	selp.b32 	%r306, 0, %r281, %p12;
	add.s32 	%r287, %r306, %r834;
	mov.b32 	%r288, 2;
	// begin inline asm
	shfl.sync.down.b32 %r286, %r287, %r288, %r304, %r305;
	// end inline asm
	setp.gt.s32 	%p13, %r280, 29;
	selp.b32 	%r307, 0, %r286, %p13;
	add.s32 	%r292, %r287, %r307;
	mov.b32 	%r293, 4;
	// begin inline asm
	shfl.sync.down.b32 %r291, %r292, %r293, %r304, %r305;
	// end inline asm
	setp.gt.s32 	%p14, %r280, 27;
	selp.b32 	%r308, 0, %r291, %p14;
	add.s32 	%r297, %r292, %r308;
	mov.b32 	%r298, 8;
	// begin inline asm
	shfl.sync.down.b32 %r296, %r297, %r298, %r304, %r305;
	// end inline asm
	setp.gt.s32 	%p15, %r280, 23;
	selp.b32 	%r309, 0, %r296, %p15;
	add.s32 	%r302, %r297, %r309;
	mov.b32 	%r303, 16;
	// begin inline asm
	shfl.sync.down.b32 %r301, %r302, %r303, %r304, %r305;
	// end inline asm
	setp.gt.s32 	%p16, %r280, 15;
	selp.b32 	%r310, 0, %r301, %p16;
	add.s32 	%r835, %r302, %r310;
	setp.ne.s32 	%p17, %r280, 0;
	@%p17 bra 	$L__BB11_69;
	shr.u32 	%r311, %r114, 3;
	and.b32  	%r312, %r311, 124;
	mov.u32 	%r313, _ZZN3cub18CUB_300001_SM_10006detail6reduce18DeviceReduceKernelINS2_10policy_hubIijN4cuda3std3__44plusIiEEE10Policy1000EPfjS9_iNS7_10__identityEEEvT0_PT3_T1_NS0_13GridEvenShareISH_EET2_T4_E12temp_storage;
	add.s32 	%r314, %r313, %r312;
	st.shared.u32 	[%r314+8], %r835;
$L__BB11_69:
	bar.sync 	0;
	setp.ne.s32 	%p18, %r114, 0;
	@%p18 bra 	$L__BB11_71;
	ld.shared.u32 	%r315, [_ZZN3cub18CUB_300001_SM_10006detail6reduce18DeviceReduceKernelINS2_10policy_hubIijN4cuda3std3__44plusIiEEE10Policy1000EPfjS9_iNS7_10__identityEEEvT0_PT3_T1_NS0_13GridEvenShareISH_EET2_T4_E12temp_storage+12];
	add.s32 	%r316, %r315, %r835;
	ld.shared.u32 	%r317, [_ZZN3cub18CUB_300001_SM_10006detail6reduce18DeviceReduceKernelINS2_10policy_hubIijN4cuda3std3__44plusIiEEE10Policy1000EPfjS9_iNS7_10__identityEEEvT0_PT3_T1_NS0_13GridEvenShareISH_EET2_T4_E12temp_storage+16];
	add.s32 	%r318, %r316, %r317;
	ld.shared.u32 	%r319, [_ZZN3cub18CUB_300001_SM_10006detail6reduce18DeviceReduceKernelINS2_10policy_hubIijN4cuda3std3__44plusIiEEE10Policy1000EPfjS9_iNS7_10__identityEEEvT0_PT3_T1_NS0_13GridEvenShareISH_EET2_T4_E12temp_storage+20];
	add.s32 	%r320, %r318, %r319;
	ld.shared.u32 	%r321, [_ZZN3cub18CUB_300001_SM_10006detail6reduce18DeviceReduceKernelINS2_10policy_hubIijN4cuda3std3__44plusIiEEE10Policy1000EPfjS9_iNS7_10__identityEEEvT0_PT3_T1_NS0_13GridEvenShareISH_EET2_T4_E12temp_storage+24];
	add.s32 	%r322, %r320, %r321;
	ld.shared.u32 	%r323, [_ZZN3cub18CUB_300001_SM_10006detail6reduce18DeviceReduceKernelINS2_10policy_hubIijN4cuda3std3__44plusIiEEE10Policy1000EPfjS9_iNS7_10__identityEEEvT0_PT3_T1_NS0_13GridEvenShareISH_EET2_T4_E12temp_storage+28];
	add.s32 	%r324, %r322, %r323;
	ld.shared.u32 	%r325, [_ZZN3cub18CUB_300001_SM_10006detail6reduce18DeviceReduceKernelINS2_10policy_hubIijN4cuda3std3__44plusIiEEE10Policy1000EPfjS9_iNS7_10__identityEEEvT0_PT3_T1_NS0_13GridEvenShareISH_EET2_T4_E12temp_storage+32];
	add.s32 	%r326, %r324, %r325;
	ld.shared.u32 	%r327, [_ZZN3cub18CUB_300001_SM_10006detail6reduce18DeviceReduceKernelINS2_10policy_hubIijN4cuda3std3__44plusIiEEE10Policy1000EPfjS9_iNS7_10__identityEEEvT0_PT3_T1_NS0_13GridEvenShareISH_EET2_T4_E12temp_storage+36];
	add.s32 	%r835, %r326, %r327;
$L__BB11_71:
	mov.u32 	%r776, %tid.x;
	setp.ne.s32 	%p94, %r776, 0;
	@%p94 bra 	$L__BB11_73;
	ld.param.u64 	%rd111, [_ZN3cub18CUB_300001_SM_10006detail6reduce18DeviceReduceKernelINS2_10policy_hubIijN4cuda3std3__44plusIiEEE10Policy1000EPfjS9_iNS7_10__identityEEEvT0_PT3_T1_NS0_13GridEvenShareISH_EET2_T4__param_1];
	cvta.to.global.u64 	%rd108, %rd111;
	mul.wide.u32 	%rd109, %r3, 4;
	add.s64 	%rd110, %rd108, %rd109;
	st.global.u32 	[%rd110], %r835;
$L__BB11_73:
	ret;

}
	// .globl	_ZN3cub18CUB_300001_SM_10006detail6reduce28DeviceReduceSingleTileKernelINS2_10policy_hubIijN4cuda3std3__44plusIiEEE10Policy1000EPiSC_iS9_iiNS7_10__identityEEEvT0_T1_T2_T3_T4_T6_
.visible .entry _ZN3cub18CUB_300001_SM_10006detail6reduce28DeviceReduceSingleTileKernelINS2_10policy_hubIijN4cuda3std3__44plusIiEEE10Policy1000EPiSC_iS9_iiNS7_10__identityEEEvT0_T1_T2_T3_T4_T6_(
	.param .u64 .ptr .align 1 _ZN3cub18CUB_300001_SM_10006detail6reduce28DeviceReduceSingleTileKernelINS2_10policy_hubIijN4cuda3std3__44plusIiEEE10Policy1000EPiSC_iS9_iiNS7_10__identityEEEvT0_T1_T2_T3_T4_T6__param_0,
	.param .u64 .ptr .align 1 _ZN3cub18CUB_300001_SM_10006detail6reduce28DeviceReduceSingleTileKernelINS2_10policy_hubIijN4cuda3std3__44plusIiEEE10Policy1000EPiSC_iS9_iiNS7_10__identityEEEvT0_T1_T2_T3_T4_T6__param_1,
	.param .u32 _ZN3cub18CUB_300001_SM_10006detail6reduce28DeviceReduceSingleTileKernelINS2_10policy_hubIijN4cuda3std3__44plusIiEEE10Policy1000EPiSC_iS9_iiNS7_10__identityEEEvT0_T1_T2_T3_T4_T6__param_2,
	.param .align 1 .b8 _ZN3cub18CUB_300001_SM_10006detail6reduce28DeviceReduceSingleTileKernelINS2_10policy_hubIijN4cuda3std3__44plusIiEEE10Policy1000EPiSC_iS9_iiNS7_10__identityEEEvT0_T1_T2_T3_T4_T6__param_3[1],
	.param .u32 _ZN3cub18CUB_300001_SM_10006detail6reduce28DeviceReduceSingleTileKernelINS2_10policy_hubIijN4cuda3std3__44plusIiEEE10Policy1000EPiSC_iS9_iiNS7_10__identityEEEvT0_T1_T2_T3_T4_T6__param_4,
	.param .align 1 .b8 _ZN3cub18CUB_300001_SM_10006detail6reduce28DeviceReduceSingleTileKernelINS2_10policy_hubIijN4cuda3std3__44plusIiEEE10Policy1000EPiSC_iS9_iiNS7_10__identityEEEvT0_T1_T2_T3_T4_T6__param_5[1]
)
.maxntid 256
.minnctapersm 1
{
	.reg .pred 	%p<97>;
	.reg .b32 	%r<687>;
	.reg .b64 	%rd<125>;
	// demoted variable
	.shared .align 4 .b8 _ZZN3cub18CUB_300001_SM_10006detail6reduce28DeviceReduceSingleTileKernelINS2_10policy_hubIijN4cuda3std3__44plusIiEEE10Policy1000EPiSC_iS9_iiNS7_10__identityEEEvT0_T1_T2_T3_T4_T6_E12temp_storage[44];
	ld.param.u64 	%rd16, [_ZN3cub18CUB_300001_SM_10006detail6reduce28DeviceReduceSingleTileKernelINS2_10policy_hubIijN4cuda3std3__44plusIiEEE10Policy1000EPiSC_iS9_iiNS7_10__identityEEEvT0_T1_T2_T3_T4_T6__param_0];
	ld.param.u64 	%rd17, [_ZN3cub18CUB_300001_SM_10006detail6reduce28DeviceReduceSingleTileKernelINS2_10policy_hubIijN4cuda3std3__44plusIiEEE10Policy1000EPiSC_iS9_iiNS7_10__identityEEEvT0_T1_T2_T3_T4_T6__param_1];
	ld.param.u32 	%r120, [_ZN3cub18CUB_300001_SM_10006detail6reduce28DeviceReduceSingleTileKernelINS2_10policy_hubIijN4cuda3std3__44plusIiEEE10Policy1000EPiSC_iS9_iiNS7_10__identityEEEvT0_T1_T2_T3_T4_T6__param_2];
	ld.param.u32 	%r121, [_ZN3cub18CUB_300001_SM_10006detail6reduce28DeviceReduceSingleTileKernelINS2_10policy_hubIijN4cuda3std3__44plusIiEEE10Policy1000EPiSC_iS9_iiNS7_10__identityEEEvT0_T1_T2_T3_T4_T6__param_4];
	cvta.to.global.u64 	%rd1, %rd17;
	setp.ne.s32 	%p1, %r120, 0;
	@%p1 bra 	$L__BB12_3;
	mov.u32 	%r633, %tid.x;
	setp.ne.s32 	%p96, %r633, 0;
	@%p96 bra 	$L__BB12_74;
	st.global.u32 	[%rd1], %r121;
	bra.uni 	$L__BB12_74;
$L__BB12_3:
	and.b64  	%rd18, %rd16, 15;
	setp.ne.s64 	%p2, %rd18, 0;
	@%p2 bra 	$L__BB12_38;
	setp.gt.s32 	%p49, %r120, 4095;
	@%p49 bra 	$L__BB12_22;
	mov.u32 	%r1, %tid.x;
	setp.ge.s32 	%p66, %r1, %r120;
	mov.b32 	%r644, 0;
	mov.u32 	%r639, %r1;
	@%p66 bra 	$L__BB12_7;
	mul.wide.u32 	%rd113, %r1, 4;
	add.s64 	%rd112, %rd16, %rd113;
	// begin inline asm
	ld.global.nc.u32 %r644, [%rd112];
	// end inline asm
	add.s32 	%r639, %r1, 256;
$L__BB12_7:
	setp.ge.s32 	%p67, %r639, %r120;
	@%p67 bra 	$L__BB12_13;
	not.b32 	%r507, %r639;
	add.s32 	%r6, %r120, %r507;
	and.b32  	%r508, %r6, 768;
	setp.eq.s32 	%p68, %r508, 768;
	@%p68 bra 	$L__BB12_11;
	mul.wide.u32 	%rd114, %r639, 4;
	add.s64 	%rd121, %rd16, %rd114;
	shr.u32 	%r509, %r6, 8;
	add.s32 	%r510, %r509, 1;
	and.b32  	%r511, %r510, 3;
	neg.s32 	%r636, %r511;
$L__BB12_10:
	.pragma "nounroll";
	// begin inline asm
	ld.global.nc.u32 %r512, [%rd121];
	// end inline asm
	add.s32 	%r644, %r512, %r644;
	add.s32 	%r639, %r639, 256;
	add.s64 	%rd121, %rd121, 1024;
	add.s32 	%r636, %r636, 1;
	setp.ne.s32 	%p69, %r636, 0;
	@%p69 bra 	$L__BB12_10;
$L__BB12_11:
	setp.lt.u32 	%p70, %r6, 768;
	@%p70 bra 	$L__BB12_13;
$L__BB12_12:
	mul.wide.s32 	%rd120, %r639, 4;
	add.s64 	%rd116, %rd16, %rd120;
	// begin inline asm
	ld.global.nc.u32 %r513, [%rd116];
	// end inline asm
	add.s32 	%r517, %r513, %r644;
	add.s64 	%rd117, %rd116, 1024;
	// begin inline asm
	ld.global.nc.u32 %r514, [%rd117];
	// end inline asm
	add.s32 	%r518, %r514, %r517;
	add.s64 	%rd118, %rd116, 2048;
	// begin inline asm
	ld.global.nc.u32 %r515, [%rd118];
	// end inline asm
	add.s32 	%r519, %r515, %r518;
	add.s64 	%rd119, %rd116, 3072;
	// begin inline asm
	ld.global.nc.u32 %r516, [%rd119];
	// end inline asm
	add.s32 	%r644, %r516, %r519;
	add.s32 	%r639, %r639, 1024;
	setp.lt.s32 	%p71, %r639, %r120;
	@%p71 bra 	$L__BB12_12;
$L__BB12_13:
	setp.lt.s32 	%p72, %r120, 256;
	@%p72 bra 	$L__BB12_18;
	// begin inline asm
	mov.u32 %r583, %laneid;
	// end inline asm
	mov.b32 	%r586, 1;
	mov.b32 	%r607, 31;
	mov.b32 	%r608, -1;
	// begin inline asm
	shfl.sync.down.b32 %r584, %r644, %r586, %r607, %r608;
	// end inline asm
	setp.gt.s32 	%p88, %r583, 30;
	selp.b32 	%r609, 0, %r584, %p88;
	add.s32 	%r590, %r609, %r644;
	mov.b32 	%r591, 2;
	// begin inline asm
	shfl.sync.down.b32 %r589, %r590, %r591, %r607, %r608;
	// end inline asm
	setp.gt.s32 	%p89, %r583, 29;
	selp.b32 	%r610, 0, %r589, %p89;
	add.s32 	%r595, %r590, %r610;
	mov.b32 	%r596, 4;
	// begin inline asm
	shfl.sync.down.b32 %r594, %r595, %r596, %r607, %r608;
	// end inline asm
	setp.gt.s32 	%p90, %r583, 27;
	selp.b32 	%r611, 0, %r594, %p90;
	add.s32 	%r600, %r595, %r611;
	mov.b32 	%r601, 8;
	// begin inline asm
	shfl.sync.down.b32 %r599, %r600, %r601, %r607, %r608;
	// end inline asm
	setp.gt.s32 	%p91, %r583, 23;
	selp.b32 	%r612, 0, %r599, %p91;
	add.s32 	%r605, %r600, %r612;
	mov.b32 	%r606, 16;
	// begin inline asm
	shfl.sync.down.b32 %r604, %r605, %r606, %r607, %r608;
	// end inline asm
	setp.gt.s32 	%p92, %r583, 15;
	selp.b32 	%r613, 0, %r604, %p92;
	add.s32 	%r686, %r605, %r613;
	setp.ne.s32 	%p93, %r583, 0;
	@%p93 bra 	$L__BB12_16;
	shr.u32 	%r614, %r1, 3;
	and.b32  	%r615, %r614, 124;
	mov.u32 	%r616, _ZZN3cub18CUB_300001_SM_10006detail6reduce28DeviceReduceSingleTileKernelINS2_10policy_hubIijN4cuda3std3__44plusIiEEE10Policy1000EPiSC_iS9_iiNS7_10__identityEEEvT0_T1_T2_T3_T4_T6_E12temp_storage;
	add.s32 	%r617, %r616, %r615;
	st.shared.u32 	[%r617+8], %r686;
$L__BB12_16:
	bar.sync 	0;
	setp.ne.s32 	%p94, %r1, 0;
	@%p94 bra 	$L__BB12_72;
	ld.shared.u32 	%r618, [_ZZN3cub18CUB_300001_SM_10006detail6reduce28DeviceReduceSingleTileKernelINS2_10policy_hubIijN4cuda3std3__44plusIiEEE10Policy1000EPiSC_iS9_iiNS7_10__identityEEEvT0_T1_T2_T3_T4_T6_E12temp_storage+12];
	add.s32 	%r619, %r618, %r686;
	ld.shared.u32 	%r620, [_ZZN3cub18CUB_300001_SM_10006detail6reduce28DeviceReduceSingleTileKernelINS2_10policy_hubIijN4cuda3std3__44plusIiEEE10Policy1000EPiSC_iS9_iiNS7_10__identityEEEvT0_T1_T2_T3_T4_T6_E12temp_storage+16];
	add.s32 	%r621, %r619, %r620;
	ld.shared.u32 	%r622, [_ZZN3cub18CUB_300001_SM_10006detail6reduce28DeviceReduceSingleTileKernelINS2_10policy_hubIijN4cuda3std3__44plusIiEEE10Policy1000EPiSC_iS9_iiNS7_10__identityEEEvT0_T1_T2_T3_T4_T6_E12temp_storage+20];
	add.s32 	%r623, %r621, %r622;
	ld.shared.u32 	%r624, [_ZZN3cub18CUB_300001_SM_10006detail6reduce28DeviceReduceSingleTileKernelINS2_10policy_hubIijN4cuda3std3__44plusIiEEE10Policy1000EPiSC_iS9_iiNS7_10__identityEEEvT0_T1_T2_T3_T4_T6_E12temp_storage+24];
	add.s32 	%r625, %r623, %r624;
	ld.shared.u32 	%r626, [_ZZN3cub18CUB_300001_SM_10006detail6reduce28DeviceReduceSingleTileKernelINS2_10policy_hubIijN4cuda3std3__44plusIiEEE10Policy1000EPiSC_iS9_iiNS7_10__identityEEEvT0_T1_T2_T3_T4_T6_E12temp_storage+28];
	add.s32 	%r627, %r625, %r626;
	ld.shared.u32 	%r628, [_ZZN3cub18CUB_300001_SM_10006detail6reduce28DeviceReduceSingleTileKernelINS2_10policy_hubIijN4cuda3std3__44plusIiEEE10Policy1000EPiSC_iS9_iiNS7_10__identityEEEvT0_T1_T2_T3_T4_T6_E12temp_storage+32];
	add.s32 	%r629, %r627, %r628;
	ld.shared.u32 	%r630, [_ZZN3cub18CUB_300001_SM_10006detail6reduce28DeviceReduceSingleTileKernelINS2_10policy_hubIijN4cuda3std3__44plusIiEEE10Policy1000EPiSC_iS9_iiNS7_10__identityEEEvT0_T1_T2_T3_T4_T6_E12temp_storage+36];
	add.s32 	%r686, %r629, %r630;
	bra.uni 	$L__BB12_72;
$L__BB12_18:
	// begin inline asm
	mov.u32 %r520, %laneid;
	// end inline asm
	and.b32  	%r546, %r1, 992;
	add.s32 	%r547, %r546, 32;
	setp.gt.s32 	%p73, %r547, %r120;
	not.b32 	%r548, %r546;
	add.s32 	%r549, %r120, %r548;
	selp.b32 	%r544, %r549, 31, %p73;
	mov.b32 	%r523, 1;
	mov.b32 	%r545, -1;
	// begin inline asm
	shfl.sync.down.b32 %r521, %r644, %r523, %r544, %r545;
	// end inline asm
	setp.lt.s32 	%p74, %r520, %r544;
	selp.b32 	%r550, %r521, 0, %p74;
	add.s32 	%r527, %r550, %r644;
	mov.b32 	%r528, 2;
	// begin inline asm
	shfl.sync.down.b32 %r526, %r527, %r528, %r544, %r545;
	// end inline asm
	add.s32 	%r551, %r520, 2;
	setp.gt.s32 	%p75, %r551, %r544;
	selp.b32 	%r552, 0, %r526, %p75;
	add.s32 	%r532, %r527, %r552;
	mov.b32 	%r533, 4;
	// begin inline asm
	shfl.sync.down.b32 %r531, %r532, %r533, %r544, %r545;
	// end inline asm
	add.s32 	%r553, %r520, 4;
	setp.gt.s32 	%p76, %r553, %r544;
	selp.b32 	%r554, 0, %r531, %p76;
	add.s32 	%r537, %r532, %r554;
	mov.b32 	%r538, 8;
	// begin inline asm
	shfl.sync.down.b32 %r536, %r537, %r538, %r544, %r545;
	// end inline asm
	add.s32 	%r555, %r520, 8;
	setp.gt.s32 	%p77, %r555, %r544;
	selp.b32 	%r556, 0, %r536, %p77;
	add.s32 	%r542, %r537, %r556;
	mov.b32 	%r543, 16;
	// begin inline asm
	shfl.sync.down.b32 %r541, %r542, %r543, %r544, %r545;
	// end inline asm
	add.s32 	%r557, %r520, 16;
	setp.gt.s32 	%p78, %r557, %r544;
	selp.b32 	%r558, 0, %r541, %p78;
	add.s32 	%r686, %r542, %r558;
	setp.ne.s32 	%p79, %r520, 0;
	@%p79 bra 	$L__BB12_20;
	shr.u32 	%r559, %r1, 3;
	and.b32  	%r560, %r559, 124;
	mov.u32 	%r561, _ZZN3cub18CUB_300001_SM_10006detail6reduce28DeviceReduceSingleTileKernelINS2_10policy_hubIijN4cuda3std3__44plusIiEEE10Policy1000EPiSC_iS9_iiNS7_10__identityEEEvT0_T1_T2_T3_T4_T6_E12temp_storage;
	add.s32 	%r562, %r561, %r560;
	st.shared.u32 	[%r562+8], %r686;
$L__BB12_20:
	bar.sync 	0;
	setp.ne.s32 	%p80, %r1, 0;
	@%p80 bra 	$L__BB12_72;
	setp.gt.s32 	%p81, %r120, 32;
	ld.shared.u32 	%r563, [_ZZN3cub18CUB_300001_SM_10006detail6reduce28DeviceReduceSingleTileKernelINS2_10policy_hubIijN4cuda3std3__44plusIiEEE10Policy1000EPiSC_iS9_iiNS7_10__identityEEEvT0_T1_T2_T3_T4_T6_E12temp_storage+12];
	selp.b32 	%r564, %r563, 0, %p81;
	add.s32 	%r565, %r564, %r686;
	setp.gt.s32 	%p82, %r120, 64;
	ld.shared.u32 	%r566, [_ZZN3cub18CUB_300001_SM_10006detail6reduce28DeviceReduceSingleTileKernelINS2_10policy_hubIijN4cuda3std3__44plusIiEEE10Policy1000EPiSC_iS9_iiNS7_10__identityEEEvT0_T1_T2_T3_T4_T6_E12temp_storage+16];
	selp.b32 	%r567, %r566, 0, %p82;
	add.s32 	%r568, %r565, %r567;
	setp.gt.s32 	%p83, %r120, 96;
	ld.shared.u32 	%r569, [_ZZN3cub18CUB_300001_SM_10006detail6reduce28DeviceReduceSingleTileKernelINS2_10policy_hubIijN4cuda3std3__44plusIiEEE10Policy1000EPiSC_iS9_iiNS7_10__identityEEEvT0_T1_T2_T3_T4_T6_E12temp_storage+20];
	selp.b32 	%r570, %r569, 0, %p83;
	add.s32 	%r571, %r568, %r570;
	setp.gt.s32 	%p84, %r120, 128;
	ld.shared.u32 	%r572, [_ZZN3cub18CUB_300001_SM_10006detail6reduce28DeviceReduceSingleTileKernelINS2_10policy_hubIijN4cuda3std3__44plusIiEEE10Policy1000EPiSC_iS9_iiNS7_10__identityEEEvT0_T1_T2_T3_T4_T6_E12temp_storage+24];
	selp.b32 	%r573, %r572, 0, %p84;
	add.s32 	%r574, %r571, %r573;
	setp.gt.s32 	%p85, %r120, 160;
	ld.shared.u32 	%r575, [_ZZN3cub18CUB_300001_SM_10006detail6reduce28DeviceReduceSingleTileKernelINS2_10policy_hubIijN4cuda3std3__44plusIiEEE10Policy1000EPiSC_iS9_iiNS7_10__identityEEEvT0_T1_T2_T3_T4_T6_E12temp_storage+28];
	selp.b32 	%r576, %r575, 0, %p85;
	add.s32 	%r577, %r574, %r576;
	setp.gt.s32 	%p86, %r120, 192;
	ld.shared.u32 	%r578, [_ZZN3cub18CUB_300001_SM_10006detail6reduce28DeviceReduceSingleTileKernelINS2_10policy_hubIijN4cuda3std3__44plusIiEEE10Policy1000EPiSC_iS9_iiNS7_10__identityEEEvT0_T1_T2_T3_T4_T6_E12temp_storage+32];
	selp.b32 	%r579, %r578, 0, %p86;
	add.s32 	%r580, %r577, %r579;
	setp.gt.s32 	%p87, %r120, 224;
	ld.shared.u32 	%r581, [_ZZN3cub18CUB_300001_SM_10006detail6reduce28DeviceReduceSingleTileKernelINS2_10policy_hubIijN4cuda3std3__44plusIiEEE10Policy1000EPiSC_iS9_iiNS7_10__identityEEEvT0_T1_T2_T3_T4_T6_E12temp_storage+36];
	selp.b32 	%r582, %r581, 0, %p87;
	add.s32 	%r686, %r580, %r582;
	bra.uni 	$L__BB12_72;
$L__BB12_22:
	mov.u32 	%r26, %tid.x;
	shl.b32 	%r377, %r26, 2;
	mul.wide.u32 	%rd86, %r377, 4;
	add.s64 	%rd76, %rd16, %rd86;
	// begin inline asm
	ld.global.nc.v2.u64 {%rd74, %rd75}, [%rd76];
	// end inline asm
	mov.b64 	{%r378, %r379}, %rd75;
	mov.b64 	{%r380, %r381}, %rd74;
	add.s64 	%rd79, %rd76, 4096;
	// begin inline asm
	ld.global.nc.v2.u64 {%rd77, %rd78}, [%rd79];
	// end inline asm
	mov.b64 	{%r382, %r383}, %rd78;
	mov.b64 	{%r384, %r385}, %rd77;
	add.s64 	%rd82, %rd76, 8192;
	// begin inline asm
	ld.global.nc.v2.u64 {%rd80, %rd81}, [%rd82];
	// end inline asm
	mov.b64 	{%r386, %r387}, %rd81;
	mov.b64 	{%r388, %r389}, %rd80;
	add.s64 	%rd85, %rd76, 12288;
	// begin inline asm
	ld.global.nc.v2.u64 {%rd83, %rd84}, [%rd85];
	// end inline asm
	mov.b64 	{%r390, %r391}, %rd84;
	mov.b64 	{%r392, %r393}, %rd83;
	add.s32 	%r394, %r381, %r380;
	add.s32 	%r395, %r378, %r394;
	add.s32 	%r396, %r379, %r395;
	add.s32 	%r397, %r384, %r396;
	add.s32 	%r398, %r385, %r397;
	add.s32 	%r399, %r382, %r398;
	add.s32 	%r400, %r383, %r399;
	add.s32 	%r401, %r388, %r400;
	add.s32 	%r402, %r389, %r401;
	add.s32 	%r403, %r386, %r402;
	add.s32 	%r404, %r387, %r403;
	add.s32 	%r405, %r392, %r404;
	add.s32 	%r406, %r393, %r405;
	add.s32 	%r407, %r390, %r406;
	add.s32 	%r659, %r391, %r407;
	setp.lt.u32 	%p50, %r120, 8192;
	mov.b32 	%r648, 4096;
	@%p50 bra 	$L__BB12_26;
	add.s32 	%r28, %r120, -4096;
	mov.b32 	%r648, 4096;
$L__BB12_24:
	mul.wide.s32 	%rd99, %r648, 4;
	add.s64 	%rd89, %rd76, %rd99;
	// begin inline asm
	ld.global.nc.v2.u64 {%rd87, %rd88}, [%rd89];
	// end inline asm
	mov.b64 	{%r409, %r410}, %rd88;
	mov.b64 	{%r411, %r412}, %rd87;
	add.s64 	%rd92, %rd89, 4096;
	// begin inline asm
	ld.global.nc.v2.u64 {%rd90, %rd91}, [%rd92];
	// end inline asm
	mov.b64 	{%r413, %r414}, %rd91;
	mov.b64 	{%r415, %r416}, %rd90;
	add.s64 	%rd95, %rd89, 8192;
	// begin inline asm
	ld.global.nc.v2.u64 {%rd93, %rd94}, [%rd95];
	// end inline asm
	mov.b64 	{%r417, %r418}, %rd94;
	mov.b64 	{%r419, %r420}, %rd93;
	add.s64 	%rd98, %rd89, 12288;
	// begin inline asm
	ld.global.nc.v2.u64 {%rd96, %rd97}, [%rd98];
	// end inline asm
	mov.b64 	{%r421, %r422}, %rd97;
	mov.b64 	{%r423, %r424}, %rd96;
	add.s32 	%r425, %r411, %r659;
	add.s32 	%r426, %r412, %r425;
	add.s32 	%r427, %r409, %r426;
	add.s32 	%r428, %r410, %r427;
	add.s32 	%r429, %r415, %r428;
	add.s32 	%r430, %r416, %r429;
	add.s32 	%r431, %r413, %r430;
	add.s32 	%r432, %r414, %r431;
	add.s32 	%r433, %r419, %r432;
	add.s32 	%r434, %r420, %r433;
	add.s32 	%r435, %r417, %r434;
	add.s32 	%r436, %r418, %r435;
	add.s32 	%r437, %r423, %r436;
	add.s32 	%r438, %r424, %r437;
	add.s32 	%r439, %r421, %r438;
	add.s32 	%r659, %r422, %r439;
	sub.s32 	%r440, %r120, %r648;
	setp.lt.s32 	%p51, %r440, 4096;
	@%p51 bra 	$L__BB12_34;
	add.s32 	%r648, %r648, 4096;
	setp.le.s32 	%p52, %r648, %r28;
	@%p52 bra 	$L__BB12_24;
$L__BB12_26:
	setp.le.s32 	%p53, %r120, %r648;
	@%p53 bra 	$L__BB12_34;
	sub.s32 	%r35, %r120, %r648;
	setp.ge.s32 	%p54, %r26, %r35;
	@%p54 bra 	$L__BB12_34;
	not.b32 	%r442, %r26;
	add.s32 	%r443, %r120, %r442;
	sub.s32 	%r36, %r443, %r648;
	and.b32  	%r444, %r36, 768;
	setp.eq.s32 	%p55, %r444, 768;
	mov.u32 	%r653, %r26;
	@%p55 bra 	$L__BB12_31;
	add.s32 	%r650, %r26, %r648;
	shr.u32 	%r445, %r36, 8;
	add.s32 	%r446, %r445, 1;
	and.b32  	%r447, %r446, 3;
	neg.s32 	%r649, %r447;
	mov.u32 	%r653, %r26;
$L__BB12_30:
	.pragma "nounroll";
	mul.wide.u32 	%rd101, %r650, 4;
	add.s64 	%rd100, %rd16, %rd101;
	// begin inline asm
	ld.global.nc.u32 %r448, [%rd100];
	// end inline asm
	add.s32 	%r659, %r448, %r659;
	add.s32 	%r653, %r653, 256;
	add.s32 	%r650, %r650, 256;
	add.s32 	%r649, %r649, 1;
	setp.ne.s32 	%p56, %r649, 0;
	@%p56 bra 	$L__BB12_30;
$L__BB12_31:
	setp.lt.u32 	%p57, %r36, 768;
	@%p57 bra 	$L__BB12_34;
	cvt.u64.u32 	%rd102, %r653;
	cvt.u64.u32 	%rd103, %r648;
	add.s64 	%rd104, %rd102, %rd103;
	shl.b64 	%rd105, %rd104, 2;
	add.s64 	%rd106, %rd105, %rd16;
	add.s64 	%rd122, %rd106, 2048;
	add.s32 	%r656, %r653, %r648;
$L__BB12_33:
	mul.wide.u32 	%rd111, %r656, 4;
	add.s64 	%rd107, %rd16, %rd111;
	// begin inline asm
	ld.global.nc.u32 %r449, [%rd107];
	// end inline asm
	add.s32 	%r453, %r449, %r659;
	add.s64 	%rd108, %rd122, -1024;
	// begin inline asm
	ld.global.nc.u32 %r450, [%rd108];
	// end inline asm
	add.s32 	%r454, %r450, %r453;
	// begin inline asm
	ld.global.nc.u32 %r451, [%rd122];
	// end inline asm
	add.s32 	%r455, %r451, %r454;
	add.s64 	%rd110, %rd122, 1024;
	// begin inline asm
	ld.global.nc.u32 %r452, [%rd110];
	// end inline asm
	add.s32 	%r659, %r452, %r455;
	add.s32 	%r653, %r653, 1024;
	add.s64 	%rd122, %rd122, 4096;
	add.s32 	%r656, %r656, 1024;
	setp.lt.s32 	%p58, %r653, %r35;
	@%p58 bra 	$L__BB12_33;
$L__BB12_34:
	// begin inline asm
	mov.u32 %r456, %laneid;
	// end inline asm
	mov.b32 	%r459, 1;
	mov.b32 	%r480, 31;
	mov.b32 	%r481, -1;
	// begin inline asm
	shfl.sync.down.b32 %r457, %r659, %r459, %r480, %r481;
	// end inline asm
	setp.gt.s32 	%p59, %r456, 30;
	selp.b32 	%r482, 0, %r457, %p59;
	add.s32 	%r463, %r482, %r659;
	mov.b32 	%r464, 2;
	// begin inline asm
	shfl.sync.down.b32 %r462, %r463, %r464, %r480, %r481;
	// end inline asm
	setp.gt.s32 	%p60, %r456, 29;
	selp.b32 	%r483, 0, %r462, %p60;
	add.s32 	%r468, %r463, %r483;
	mov.b32 	%r469, 4;
	// begin inline asm
	shfl.sync.down.b32 %r467, %r468, %r469, %r480, %r481;
	// end inline asm
	setp.gt.s32 	%p61, %r456, 27;
	selp.b32 	%r484, 0, %r467, %p61;
	add.s32 	%r473, %r468, %r484;
	mov.b32 	%r474, 8;
	// begin inline asm
	shfl.sync.down.b32 %r472, %r473, %r474, %r480, %r481;
	// end inline asm
	setp.gt.s32 	%p62, %r456, 23;
	selp.b32 	%r485, 0, %r472, %p62;
	add.s32 	%r478, %r473, %r485;
	mov.b32 	%r479, 16;
	// begin inline asm
	shfl.sync.down.b32 %r477, %r478, %r479, %r480, %r481;
	// end inline asm
	setp.gt.s32 	%p63, %r456, 15;
	selp.b32 	%r486, 0, %r477, %p63;
	add.s32 	%r686, %r478, %r486;
	setp.ne.s32 	%p64, %r456, 0;
	@%p64 bra 	$L__BB12_36;
	shr.u32 	%r487, %r26, 3;
	and.b32  	%r488, %r487, 124;
	mov.u32 	%r489, _ZZN3cub18CUB_300001_SM_10006detail6reduce28DeviceReduceSingleTileKernelINS2_10policy_hubIijN4cuda3std3__44plusIiEEE10Policy1000EPiSC_iS9_iiNS7_10__identityEEEvT0_T1_T2_T3_T4_T6_E12temp_storage;
	add.s32 	%r490, %r489, %r488;
	st.shared.u32 	[%r490+8], %r686;
$L__BB12_36:
	bar.sync 	0;
	setp.ne.s32 	%p65, %r26, 0;
	@%p65 bra 	$L__BB12_72;
	ld.shared.u32 	%r491, [_ZZN3cub18CUB_300001_SM_10006detail6reduce28DeviceReduceSingleTileKernelINS2_10policy_hubIijN4cuda3std3__44plusIiEEE10Policy1000EPiSC_iS9_iiNS7_10__identityEEEvT0_T1_T2_T3_T4_T6_E12temp_storage+12];
	add.s32 	%r492, %r491, %r686;
	ld.shared.u32 	%r493, [_ZZN3cub18CUB_300001_SM_10006detail6reduce28DeviceReduceSingleTileKernelINS2_10policy_hubIijN4cuda3std3__44plusIiEEE10Policy1000EPiSC_iS9_iiNS7_10__identityEEEvT0_T1_T2_T3_T4_T6_E12temp_storage+16];
	add.s32 	%r494, %r492, %r493;
	ld.shared.u32 	%r495, [_ZZN3cub18CUB_300001_SM_10006detail6reduce28DeviceReduceSingleTileKernelINS2_10policy_hubIijN4cuda3std3__44plusIiEEE10Policy1000EPiSC_iS9_iiNS7_10__identityEEEvT0_T1_T2_T3_T4_T6_E12temp_storage+20];
	add.s32 	%r496, %r494, %r495;
	ld.shared.u32 	%r497, [_ZZN3cub18CUB_300001_SM_10006detail6reduce28DeviceReduceSingleTileKernelINS2_10policy_hubIijN4cuda3std3__44plusIiEEE10Policy1000EPiSC_iS9_iiNS7_10__identityEEEvT0_T1_T2_T3_T4_T6_E12temp_storage+24];
	add.s32 	%r498, %r496, %r497;
	ld.shared.u32 	%r499, [_ZZN3cub18CUB_300001_SM_10006detail6reduce28DeviceReduceSingleTileKernelINS2_10policy_hubIijN4cuda3std3__44plusIiEEE10Policy1000EPiSC_iS9_iiNS7_10__identityEEEvT0_T1_T2_T3_T4_T6_E12temp_storage+28];
	add.s32 	%r500, %r498, %r499;
	ld.shared.u32 	%r501, [_ZZN3cub18CUB_300001_SM_10006detail6reduce28DeviceReduceSingleTileKernelINS2_10policy_hubIijN4cuda3std3__44plusIiEEE10Policy1000EPiSC_iS9_iiNS7_10__identityEEEvT0_T1_T2_T3_T4_T6_E12temp_storage+32];
	add.s32 	%r502, %r500, %r501;
	ld.shared.u32 	%r503, [_ZZN3cub18CUB_300001_SM_10006detail6reduce28DeviceReduceSingleTileKernelINS2_10policy_hubIijN4cuda3std3__44plusIiEEE10Policy1000EPiSC_iS9_iiNS7_10__identityEEEvT0_T1_T2_T3_T4_T6_E12temp_storage+36];
	add.s32 	%r686, %r502, %r503;
	bra.uni 	$L__BB12_72;
$L__BB12_38:
	setp.gt.s32 	%p3, %r120, 4095;
	@%p3 bra 	$L__BB12_56;
	mov.u32 	%r60, %tid.x;
	setp.ge.s32 	%p20, %r60, %r120;
	mov.b32 	%r670, 0;
	mov.u32 	%r665, %r60;
	@%p20 bra 	$L__BB12_41;
	mul.wide.u32 	%rd66, %r60, 4;
	add.s64 	%rd65, %rd16, %rd66;
	// begin inline asm
	ld.global.nc.u32 %r670, [%rd65];
	// end inline asm
	add.s32 	%r665, %r60, 256;
$L__BB12_41:
	setp.ge.s32 	%p21, %r665, %r120;
	@%p21 bra 	$L__BB12_47;
	not.b32 	%r252, %r665;
	add.s32 	%r65, %r120, %r252;
	and.b32  	%r253, %r65, 768;
	setp.eq.s32 	%p22, %r253, 768;
	@%p22 bra 	$L__BB12_45;
	mul.wide.u32 	%rd67, %r665, 4;
	add.s64 	%rd123, %rd16, %rd67;
	shr.u32 	%r254, %r65, 8;
	add.s32 	%r255, %r254, 1;
	and.b32  	%r256, %r255, 3;
	neg.s32 	%r662, %r256;
$L__BB12_44:
	.pragma "nounroll";
	// begin inline asm
	ld.global.nc.u32 %r257, [%rd123];
	// end inline asm
	add.s32 	%r670, %r257, %r670;
	add.s32 	%r665, %r665, 256;
	add.s64 	%rd123, %rd123, 1024;
	add.s32 	%r662, %r662, 1;
	setp.ne.s32 	%p23, %r662, 0;
	@%p23 bra 	$L__BB12_44;
$L__BB12_45:
	setp.lt.u32 	%p24, %r65, 768;
	@%p24 bra 	$L__BB12_47;
$L__BB12_46:
	mul.wide.s32 	%rd73, %r665, 4;
	add.s64 	%rd69, %rd16, %rd73;
	// begin inline asm
	ld.global.nc.u32 %r258, [%rd69];
	// end inline asm
	add.s32 	%r262, %r258, %r670;
	add.s64 	%rd70, %rd69, 1024;
	// begin inline asm
	ld.global.nc.u32 %r259, [%rd70];
	// end inline asm
	add.s32 	%r263, %r259, %r262;
	add.s64 	%rd71, %rd69, 2048;
	// begin inline asm
	ld.global.nc.u32 %r260, [%rd71];
	// end inline asm
	add.s32 	%r264, %r260, %r263;
	add.s64 	%rd72, %rd69, 3072;
	// begin inline asm
	ld.global.nc.u32 %r261, [%rd72];
	// end inline asm
	add.s32 	%r670, %r261, %r264;
	add.s32 	%r665, %r665, 1024;
	setp.lt.s32 	%p25, %r665, %r120;
	@%p25 bra 	$L__BB12_46;
$L__BB12_47:
	setp.lt.s32 	%p26, %r120, 256;
	@%p26 bra 	$L__BB12_52;
	// begin inline asm
	mov.u32 %r328, %laneid;
	// end inline asm
	mov.b32 	%r331, 1;
	mov.b32 	%r352, 31;
	mov.b32 	%r353, -1;
	// begin inline asm
	shfl.sync.down.b32 %r329, %r670, %r331, %r352, %r353;
	// end inline asm
	setp.gt.s32 	%p42, %r328, 30;
	selp.b32 	%r354, 0, %r329, %p42;
	add.s32 	%r335, %r354, %r670;
	mov.b32 	%r336, 2;
	// begin inline asm
	shfl.sync.down.b32 %r334, %r335, %r336, %r352, %r353;
	// end inline asm
	setp.gt.s32 	%p43, %r328, 29;
	selp.b32 	%r355, 0, %r334, %p43;
	add.s32 	%r340, %r335, %r355;
	mov.b32 	%r341, 4;
	// begin inline asm
	shfl.sync.down.b32 %r339, %r340, %r341, %r352, %r353;
	// end inline asm
	setp.gt.s32 	%p44, %r328, 27;
	selp.b32 	%r356, 0, %r339, %p44;
	add.s32 	%r345, %r340, %r356;
	mov.b32 	%r346, 8;
	// begin inline asm
	shfl.sync.down.b32 %r344, %r345, %r346, %r352, %r353;
	// end inline asm
	setp.gt.s32 	%p45, %r328, 23;
	selp.b32 	%r357, 0, %r344, %p45;
	add.s32 	%r350, %r345, %r357;
	mov.b32 	%r351, 16;
	// begin inline asm
	shfl.sync.down.b32 %r349, %r350, %r351, %r352, %r353;
	// end inline asm
	setp.gt.s32 	%p46, %r328, 15;
	selp.b32 	%r358, 0, %r349, %p46;
	add.s32 	%r686, %r350, %r358;
	setp.ne.s32 	%p47, %r328, 0;
	@%p47 bra 	$L__BB12_50;
	shr.u32 	%r359, %r60, 3;
	and.b32  	%r360, %r359, 124;
	mov.u32 	%r361, _ZZN3cub18CUB_300001_SM_10006detail6reduce28DeviceReduceSingleTileKernelINS2_10policy_hubIijN4cuda3std3__44plusIiEEE10Policy1000EPiSC_iS9_iiNS7_10__identityEEEvT0_T1_T2_T3_T4_T6_E12temp_storage;
	add.s32 	%r362, %r361, %r360;
	st.shared.u32 	[%r362+8], %r686;
$L__BB12_50:
	bar.sync 	0;
	setp.ne.s32 	%p48, %r60, 0;
	@%p48 bra 	$L__BB12_72;
	ld.shared.u32 	%r363, [_ZZN3cub18CUB_300001_SM_10006detail6reduce28DeviceReduceSingleTileKernelINS2_10policy_hubIijN4cuda3std3__44plusIiEEE10Policy1000EPiSC_iS9_iiNS7_10__identityEEEvT0_T1_T2_T3_T4_T6_E12temp_storage+12];
	add.s32 	%r364, %r363, %r686;
	ld.shared.u32 	%r365, [_ZZN3cub18CUB_300001_SM_10006detail6reduce28DeviceReduceSingleTileKernelINS2_10policy_hubIijN4cuda3std3__44plusIiEEE10Policy1000EPiSC_iS9_iiNS7_10__identityEEEvT0_T1_T2_T3_T4_T6_E12temp_storage+16];
	add.s32 	%r366, %r364, %r365;
	ld.shared.u32 	%r367, [_ZZN3cub18CUB_300001_SM_10006detail6reduce28DeviceReduceSingleTileKernelINS2_10policy_hubIijN4cuda3std3__44plusIiEEE10Policy1000EPiSC_iS9_iiNS7_10__identityEEEvT0_T1_T2_T3_T4_T6_E12temp_storage+20];
	add.s32 	%r368, %r366, %r367;
	ld.shared.u32 	%r369, [_ZZN3cub18CUB_300001_SM_10006detail6reduce28DeviceReduceSingleTileKernelINS2_10policy_hubIijN4cuda3std3__44plusIiEEE10Policy1000EPiSC_iS9_iiNS7_10__identityEEEvT0_T1_T2_T3_T4_T6_E12temp_storage+24];
	add.s32 	%r370, %r368, %r369;
	ld.shared.u32 	%r371, [_ZZN3cub18CUB_300001_SM_10006detail6reduce28DeviceReduceSingleTileKernelINS2_10policy_hubIijN4cuda3std3__44plusIiEEE10Policy1000EPiSC_iS9_iiNS7_10__identityEEEvT0_T1_T2_T3_T4_T6_E12temp_storage+28];
	add.s32 	%r372, %r370, %r371;
	ld.shared.u32 	%r373, [_ZZN3cub18CUB_300001_SM_10006detail6reduce28DeviceReduceSingleTileKernelINS2_10policy_hubIijN4cuda3std3__44plusIiEEE10Policy1000EPiSC_iS9_iiNS7_10__identityEEEvT0_T1_T2_T3_T4_T6_E12temp_storage+32];
	add.s32 	%r374, %r372, %r373;
	ld.shared.u32 	%r375, [_ZZN3cub18CUB_300001_SM_10006detail6reduce28DeviceReduceSingleTileKernelINS2_10policy_hubIijN4cuda3std3__44plusIiEEE10Policy1000EPiSC_iS9_iiNS7_10__identityEEEvT0_T1_T2_T3_T4_T6_E12temp_storage+36];
	add.s32 	%r686, %r374, %r375;
	bra.uni 	$L__BB12_72;
$L__BB12_52:
	// begin inline asm
	mov.u32 %r265, %laneid;
	// end inline asm
	and.b32  	%r291, %r60, 992;
	add.s32 	%r292, %r291, 32;
	setp.gt.s32 	%p27, %r292, %r120;
	not.b32 	%r293, %r291;
	add.s32 	%r294, %r120, %r293;
	selp.b32 	%r289, %r294, 31, %p27;
	mov.b32 	%r268, 1;
	mov.b32 	%r290, -1;
	// begin inline asm
	shfl.sync.down.b32 %r266, %r670, %r268, %r289, %r290;
	// end inline asm
	setp.lt.s32 	%p28, %r265, %r289;
	selp.b32 	%r295, %r266, 0, %p28;
	add.s32 	%r272, %r295, %r670;
	mov.b32 	%r273, 2;
	// begin inline asm
	shfl.sync.down.b32 %r271, %r272, %r273, %r289, %r290;
	// end inline asm
	add.s32 	%r296, %r265, 2;
	setp.gt.s32 	%p29, %r296, %r289;
	selp.b32 	%r297, 0, %r271, %p29;
	add.s32 	%r277, %r272, %r297;
	mov.b32 	%r278, 4;
	// begin inline asm
	shfl.sync.down.b32 %r276, %r277, %r278, %r289, %r290;
	// end inline asm
	add.s32 	%r298, %r265, 4;
	setp.gt.s32 	%p30, %r298, %r289;
	selp.b32 	%r299, 0, %r276, %p30;
	add.s32 	%r282, %r277, %r299;
	mov.b32 	%r283, 8;
	// begin inline asm
	shfl.sync.down.b32 %r281, %r282, %r283, %r289, %r290;
	// end inline asm
	add.s32 	%r300, %r265, 8;
	setp.gt.s32 	%p31, %r300, %r289;
	selp.b32 	%r301, 0, %r281, %p31;
	add.s32 	%r287, %r282, %r301;
	mov.b32 	%r288, 16;
	// begin inline asm
	shfl.sync.down.b32 %r286, %r287, %r288, %r289, %r290;
	// end inline asm
	add.s32 	%r302, %r265, 16;
	setp.gt.s32 	%p32, %r302, %r289;
	selp.b32 	%r303, 0, %r286, %p32;
	add.s32 	%r686, %r287, %r303;
	setp.ne.s32 	%p33, %r265, 0;
	@%p33 bra 	$L__BB12_54;
	shr.u32 	%r304, %r60, 3;
	and.b32  	%r305, %r304, 124;
	mov.u32 	%r306, _ZZN3cub18CUB_300001_SM_10006detail6reduce28DeviceReduceSingleTileKernelINS2_10policy_hubIijN4cuda3std3__44plusIiEEE10Policy1000EPiSC_iS9_iiNS7_10__identityEEEvT0_T1_T2_T3_T4_T6_E12temp_storage;
	add.s32 	%r307, %r306, %r305;
	st.shared.u32 	[%r307+8], %r686;
$L__BB12_54:
	bar.sync 	0;
	setp.ne.s32 	%p34, %r60, 0;
	@%p34 bra 	$L__BB12_72;
	setp.gt.s32 	%p35, %r120, 32;
	ld.shared.u32 	%r308, [_ZZN3cub18CUB_300001_SM_10006detail6reduce28DeviceReduceSingleTileKernelINS2_10policy_hubIijN4cuda3std3__44plusIiEEE10Policy1000EPiSC_iS9_iiNS7_10__identityEEEvT0_T1_T2_T3_T4_T6_E12temp_storage+12];
	selp.b32 	%r309, %r308, 0, %p35;
	add.s32 	%r310, %r309, %r686;
	setp.gt.s32 	%p36, %r120, 64;
	ld.shared.u32 	%r311, [_ZZN3cub18CUB_300001_SM_10006detail6reduce28DeviceReduceSingleTileKernelINS2_10policy_hubIijN4cuda3std3__44plusIiEEE10Policy1000EPiSC_iS9_iiNS7_10__identityEEEvT0_T1_T2_T3_T4_T6_E12temp_storage+16];
	selp.b32 	%r312, %r311, 0, %p36;
	add.s32 	%r313, %r310, %r312;
	setp.gt.s32 	%p37, %r120, 96;
	ld.shared.u32 	%r314, [_ZZN3cub18CUB_300001_SM_10006detail6reduce28DeviceReduceSingleTileKernelINS2_10policy_hubIijN4cuda3std3__44plusIiEEE10Policy1000EPiSC_iS9_iiNS7_10__identityEEEvT0_T1_T2_T3_T4_T6_E12temp_storage+20];
	selp.b32 	%r315, %r314, 0, %p37;
	add.s32 	%r316, %r313, %r315;
	setp.gt.s32 	%p38, %r120, 128;
	ld.shared.u32 	%r317, [_ZZN3cub18CUB_300001_SM_10006detail6reduce28DeviceReduceSingleTileKernelINS2_10policy_hubIijN4cuda3std3__44plusIiEEE10Policy1000EPiSC_iS9_iiNS7_10__identityEEEvT0_T1_T2_T3_T4_T6_E12temp_storage+24];
	selp.b32 	%r318, %r317, 0, %p38;
	add.s32 	%r319, %r316, %r318;
	setp.gt.s32 	%p39, %r120, 160;
	ld.shared.u32 	%r320, [_ZZN3cub18CUB_300001_SM_10006detail6reduce28DeviceReduceSingleTileKernelINS2_10policy_hubIijN4cuda3std3__44plusIiEEE10Policy1000EPiSC_iS9_iiNS7_10__identityEEEvT0_T1_T2_T3_T4_T6_E12temp_storage+28];
	selp.b32 	%r321, %r320, 0, %p39;
	add.s32 	%r322, %r319, %r321;
	setp.gt.s32 	%p40, %r120, 192;
	ld.shared.u32 	%r323, [_ZZN3cub18CUB_300001_SM_10006detail6reduce28DeviceReduceSingleTileKernelINS2_10policy_hubIijN4cuda3std3__44plusIiEEE10Policy1000EPiSC_iS9_iiNS7_10__identityEEEvT0_T1_T2_T3_T4_T6_E12temp_storage+32];
	selp.b32 	%r324, %r323, 0, %p40;
	add.s32 	%r325, %r322, %r324;
	setp.gt.s32 	%p41, %r120, 224;
	ld.shared.u32 	%r326, [_ZZN3cub18CUB_300001_SM_10006detail6reduce28DeviceReduceSingleTileKernelINS2_10policy_hubIijN4cuda3std3__44plusIiEEE10Policy1000EPiSC_iS9_iiNS7_10__identityEEEvT0_T1_T2_T3_T4_T6_E12temp_storage+36];
	selp.b32 	%r327, %r326, 0, %p41;
	add.s32 	%r686, %r325, %r327;
	bra.uni 	$L__BB12_72;
$L__BB12_56:
	mov.u32 	%r85, %tid.x;
	mul.wide.u32 	%rd35, %r85, 4;
	add.s64 	%rd19, %rd16, %rd35;
	// begin inline asm
	ld.global.nc.u32 %r122, [%rd19];
	// end inline asm
	add.s64 	%rd20, %rd19, 1024;
	// begin inline asm
	ld.global.nc.u32 %r123, [%rd20];
	// end inline asm
	add.s64 	%rd21, %rd19, 2048;
	// begin inline asm
	ld.global.nc.u32 %r124, [%rd21];
	// end inline asm
	add.s64 	%rd22, %rd19, 3072;
	// begin inline asm
	ld.global.nc.u32 %r125, [%rd22];
	// end inline asm
	add.s64 	%rd23, %rd19, 4096;
	// begin inline asm
	ld.global.nc.u32 %r126, [%rd23];
	// end inline asm
	add.s64 	%rd24, %rd19, 5120;
	// begin inline asm
	ld.global.nc.u32 %r127, [%rd24];
	// end inline asm
	add.s64 	%rd25, %rd19, 6144;
	// begin inline asm
	ld.global.nc.u32 %r128, [%rd25];
	// end inline asm
	add.s64 	%rd26, %rd19, 7168;
	// begin inline asm
	ld.global.nc.u32 %r129, [%rd26];
	// end inline asm
	add.s64 	%rd27, %rd19, 8192;
	// begin inline asm
	ld.global.nc.u32 %r130, [%rd27];
	// end inline asm
	add.s64 	%rd28, %rd19, 9216;
	// begin inline asm
	ld.global.nc.u32 %r131, [%rd28];
	// end inline asm
	add.s64 	%rd29, %rd19, 10240;
	// begin inline asm
	ld.global.nc.u32 %r132, [%rd29];
	// end inline asm
	add.s64 	%rd30, %rd19, 11264;
	// begin inline asm
	ld.global.nc.u32 %r133, [%rd30];
	// end inline asm
	add.s64 	%rd31, %rd19, 12288;
	// begin inline asm
	ld.global.nc.u32 %r134, [%rd31];
	// end inline asm
	add.s64 	%rd32, %rd19, 13312;
	// begin inline asm
	ld.global.nc.u32 %r135, [%rd32];
	// end inline asm
	add.s64 	%rd33, %rd19, 14336;
	// begin inline asm
	ld.global.nc.u32 %r136, [%rd33];
	// end inline asm
	add.s64 	%rd34, %rd19, 15360;
	// begin inline asm
	ld.global.nc.u32 %r137, [%rd34];
	// end inline asm
	add.s32 	%r139, %r123, %r122;
	add.s32 	%r140, %r124, %r139;
	add.s32 	%r141, %r125, %r140;
	add.s32 	%r142, %r126, %r141;
	add.s32 	%r143, %r127, %r142;
	add.s32 	%r144, %r128, %r143;
	add.s32 	%r145, %r129, %r144;
	add.s32 	%r146, %r130, %r145;
	add.s32 	%r147, %r131, %r146;
	add.s32 	%r148, %r132, %r147;
	add.s32 	%r149, %r133, %r148;
	add.s32 	%r150, %r134, %r149;
	add.s32 	%r151, %r135, %r150;
	add.s32 	%r152, %r136, %r151;
	add.s32 	%r685, %r137, %r152;
	setp.lt.u32 	%p4, %r120, 8192;
	mov.b32 	%r674, 4096;
	@%p4 bra 	$L__BB12_60;
	add.s32 	%r87, %r120, -4096;
	mov.b32 	%r674, 4096;
$L__BB12_58:
	mul.wide.s32 	%rd52, %r674, 4;
	add.s64 	%rd36, %rd19, %rd52;
	// begin inline asm
	ld.global.nc.u32 %r154, [%rd36];
	// end inline asm
	add.s64 	%rd37, %rd36, 1024;
	// begin inline asm
	ld.global.nc.u32 %r155, [%rd37];
	// end inline asm
	add.s64 	%rd38, %rd36, 2048;
	// begin inline asm
	ld.global.nc.u32 %r156, [%rd38];
	// end inline asm
	add.s64 	%rd39, %rd36, 3072;
	// begin inline asm
	ld.global.nc.u32 %r157, [%rd39];
	// end inline asm
	add.s64 	%rd40, %rd36, 4096;
	// begin inline asm
	ld.global.nc.u32 %r158, [%rd40];
	// end inline asm
	add.s64 	%rd41, %rd36, 5120;
	// begin inline asm
	ld.global.nc.u32 %r159, [%rd41];
	// end inline asm
	add.s64 	%rd42, %rd36, 6144;
	// begin inline asm
	ld.global.nc.u32 %r160, [%rd42];
	// end inline asm
	add.s64 	%rd43, %rd36, 7168;
	// begin inline asm
	ld.global.nc.u32 %r161, [%rd43];
	// end inline asm
	add.s64 	%rd44, %rd36, 8192;
	// begin inline asm
	ld.global.nc.u32 %r162, [%rd44];
	// end inline asm
	add.s64 	%rd45, %rd36, 9216;
	// begin inline asm
	ld.global.nc.u32 %r163, [%rd45];
	// end inline asm
	add.s64 	%rd46, %rd36, 10240;
	// begin inline asm
	ld.global.nc.u32 %r164, [%rd46];
	// end inline asm
	add.s64 	%rd47, %rd36, 11264;
	// begin inline asm
	ld.global.nc.u32 %r165, [%rd47];
	// end inline asm
	add.s64 	%rd48, %rd36, 12288;
	// begin inline asm
	ld.global.nc.u32 %r166, [%rd48];
	// end inline asm
	add.s64 	%rd49, %rd36, 13312;
	// begin inline asm
	ld.global.nc.u32 %r167, [%rd49];
	// end inline asm
	add.s64 	%rd50, %rd36, 14336;
	// begin inline asm
	ld.global.nc.u32 %r168, [%rd50];
	// end inline asm
	add.s64 	%rd51, %rd36, 15360;
	// begin inline asm
	ld.global.nc.u32 %r169, [%rd51];
	// end inline asm
	add.s32 	%r170, %r154, %r685;
	add.s32 	%r171, %r155, %r170;
	add.s32 	%r172, %r156, %r171;
	add.s32 	%r173, %r157, %r172;
	add.s32 	%r174, %r158, %r173;
	add.s32 	%r175, %r159, %r174;
	add.s32 	%r176, %r160, %r175;
	add.s32 	%r177, %r161, %r176;
	add.s32 	%r178, %r162, %r177;
	add.s32 	%r179, %r163, %r178;
	add.s32 	%r180, %r164, %r179;
	add.s32 	%r181, %r165, %r180;
	add.s32 	%r182, %r166, %r181;
	add.s32 	%r183, %r167, %r182;
	add.s32 	%r184, %r168, %r183;
	add.s32 	%r685, %r169, %r184;
	sub.s32 	%r185, %r120, %r674;
	setp.lt.s32 	%p5, %r185, 4096;
	@%p5 bra 	$L__BB12_68;
	add.s32 	%r674, %r674, 4096;
	setp.le.s32 	%p6, %r674, %r87;
	@%p6 bra 	$L__BB12_58;
$L__BB12_60:
	setp.le.s32 	%p7, %r120, %r674;
	@%p7 bra 	$L__BB12_68;
	sub.s32 	%r94, %r120, %r674;
	setp.ge.s32 	%p8, %r85, %r94;
	@%p8 bra 	$L__BB12_68;
	not.b32 	%r187, %r85;
	add.s32 	%r188, %r120, %r187;
	sub.s32 	%r95, %r188, %r674;
	and.b32  	%r189, %r95, 768;
	setp.eq.s32 	%p9, %r189, 768;
	mov.u32 	%r679, %r85;
	@%p9 bra 	$L__BB12_65;
	add.s32 	%r676, %r85, %r674;
	shr.u32 	%r190, %r95, 8;
	add.s32 	%r191, %r190, 1;
	and.b32  	%r192, %r191, 3;
	neg.s32 	%r675, %r192;
	mov.u32 	%r679, %r85;
$L__BB12_64:
	.pragma "nounroll";
	mul.wide.u32 	%rd54, %r676, 4;
	add.s64 	%rd53, %rd16, %rd54;
	// begin inline asm
	ld.global.nc.u32 %r193, [%rd53];
	// end inline asm
	add.s32 	%r685, %r193, %r685;
	add.s32 	%r679, %r679, 256;
	add.s32 	%r676, %r676, 256;
	add.s32 	%r675, %r675, 1;
	setp.ne.s32 	%p10, %r675, 0;
	@%p10 bra 	$L__BB12_64;
$L__BB12_65:
	setp.lt.u32 	%p11, %r95, 768;
	@%p11 bra 	$L__BB12_68;
	cvt.u64.u32 	%rd55, %r679;
	cvt.u64.u32 	%rd56, %r674;
	add.s64 	%rd57, %rd55, %rd56;
	shl.b64 	%rd58, %rd57, 2;
	add.s64 	%rd59, %rd58, %rd16;
	add.s64 	%rd124, %rd59, 2048;
	add.s32 	%r682, %r679, %r674;
$L__BB12_67:
	mul.wide.u32 	%rd64, %r682, 4;
	add.s64 	%rd60, %rd16, %rd64;
	// begin inline asm
	ld.global.nc.u32 %r194, [%rd60];
	// end inline asm
	add.s32 	%r198, %r194, %r685;
	add.s64 	%rd61, %rd124, -1024;
	// begin inline asm
	ld.global.nc.u32 %r195, [%rd61];
	// end inline asm
	add.s32 	%r199, %r195, %r198;
	// begin inline asm
	ld.global.nc.u32 %r196, [%rd124];
	// end inline asm
	add.s32 	%r200, %r196, %r199;
	add.s64 	%rd63, %rd124, 1024;
	// begin inline asm
	ld.global.nc.u32 %r197, [%rd63];
	// end inline asm
	add.s32 	%r685, %r197, %r200;
	add.s32 	%r679, %r679, 1024;
	add.s64 	%rd124, %rd124, 4096;
	add.s32 	%r682, %r682, 1024;
	setp.lt.s32 	%p12, %r679, %r94;
	@%p12 bra 	$L__BB12_67;
$L__BB12_68:
	// begin inline asm
	mov.u32 %r201, %laneid;
	// end inline asm
	mov.b32 	%r204, 1;
	mov.b32 	%r225, 31;
	mov.b32 	%r226, -1;
	// begin inline asm
	shfl.sync.down.b32 %r202, %r685, %r204, %r225, %r226;
	// end inline asm
	setp.gt.s32 	%p13, %r201, 30;
	selp.b32 	%r227, 0, %r202, %p13;
	add.s32 	%r208, %r227, %r685;
	mov.b32 	%r209, 2;
	// begin inline asm
	shfl.sync.down.b32 %r207, %r208, %r209, %r225, %r226;
	// end inline asm
	setp.gt.s32 	%p14, %r201, 29;
	selp.b32 	%r228, 0, %r207, %p14;
	add.s32 	%r213, %r208, %r228;
	mov.b32 	%r214, 4;
	// begin inline asm
	shfl.sync.down.b32 %r212, %r213, %r214, %r225, %r226;
	// end inline asm
	setp.gt.s32 	%p15, %r201, 27;
	selp.b32 	%r229, 0, %r212, %p15;
	add.s32 	%r218, %r213, %r229;
	mov.b32 	%r219, 8;
	// begin inline asm
	shfl.sync.down.b32 %r217, %r218, %r219, %r225, %r226;
	// end inline asm
	setp.gt.s32 	%p16, %r201, 23;
	selp.b32 	%r230, 0, %r217, %p16;
	add.s32 	%r223, %r218, %r230;
	mov.b32 	%r224, 16;
	// begin inline asm
	shfl.sync.down.b32 %r222, %r223, %r224, %r225, %r226;
	// end inline asm
	setp.gt.s32 	%p17, %r201, 15;
	selp.b32 	%r231, 0, %r222, %p17;
	add.s32 	%r686, %r223, %r231;
	setp.ne.s32 	%p18, %r201, 0;
	@%p18 bra 	$L__BB12_70;
	shr.u32 	%r232, %r85, 3;
	and.b32  	%r233, %r232, 124;
	mov.u32 	%r234, _ZZN3cub18CUB_300001_SM_10006detail6reduce28DeviceReduceSingleTileKernelINS2_10policy_hubIijN4cuda3std3__44plusIiEEE10Policy1000EPiSC_iS9_iiNS7_10__identityEEEvT0_T1_T2_T3_T4_T6_E12temp_storage;
	add.s32 	%r235, %r234, %r233;
	st.shared.u32 	[%r235+8], %r686;
$L__BB12_70:
	bar.sync 	0;
	setp.ne.s32 	%p19, %r85, 0;
	@%p19 bra 	$L__BB12_72;
	ld.shared.u32 	%r236, [_ZZN3cub18CUB_300001_SM_10006detail6reduce28DeviceReduceSingleTileKernelINS2_10policy_hubIijN4cuda3std3__44plusIiEEE10Policy1000EPiSC_iS9_iiNS7_10__identityEEEvT0_T1_T2_T3_T4_T6_E12temp_storage+12];
	add.s32 	%r237, %r236, %r686;
	ld.shared.u32 	%r238, [_ZZN3cub18CUB_300001_SM_10006detail6reduce28DeviceReduceSingleTileKernelINS2_10policy_hubIijN4cuda3std3__44plusIiEEE10Policy1000EPiSC_iS9_iiNS7_10__identityEEEvT0_T1_T2_T3_T4_T6_E12temp_storage+16];
	add.s32 	%r239, %r237, %r238;
	ld.shared.u32 	%r240, [_ZZN3cub18CUB_300001_SM_10006detail6reduce28DeviceReduceSingleTileKernelINS2_10policy_hubIijN4cuda3std3__44plusIiEEE10Policy1000EPiSC_iS9_iiNS7_10__identityEEEvT0_T1_T2_T3_T4_T6_E12temp_storage+20];
	add.s32 	%r241, %r239, %r240;
	ld.shared.u32 	%r242, [_ZZN3cub18CUB_300001_SM_10006detail6reduce28DeviceReduceSingleTileKernelINS2_10policy_hubIijN4cuda3std3__44plusIiEEE10Policy1000EPiSC_iS9_iiNS7_10__identityEEEvT0_T1_T2_T3_T4_T6_E12temp_storage+24];
	add.s32 	%r243, %r241, %r242;
	ld.shared.u32 	%r244, [_ZZN3cub18CUB_300001_SM_10006detail6reduce28DeviceReduceSingleTileKernelINS2_10policy_hubIijN4cuda3std3__44plusIiEEE10Policy1000EPiSC_iS9_iiNS7_10__identityEEEvT0_T1_T2_T3_T4_T6_E12temp_storage+28];
	add.s32 	%r245, %r243, %r244;
	ld.shared.u32 	%r246, [_ZZN3cub18CUB_300001_SM_10006detail6reduce28DeviceReduceSingleTileKernelINS2_10policy_hubIijN4cuda3std3__44plusIiEEE10Policy1000EPiSC_iS9_iiNS7_10__identityEEEvT0_T1_T2_T3_T4_T6_E12temp_storage+32];
	add.s32 	%r247, %r245, %r246;
	ld.shared.u32 	%r248, [_ZZN3cub18CUB_300001_SM_10006detail6reduce28DeviceReduceSingleTileKernelINS2_10policy_hubIijN4cuda3std3__44plusIiEEE10Policy1000EPiSC_iS9_iiNS7_10__identityEEEvT0_T1_T2_T3_T4_T6_E12temp_storage+36];
	add.s32 	%r686, %r247, %r248;
$L__BB12_72:
	mov.u32 	%r631, %tid.x;
	setp.ne.s32 	%p95, %r631, 0;
	@%p95 bra 	$L__BB12_74;
	add.s32 	%r632, %r686, %r121;
	st.global.u32 	[%rd1], %r632;
$L__BB12_74:
	ret;

}
	// .globl	_ZN3cub18CUB_300001_SM_10006detail6reduce28DeviceReduceSingleTileKernelINS2_10policy_hubIiyN4cuda3std3__44plusIiEEE10Policy1000EPfPiyS9_iiNS7_10__identityEEEvT0_T1_T2_T3_T4_T6_
.visible .entry _ZN3cub18CUB_300001_SM_10006detail6reduce28DeviceReduceSingleTileKernelINS2_10policy_hubIiyN4cuda3std3__44plusIiEEE10Policy1000EPfPiyS9_iiNS7_10__identityEEEvT0_T1_T2_T3_T4_T6_(
	.param .u64 .ptr .align 1 _ZN3cub18CUB_300001_SM_10006detail6reduce28DeviceReduceSingleTileKernelINS2_10policy_hubIiyN4cuda3std3__44plusIiEEE10Policy1000EPfPiyS9_iiNS7_10__identityEEEvT0_T1_T2_T3_T4_T6__param_0,
	.param .u64 .ptr .align 1 _ZN3cub18CUB_300001_SM_10006detail6reduce28DeviceReduceSingleTileKernelINS2_10policy_hubIiyN4cuda3std3__44plusIiEEE10Policy1000EPfPiyS9_iiNS7_10__identityEEEvT0_T1_T2_T3_T4_T6__param_1,
	.param .u64 _ZN3cub18CUB_300001_SM_10006detail6reduce28DeviceReduceSingleTileKernelINS2_10policy_hubIiyN4cuda3std3__44plusIiEEE10Policy1000EPfPiyS9_iiNS7_10__identityEEEvT0_T1_T2_T3_T4_T6__param_2,
	.param .align 1 .b8 _ZN3cub18CUB_300001_SM_10006detail6reduce28DeviceReduceSingleTileKernelINS2_10policy_hubIiyN4cuda3std3__44plusIiEEE10Policy1000EPfPiyS9_iiNS7_10__identityEEEvT0_T1_T2_T3_T4_T6__param_3[1],
	.param .u32 _ZN3cub18CUB_300001_SM_10006detail6reduce28DeviceReduceSingleTileKernelINS2_10policy_hubIiyN4cuda3std3__44plusIiEEE10Policy1000EPfPiyS9_iiNS7_10__identityEEEvT0_T1_T2_T3_T4_T6__param_4,
	.param .align 1 .b8 _ZN3cub18CUB_300001_SM_10006detail6reduce28DeviceReduceSingleTileKernelINS2_10policy_hubIiyN4cuda3std3__44plusIiEEE10Policy1000EPfPiyS9_iiNS7_10__identityEEEvT0_T1_T2_T3_T4_T6__param_5[1]
)
.maxntid 256
.minnctapersm 1
{
	.reg .pred 	%p<97>;
	.reg .b32 	%r<746>;
	.reg .b32 	%f<87>;
	.reg .b64 	%rd<150>;
	// demoted variable
	.shared .align 4 .b8 _ZZN3cub18CUB_300001_SM_10006detail6reduce28DeviceReduceSingleTileKernelINS2_10policy_hubIiyN4cuda3std3__44plusIiEEE10Policy1000EPfPiyS9_iiNS7_10__identityEEEvT0_T1_T2_T3_T4_T6_E12temp_storage[44];
	ld.param.u64 	%rd31, [_ZN3cub18CUB_300001_SM_10006detail6reduce28DeviceReduceSingleTileKernelINS2_10policy_hubIiyN4cuda3std3__44plusIiEEE10Policy1000EPfPiyS9_iiNS7_10__identityEEEvT0_T1_T2_T3_T4_T6__param_0];
	ld.param.u64 	%rd33, [_ZN3cub18CUB_300001_SM_10006detail6reduce28DeviceReduceSingleTileKernelINS2_10policy_hubIiyN4cuda3std3__44plusIiEEE10Policy1000EPfPiyS9_iiNS7_10__identityEEEvT0_T1_T2_T3_T4_T6__param_1];
	ld.param.u64 	%rd32, [_ZN3cub18CUB_300001_SM_10006detail6reduce28DeviceReduceSingleTileKernelINS2_10policy_hubIiyN4cuda3std3__44plusIiEEE10Policy1000EPfPiyS9_iiNS7_10__identityEEEvT0_T1_T2_T3_T4_T6__param_2];
	ld.param.u32 	%r102, [_ZN3cub18CUB_300001_SM_10006detail6reduce28DeviceReduceSingleTileKernelINS2_10policy_hubIiyN4cuda3std3__44plusIiEEE10Policy1000EPfPiyS9_iiNS7_10__identityEEEvT0_T1_T2_T3_T4_T6__param_4];
	cvta.to.global.u64 	%rd1, %rd33;
	setp.ne.s64 	%p1, %rd32, 0;
	@%p1 bra 	$L__BB13_3;
	mov.u32 	%r700, %tid.x;
	setp.ne.s32 	%p96, %r700, 0;
	@%p96 bra 	$L__BB13_74;
	st.global.u32 	[%rd1], %r102;
	bra.uni 	$L__BB13_74;
$L__BB13_3:
	and.b64  	%rd34, %rd31, 15;
	setp.ne.s64 	%p2, %rd34, 0;
	@%p2 bra 	$L__BB13_38;
	setp.gt.u64 	%p49, %rd32, 4095;
	@%p49 bra 	$L__BB13_22;
	cvt.u32.u64 	%r1, %rd32;
	mov.u32 	%r2, %tid.x;
	setp.ge.u32 	%p66, %r2, %r1;
	mov.b32 	%r711, 0;
	mov.u32 	%r706, %r2;
	@%p66 bra 	$L__BB13_7;
	mul.wide.u32 	%rd132, %r2, 4;
	add.s64 	%rd131, %rd31, %rd132;
	// begin inline asm
	ld.global.nc.u32 %r567, [%rd131];
	// end inline asm
	mov.b32 	%f81, %r567;
	cvt.rzi.s32.f32 	%r711, %f81;
	add.s32 	%r706, %r2, 256;
$L__BB13_7:
	setp.ge.u32 	%p67, %r706, %r1;
	@%p67 bra 	$L__BB13_13;
	not.b32 	%r569, %r706;
	add.s32 	%r7, %r569, %r1;
	and.b32  	%r570, %r7, 768;
	setp.eq.s32 	%p68, %r570, 768;
	@%p68 bra 	$L__BB13_11;
	mul.wide.u32 	%rd133, %r706, 4;
	add.s64 	%rd140, %rd31, %rd133;
	shr.u32 	%r571, %r7, 8;
	add.s32 	%r572, %r571, 1;
	and.b32  	%r573, %r572, 3;
	neg.s32 	%r703, %r573;
$L__BB13_10:
	.pragma "nounroll";
	// begin inline asm
	ld.global.nc.u32 %r574, [%rd140];
	// end inline asm
	mov.b32 	%f82, %r574;
	cvt.rzi.s32.f32 	%r575, %f82;
	add.s32 	%r711, %r575, %r711;
	add.s32 	%r706, %r706, 256;
	add.s64 	%rd140, %rd140, 1024;
	add.s32 	%r703, %r703, 1;
	setp.ne.s32 	%p69, %r703, 0;
	@%p69 bra 	$L__BB13_10;
$L__BB13_11:
	setp.lt.u32 	%p70, %r7, 768;
	@%p70 bra 	$L__BB13_13;
$L__BB13_12:
	mul.wide.s32 	%rd139, %r706, 4;
	add.s64 	%rd135, %rd31, %rd139;
	// begin inline asm
	ld.global.nc.u32 %r576, [%rd135];
	// end inline asm
	mov.b32 	%f83, %r576;
	cvt.rzi.s32.f32 	%r580, %f83;
	add.s32 	%r581, %r580, %r711;
	add.s64 	%rd136, %rd135, 1024;
	// begin inline asm
	ld.global.nc.u32 %r577, [%rd136];
	// end inline asm
	mov.b32 	%f84, %r577;
	cvt.rzi.s32.f32 	%r582, %f84;
	add.s32 	%r583, %r582, %r581;
	add.s64 	%rd137, %rd135, 2048;
	// begin inline asm
	ld.global.nc.u32 %r578, [%rd137];
	// end inline asm
	mov.b32 	%f85, %r578;
	cvt.rzi.s32.f32 	%r584, %f85;
	add.s32 	%r585, %r584, %r583;
	add.s64 	%rd138, %rd135, 3072;
	// begin inline asm
	ld.global.nc.u32 %r579, [%rd138];
	// end inline asm
	mov.b32 	%f86, %r579;
	cvt.rzi.s32.f32 	%r586, %f86;
	add.s32 	%r711, %r586, %r585;
	add.s32 	%r706, %r706, 1024;
	setp.lt.s32 	%p71, %r706, %r1;
	@%p71 bra 	$L__BB13_12;
$L__BB13_13:
	setp.lt.u64 	%p72, %rd32, 256;
	@%p72 bra 	$L__BB13_18;
	// begin inline asm
	mov.u32 %r650, %laneid;
	// end inline asm
	mov.b32 	%r653, 1;
	mov.b32 	%r674, 31;
	mov.b32 	%r675, -1;
	// begin inline asm
	shfl.sync.down.b32 %r651, %r711, %r653, %r674, %r675;
	// end inline asm
	setp.gt.s32 	%p88, %r650, 30;
	selp.b32 	%r676, 0, %r651, %p88;
	add.s32 	%r657, %r676, %r711;
	mov.b32 	%r658, 2;
	// begin inline asm
	shfl.sync.down.b32 %r656, %r657, %r658, %r674, %r675;
	// end inline asm
	setp.gt.s32 	%p89, %r650, 29;
	selp.b32 	%r677, 0, %r656, %p89;
	add.s32 	%r662, %r657, %r677;
	mov.b32 	%r663, 4;
	// begin inline asm
	shfl.sync.down.b32 %r661, %r662, %r663, %r674, %r675;
	// end inline asm
	setp.gt.s32 	%p90, %r650, 27;
	selp.b32 	%r678, 0, %r661, %p90;
	add.s32 	%r667, %r662, %r678;
	mov.b32 	%r668, 8;
	// begin inline asm
	shfl.sync.down.b32 %r666, %r667, %r668, %r674, %r675;
	// end inline asm
	setp.gt.s32 	%p91, %r650, 23;
	selp.b32 	%r679, 0, %r666, %p91;
	add.s32 	%r672, %r667, %r679;
	mov.b32 	%r673, 16;
	// begin inline asm
	shfl.sync.down.b32 %r671, %r672, %r673, %r674, %r675;
	// end inline asm
	setp.gt.s32 	%p92, %r650, 15;
	selp.b32 	%r680, 0, %r671, %p92;
	add.s32 	%r745, %r672, %r680;
	setp.ne.s32 	%p93, %r650, 0;
	@%p93 bra 	$L__BB13_16;
	shr.u32 	%r681, %r2, 3;
	and.b32  	%r682, %r681, 124;
	mov.u32 	%r683, _ZZN3cub18CUB_300001_SM_10006detail6reduce28DeviceReduceSingleTileKernelINS2_10policy_hubIiyN4cuda3std3__44plusIiEEE10Policy1000EPfPiyS9_iiNS7_10__identityEEEvT0_T1_T2_T3_T4_T6_E12temp_storage;
	add.s32 	%r684, %r683, %r682;
	st.shared.u32 	[%r684+8], %r745;
$L__BB13_16:
	bar.sync 	0;
	setp.ne.s32 	%p94, %r2, 0;
	@%p94 bra 	$L__BB13_72;
	ld.shared.u32 	%r685, [_ZZN3cub18CUB_300001_SM_10006detail6reduce28DeviceReduceSingleTileKernelINS2_10policy_hubIiyN4cuda3std3__44plusIiEEE10Policy1000EPfPiyS9_iiNS7_10__identityEEEvT0_T1_T2_T3_T4_T6_E12temp_storage+12];
	add.s32 	%r686, %r685, %r745;
	ld.shared.u32 	%r687, [_ZZN3cub18CUB_300001_SM_10006detail6reduce28DeviceReduceSingleTileKernelINS2_10policy_hubIiyN4cuda3std3__44plusIiEEE10Policy1000EPfPiyS9_iiNS7_10__identityEEEvT0_T1_T2_T3_T4_T6_E12temp_storage+16];
	add.s32 	%r688, %r686, %r687;
	ld.shared.u32 	%r689, [_ZZN3cub18CUB_300001_SM_10006detail6reduce28DeviceReduceSingleTileKernelINS2_10policy_hubIiyN4cuda3std3__44plusIiEEE10Policy1000EPfPiyS9_iiNS7_10__identityEEEvT0_T1_T2_T3_T4_T6_E12temp_storage+20];
	add.s32 	%r690, %r688, %r689;
	ld.shared.u32 	%r691, [_ZZN3cub18CUB_300001_SM_10006detail6reduce28DeviceReduceSingleTileKernelINS2_10policy_hubIiyN4cuda3std3__44plusIiEEE10Policy1000EPfPiyS9_iiNS7_10__identityEEEvT0_T1_T2_T3_T4_T6_E12temp_storage+24];
	add.s32 	%r692, %r690, %r691;
	ld.shared.u32 	%r693, [_ZZN3cub18CUB_300001_SM_10006detail6reduce28DeviceReduceSingleTileKernelINS2_10policy_hubIiyN4cuda3std3__44plusIiEEE10Policy1000EPfPiyS9_iiNS7_10__identityEEEvT0_T1_T2_T3_T4_T6_E12temp_storage+28];
	add.s32 	%r694, %r692, %r693;
	ld.shared.u32 	%r695, [_ZZN3cub18CUB_300001_SM_10006detail6reduce28DeviceReduceSingleTileKernelINS2_10policy_hubIiyN4cuda3std3__44plusIiEEE10Policy1000EPfPiyS9_iiNS7_10__identityEEEvT0_T1_T2_T3_T4_T6_E12temp_storage+32];
	add.s32 	%r696, %r694, %r695;
	ld.shared.u32 	%r697, [_ZZN3cub18CUB_300001_SM_10006detail6reduce28DeviceReduceSingleTileKernelINS2_10policy_hubIiyN4cuda3std3__44plusIiEEE10Policy1000EPfPiyS9_iiNS7_10__identityEEEvT0_T1_T2_T3_T4_T6_E12temp_storage+36];
	add.s32 	%r745, %r696, %r697;
	bra.uni 	$L__BB13_72;
$L__BB13_18:
	// begin inline asm
	mov.u32 %r587, %laneid;
	// end inline asm
	and.b32  	%r613, %r2, 992;
	add.s32 	%r614, %r613, 32;
	setp.gt.u32 	%p73, %r614, %r1;
	not.b32 	%r615, %r613;
	add.s32 	%r616, %r1, %r615;
	selp.b32 	%r611, %r616, 31, %p73;
	mov.b32 	%r590, 1;
	mov.b32 	%r612, -1;
	// begin inline asm
	shfl.sync.down.b32 %r588, %r711, %r590, %r611, %r612;
	// end inline asm
	setp.lt.s32 	%p74, %r587, %r611;
	selp.b32 	%r617, %r588, 0, %p74;
	add.s32 	%r594, %r617, %r711;
	mov.b32 	%r595, 2;
	// begin inline asm
	shfl.sync.down.b32 %r593, %r594, %r595, %r611, %r612;
	// end inline asm
	add.s32 	%r618, %r587, 2;
	setp.gt.s32 	%p75, %r618, %r611;
	selp.b32 	%r619, 0, %r593, %p75;
	add.s32 	%r599, %r594, %r619;
	mov.b32 	%r600, 4;
	// begin inline asm
	shfl.sync.down.b32 %r598, %r599, %r600, %r611, %r612;
	// end inline asm
	add.s32 	%r620, %r587, 4;
	setp.gt.s32 	%p76, %r620, %r611;
	selp.b32 	%r621, 0, %r598, %p76;
	add.s32 	%r604, %r599, %r621;
	mov.b32 	%r605, 8;
	// begin inline asm
	shfl.sync.down.b32 %r603, %r604, %r605, %r611, %r612;
	// end inline asm
	add.s32 	%r622, %r587, 8;
	setp.gt.s32 	%p77, %r622, %r611;
	selp.b32 	%r623, 0, %r603, %p77;
	add.s32 	%r609, %r604, %r623;
	mov.b32 	%r610, 16;
	// begin inline asm
	shfl.sync.down.b32 %r608, %r609, %r610, %r611, %r612;
	// end inline asm
	add.s32 	%r624, %r587, 16;
	setp.gt.s32 	%p78, %r624, %r611;
	selp.b32 	%r625, 0, %r608, %p78;
	add.s32 	%r745, %r609, %r625;
	setp.ne.s32 	%p79, %r587, 0;
	@%p79 bra 	$L__BB13_20;
	shr.u32 	%r626, %r2, 3;
	and.b32  	%r627, %r626, 124;
	mov.u32 	%r628, _ZZN3cub18CUB_300001_SM_10006detail6reduce28DeviceReduceSingleTileKernelINS2_10policy_hubIiyN4cuda3std3__44plusIiEEE10Policy1000EPfPiyS9_iiNS7_10__identityEEEvT0_T1_T2_T3_T4_T6_E12temp_storage;
	add.s32 	%r629, %r628, %r627;
	st.shared.u32 	[%r629+8], %r745;
$L__BB13_20:
	bar.sync 	0;
	setp.ne.s32 	%p80, %r2, 0;
	@%p80 bra 	$L__BB13_72;
	setp.gt.u64 	%p81, %rd32, 32;
	ld.shared.u32 	%r630, [_ZZN3cub18CUB_300001_SM_10006detail6reduce28DeviceReduceSingleTileKernelINS2_10policy_hubIiyN4cuda3std3__44plusIiEEE10Policy1000EPfPiyS9_iiNS7_10__identityEEEvT0_T1_T2_T3_T4_T6_E12temp_storage+12];
	selp.b32 	%r631, %r630, 0, %p81;
	add.s32 	%r632, %r631, %r745;
	setp.gt.u64 	%p82, %rd32, 64;
	ld.shared.u32 	%r633, [_ZZN3cub18CUB_300001_SM_10006detail6reduce28DeviceReduceSingleTileKernelINS2_10policy_hubIiyN4cuda3std3__44plusIiEEE10Policy1000EPfPiyS9_iiNS7_10__identityEEEvT0_T1_T2_T3_T4_T6_E12temp_storage+16];
	selp.b32 	%r634, %r633, 0, %p82;
	add.s32 	%r635, %r632, %r634;
	setp.gt.u64 	%p83, %rd32, 96;
	ld.shared.u32 	%r636, [_ZZN3cub18CUB_300001_SM_10006detail6reduce28DeviceReduceSingleTileKernelINS2_10policy_hubIiyN4cuda3std3__44plusIiEEE10Policy1000EPfPiyS9_iiNS7_10__identityEEEvT0_T1_T2_T3_T4_T6_E12temp_storage+20];
	selp.b32 	%r637, %r636, 0, %p83;
	add.s32 	%r638, %r635, %r637;
	setp.gt.u64 	%p84, %rd32, 128;
	ld.shared.u32 	%r639, [_ZZN3cub18CUB_300001_SM_10006detail6reduce28DeviceReduceSingleTileKernelINS2_10policy_hubIiyN4cuda3std3__44plusIiEEE10Policy1000EPfPiyS9_iiNS7_10__identityEEEvT0_T1_T2_T3_T4_T6_E12temp_storage+24];
	selp.b32 	%r640, %r639, 0, %p84;
	add.s32 	%r641, %r638, %r640;
	setp.gt.u64 	%p85, %rd32, 160;
	ld.shared.u32 	%r642, [_ZZN3cub18CUB_300001_SM_10006detail6reduce28DeviceReduceSingleTileKernelINS2_10policy_hubIiyN4cuda3std3__44plusIiEEE10Policy1000EPfPiyS9_iiNS7_10__identityEEEvT0_T1_T2_T3_T4_T6_E12temp_storage+28];
	selp.b32 	%r643, %r642, 0, %p85;
	add.s32 	%r644, %r641, %r643;
	setp.gt.u64 	%p86, %rd32, 192;
	ld.shared.u32 	%r645, [_ZZN3cub18CUB_300001_SM_10006detail6reduce28DeviceReduceSingleTileKernelINS2_10policy_hubIiyN4cuda3std3__44plusIiEEE10Policy1000EPfPiyS9_iiNS7_10__identityEEEvT0_T1_T2_T3_T4_T6_E12temp_storage+32];
	selp.b32 	%r646, %r645, 0, %p86;
	add.s32 	%r647, %r644, %r646;
	setp.gt.u64 	%p87, %rd32, 224;
	ld.shared.u32 	%r648, [_ZZN3cub18CUB_300001_SM_10006detail6reduce28DeviceReduceSingleTileKernelINS2_10policy_hubIiyN4cuda3std3__44plusIiEEE10Policy1000EPfPiyS9_iiNS7_10__identityEEEvT0_T1_T2_T3_T4_T6_E12temp_storage+36];
	selp.b32 	%r649, %r648, 0, %p87;
	add.s32 	%r745, %r647, %r649;
	bra.uni 	$L__BB13_72;
$L__BB13_22:
	mov.u32 	%r27, %tid.x;
	shl.b32 	%r400, %r27, 2;
	mul.wide.u32 	%rd104, %r400, 4;
	add.s64 	%rd93, %rd31, %rd104;
	// begin inline asm
	ld.global.nc.v2.u64 {%rd91, %rd92}, [%rd93];
	// end inline asm
	mov.b64 	{%r401, %r402}, %rd92;
	mov.b64 	{%r403, %r404}, %rd91;
	mov.b32 	%f44, %r404;
	mov.b32 	%f45, %r403;
	mov.b32 	%f46, %r402;
	mov.b32 	%f47, %r401;
	add.s64 	%rd96, %rd93, 4096;
	// begin inline asm
	ld.global.nc.v2.u64 {%rd94, %rd95}, [%rd96];
	// end inline asm
	mov.b64 	{%r405, %r406}, %rd95;
	mov.b64 	{%r407, %r408}, %rd94;
	mov.b32 	%f48, %r408;
	mov.b32 	%f49, %r407;
	mov.b32 	%f50, %r406;
	mov.b32 	%f51, %r405;
	add.s64 	%rd99, %rd93, 8192;
	// begin inline asm
	ld.global.nc.v2.u64 {%rd97, %rd98}, [%rd99];
	// end inline asm
	mov.b64 	{%r409, %r410}, %rd98;
	mov.b64 	{%r411, %r412}, %rd97;
	mov.b32 	%f52, %r412;
	mov.b32 	%f53, %r411;
	mov.b32 	%f54, %r410;
	mov.b32 	%f55, %r409;
	add.s64 	%rd102, %rd93, 12288;
	// begin inline asm
	ld.global.nc.v2.u64 {%rd100, %rd101}, [%rd102];
	// end inline asm
	mov.b64 	{%r413, %r414}, %rd101;
	mov.b64 	{%r415, %r416}, %rd100;
	mov.b32 	%f56, %r416;
	mov.b32 	%f57, %r415;
	mov.b32 	%f58, %r414;
	mov.b32 	%f59, %r413;
	cvt.rzi.s32.f32 	%r417, %f45;
	cvt.rzi.s32.f32 	%r418, %f44;
	cvt.rzi.s32.f32 	%r419, %f47;
	cvt.rzi.s32.f32 	%r420, %f46;
	cvt.rzi.s32.f32 	%r421, %f49;
	cvt.rzi.s32.f32 	%r422, %f48;
	cvt.rzi.s32.f32 	%r423, %f51;
	cvt.rzi.s32.f32 	%r424, %f50;
	cvt.rzi.s32.f32 	%r425, %f53;
	cvt.rzi.s32.f32 	%r426, %f52;
	cvt.rzi.s32.f32 	%r427, %f55;
	cvt.rzi.s32.f32 	%r428, %f54;
	cvt.rzi.s32.f32 	%r429, %f57;
	cvt.rzi.s32.f32 	%r430, %f56;
	cvt.rzi.s32.f32 	%r431, %f59;
	cvt.rzi.s32.f32 	%r432, %f58;
	add.s32 	%r433, %r418, %r417;
	add.s32 	%r434, %r419, %r433;
	add.s32 	%r435, %r420, %r434;
	add.s32 	%r436, %r421, %r435;
	add.s32 	%r437, %r422, %r436;
	add.s32 	%r438, %r423, %r437;
	add.s32 	%r439, %r424, %r438;
	add.s32 	%r440, %r425, %r439;
	add.s32 	%r441, %r426, %r440;
	add.s32 	%r442, %r427, %r441;
	add.s32 	%r443, %r428, %r442;
	add.s32 	%r444, %r429, %r443;
	add.s32 	%r445, %r430, %r444;
	add.s32 	%r446, %r431, %r445;
	add.s32 	%r722, %r432, %r446;
	add.s64 	%rd6, %rd32, -4096;
	setp.lt.u64 	%p50, %rd6, 4096;
	mov.b64 	%rd142, 4096;
	@%p50 bra 	$L__BB13_26;
	mov.b64 	%rd142, 4096;
$L__BB13_24:
	shl.b64 	%rd118, %rd142, 2;
	add.s64 	%rd108, %rd93, %rd118;
	// begin inline asm
	ld.global.nc.v2.u64 {%rd106, %rd107}, [%rd108];
	// end inline asm
	mov.b64 	{%r447, %r448}, %rd107;
	mov.b64 	{%r449, %r450}, %rd106;
	mov.b32 	%f60, %r450;
	mov.b32 	%f61, %r449;
	mov.b32 	%f62, %r448;
	mov.b32 	%f63, %r447;
	add.s64 	%rd111, %rd108, 4096;
	// begin inline asm
	ld.global.nc.v2.u64 {%rd109, %rd110}, [%rd111];
	// end inline asm
	mov.b64 	{%r451, %r452}, %rd110;
	mov.b64 	{%r453, %r454}, %rd109;
	mov.b32 	%f64, %r454;
	mov.b32 	%f65, %r453;
	mov.b32 	%f66, %r452;
	mov.b32 	%f67, %r451;
	add.s64 	%rd114, %rd108, 8192;
	// begin inline asm
	ld.global.nc.v2.u64 {%rd112, %rd113}, [%rd114];
	// end inline asm
	mov.b64 	{%r455, %r456}, %rd113;
	mov.b64 	{%r457, %r458}, %rd112;
	mov.b32 	%f68, %r458;
	mov.b32 	%f69, %r457;
	mov.b32 	%f70, %r456;
	mov.b32 	%f71, %r455;
	add.s64 	%rd117, %rd108, 12288;
	// begin inline asm
	ld.global.nc.v2.u64 {%rd115, %rd116}, [%rd117];
	// end inline asm
	mov.b64 	{%r459, %r460}, %rd116;
	mov.b64 	{%r461, %r462}, %rd115;
	mov.b32 	%f72, %r462;
	mov.b32 	%f73, %r461;
	mov.b32 	%f74, %r460;
	mov.b32 	%f75, %r459;
	cvt.rzi.s32.f32 	%r463, %f61;
	cvt.rzi.s32.f32 	%r464, %f60;
	cvt.rzi.s32.f32 	%r465, %f63;
	cvt.rzi.s32.f32 	%r466, %f62;
	cvt.rzi.s32.f32 	%r467, %f65;
	cvt.rzi.s32.f32 	%r468, %f64;
	cvt.rzi.s32.f32 	%r469, %f67;
	cvt.rzi.s32.f32 	%r470, %f66;
	cvt.rzi.s32.f32 	%r471, %f69;
	cvt.rzi.s32.f32 	%r472, %f68;
	cvt.rzi.s32.f32 	%r473, %f71;
	cvt.rzi.s32.f32 	%r474, %f70;
	cvt.rzi.s32.f32 	%r475, %f73;
	cvt.rzi.s32.f32 	%r476, %f72;
	cvt.rzi.s32.f32 	%r477, %f75;
	cvt.rzi.s32.f32 	%r478, %f74;
	add.s32 	%r479, %r463, %r722;
	add.s32 	%r480, %r464, %r479;
	add.s32 	%r481, %r465, %r480;
	add.s32 	%r482, %r466, %r481;
	add.s32 	%r483, %r467, %r482;
	add.s32 	%r484, %r468, %r483;
	add.s32 	%r485, %r469, %r484;
	add.s32 	%r486, %r470, %r485;
	add.s32 	%r487, %r471, %r486;
	add.s32 	%r488, %r472, %r487;
	add.s32 	%r489, %r473, %r488;
	add.s32 	%r490, %r474, %r489;
	add.s32 	%r491, %r475, %r490;
	add.s32 	%r492, %r476, %r491;
	add.s32 	%r493, %r477, %r492;
	add.s32 	%r722, %r478, %r493;
	sub.s64 	%rd119, %rd32, %rd142;
	setp.lt.u64 	%p51, %rd119, 4096;
	@%p51 bra 	$L__BB13_34;
	add.s64 	%rd142, %rd142, 4096;
	setp.le.u64 	%p52, %rd142, %rd6;
	@%p52 bra 	$L__BB13_24;
$L__BB13_26:
	setp.le.u64 	%p53, %rd32, %rd142;
	@%p53 bra 	$L__BB13_34;
	cvt.u32.u64 	%r494, %rd142;
	cvt.u32.u64 	%r495, %rd32;
	sub.s32 	%r32, %r495, %r494;
	setp.ge.s32 	%p54, %r27, %r32;
	@%p54 bra 	$L__BB13_34;
	not.b32 	%r498, %r27;
	add.s32 	%r499, %r498, %r495;
	sub.s32 	%r33, %r499, %r494;
	and.b32  	%r501, %r33, 768;
	setp.eq.s32 	%p55, %r501, 768;
	mov.u32 	%r717, %r27;
	@%p55 bra 	$L__BB13_31;
	cvt.u64.u32 	%rd120, %r27;
	add.s64 	%rd121, %rd142, %rd120;
	shl.b64 	%rd122, %rd121, 2;
	add.s64 	%rd143, %rd31, %rd122;
	shr.u32 	%r502, %r33, 8;
	add.s32 	%r503, %r502, 1;
	and.b32  	%r504, %r503, 3;
	neg.s32 	%r714, %r504;
	mov.u32 	%r717, %r27;
$L__BB13_30:
	.pragma "nounroll";
	// begin inline asm
	ld.global.nc.u32 %r505, [%rd143];
	// end inline asm
	mov.b32 	%f76, %r505;
	cvt.rzi.s32.f32 	%r506, %f76;
	add.s32 	%r722, %r506, %r722;
	add.s32 	%r717, %r717, 256;
	add.s64 	%rd143, %rd143, 1024;
	add.s32 	%r714, %r714, 1;
	setp.ne.s32 	%p56, %r714, 0;
	@%p56 bra 	$L__BB13_30;
$L__BB13_31:
	setp.lt.u32 	%p57, %r33, 768;
	@%p57 bra 	$L__BB13_34;
	cvt.u64.u32 	%rd124, %r717;
	add.s64 	%rd125, %rd142, %rd124;
	shl.b64 	%rd126, %rd125, 2;
	add.s64 	%rd144, %rd31, %rd126;
$L__BB13_33:
	// begin inline asm
	ld.global.nc.u32 %r507, [%rd144];
	// end inline asm
	mov.b32 	%f77, %r507;
	cvt.rzi.s32.f32 	%r511, %f77;
	add.s32 	%r512, %r511, %r722;
	add.s64 	%rd128, %rd144, 1024;
	// begin inline asm
	ld.global.nc.u32 %r508, [%rd128];
	// end inline asm
	mov.b32 	%f78, %r508;
	cvt.rzi.s32.f32 	%r513, %f78;
	add.s32 	%r514, %r513, %r512;
	add.s64 	%rd129, %rd144, 2048;
	// begin inline asm
	ld.global.nc.u32 %r509, [%rd129];
	// end inline asm
	mov.b32 	%f79, %r509;
	cvt.rzi.s32.f32 	%r515, %f79;
	add.s32 	%r516, %r515, %r514;
	add.s64 	%rd130, %rd144, 3072;
	// begin inline asm
	ld.global.nc.u32 %r510, [%rd130];
	// end inline asm
	mov.b32 	%f80, %r510;
	cvt.rzi.s32.f32 	%r517, %f80;
	add.s32 	%r722, %r517, %r516;
	add.s32 	%r717, %r717, 1024;
	add.s64 	%rd144, %rd144, 4096;
	setp.lt.s32 	%p58, %r717, %r32;
	@%p58 bra 	$L__BB13_33;
$L__BB13_34:
	// begin inline asm
	mov.u32 %r518, %laneid;
	// end inline asm
	mov.b32 	%r521, 1;
	mov.b32 	%r542, 31;
	mov.b32 	%r543, -1;
	// begin inline asm
	shfl.sync.down.b32 %r519, %r722, %r521, %r542, %r543;
	// end inline asm
	setp.gt.s32 	%p59, %r518, 30;
	selp.b32 	%r544, 0, %r519, %p59;
	add.s32 	%r525, %r544, %r722;
	mov.b32 	%r526, 2;
	// begin inline asm
	shfl.sync.down.b32 %r524, %r525, %r526, %r542, %r543;
	// end inline asm
	setp.gt.s32 	%p60, %r518, 29;
	selp.b32 	%r545, 0, %r524, %p60;
	add.s32 	%r530, %r525, %r545;
	mov.b32 	%r531, 4;
	// begin inline asm
	shfl.sync.down.b32 %r529, %r530, %r531, %r542, %r543;
	// end inline asm
	setp.gt.s32 	%p61, %r518, 27;
	selp.b32 	%r546, 0, %r529, %p61;
	add.s32 	%r535, %r530, %r546;
	mov.b32 	%r536, 8;
	// begin inline asm
	shfl.sync.down.b32 %r534, %r535, %r536, %r542, %r543;
	// end inline asm
	setp.gt.s32 	%p62, %r518, 23;
	selp.b32 	%r547, 0, %r534, %p62;
	add.s32 	%r540, %r535, %r547;
	mov.b32 	%r541, 16;
	// begin inline asm
	shfl.sync.down.b32 %r539, %r540, %r541, %r542, %r543;
	// end inline asm
	setp.gt.s32 	%p63, %r518, 15;
	selp.b32 	%r548, 0, %r539, %p63;
	add.s32 	%r745, %r540, %r548;
	setp.ne.s32 	%p64, %r518, 0;
	@%p64 bra 	$L__BB13_36;
	shr.u32 	%r549, %r27, 3;
	and.b32  	%r550, %r549, 124;
	mov.u32 	%r551, _ZZN3cub18CUB_300001_SM_10006detail6reduce28DeviceReduceSingleTileKernelINS2_10policy_hubIiyN4cuda3std3__44plusIiEEE10Policy1000EPfPiyS9_iiNS7_10__identityEEEvT0_T1_T2_T3_T4_T6_E12temp_storage;
	add.s32 	%r552, %r551, %r550;
	st.shared.u32 	[%r552+8], %r745;
$L__BB13_36:
	bar.sync 	0;
	setp.ne.s32 	%p65, %r27, 0;
	@%p65 bra 	$L__BB13_72;
	ld.shared.u32 	%r553, [_ZZN3cub18CUB_300001_SM_10006detail6reduce28DeviceReduceSingleTileKernelINS2_10policy_hubIiyN4cuda3std3__44plusIiEEE10Policy1000EPfPiyS9_iiNS7_10__identityEEEvT0_T1_T2_T3_T4_T6_E12temp_storage+12];
	add.s32 	%r554, %r553, %r745;
	ld.shared.u32 	%r555, [_ZZN3cub18CUB_300001_SM_10006detail6reduce28DeviceReduceSingleTileKernelINS2_10policy_hubIiyN4cuda3std3__44plusIiEEE10Policy1000EPfPiyS9_iiNS7_10__identityEEEvT0_T1_T2_T3_T4_T6_E12temp_storage+16];
	add.s32 	%r556, %r554, %r555;
	ld.shared.u32 	%r557, [_ZZN3cub18CUB_300001_SM_10006detail6reduce28DeviceReduceSingleTileKernelINS2_10policy_hubIiyN4cuda3std3__44plusIiEEE10Policy1000EPfPiyS9_iiNS7_10__identityEEEvT0_T1_T2_T3_T4_T6_E12temp_storage+20];
	add.s32 	%r558, %r556, %r557;
	ld.shared.u32 	%r559, [_ZZN3cub18CUB_300001_SM_10006detail6reduce28DeviceReduceSingleTileKernelINS2_10policy_hubIiyN4cuda3std3__44plusIiEEE10Policy1000EPfPiyS9_iiNS7_10__identityEEEvT0_T1_T2_T3_T4_T6_E12temp_storage+24];
	add.s32 	%r560, %r558, %r559;
	ld.shared.u32 	%r561, [_ZZN3cub18CUB_300001_SM_10006detail6reduce28DeviceReduceSingleTileKernelINS2_10policy_hubIiyN4cuda3std3__44plusIiEEE10Policy1000EPfPiyS9_iiNS7_10__identityEEEvT0_T1_T2_T3_T4_T6_E12temp_storage+28];
	add.s32 	%r562, %r560, %r561;
	ld.shared.u32 	%r563, [_ZZN3cub18CUB_300001_SM_10006detail6reduce28DeviceReduceSingleTileKernelINS2_10policy_hubIiyN4cuda3std3__44plusIiEEE10Policy1000EPfPiyS9_iiNS7_10__identityEEEvT0_T1_T2_T3_T4_T6_E12temp_storage+32];
	add.s32 	%r564, %r562, %r563;
	ld.shared.u32 	%r565, [_ZZN3cub18CUB_300001_SM_10006detail6reduce28DeviceReduceSingleTileKernelINS2_10policy_hubIiyN4cuda3std3__44plusIiEEE10Policy1000EPfPiyS9_iiNS7_10__identityEEEvT0_T1_T2_T3_T4_T6_E12temp_storage+36];
	add.s32 	%r745, %r564, %r565;
	bra.uni 	$L__BB13_72;
$L__BB13_38:
	setp.gt.u64 	%p3, %rd32, 4095;
	@%p3 bra 	$L__BB13_56;
	cvt.u32.u64 	%r51, %rd32;
	mov.u32 	%r52, %tid.x;
	setp.ge.u32 	%p20, %r52, %r51;
	mov.b32 	%r733, 0;
	mov.u32 	%r728, %r52;
	@%p20 bra 	$L__BB13_41;
	mul.wide.u32 	%rd83, %r52, 4;
	add.s64 	%rd82, %rd31, %rd83;
	// begin inline asm
	ld.global.nc.u32 %r269, [%rd82];
	// end inline asm
	mov.b32 	%f38, %r269;
	cvt.rzi.s32.f32 	%r733, %f38;
	add.s32 	%r728, %r52, 256;
$L__BB13_41:
	setp.ge.u32 	%p21, %r728, %r51;
	@%p21 bra 	$L__BB13_47;
	not.b32 	%r271, %r728;
	add.s32 	%r57, %r271, %r51;
	and.b32  	%r272, %r57, 768;
	setp.eq.s32 	%p22, %r272, 768;
	@%p22 bra 	$L__BB13_45;
	mul.wide.u32 	%rd84, %r728, 4;
	add.s64 	%rd145, %rd31, %rd84;
	shr.u32 	%r273, %r57, 8;
	add.s32 	%r274, %r273, 1;
	and.b32  	%r275, %r274, 3;
	neg.s32 	%r725, %r275;
$L__BB13_44:
	.pragma "nounroll";
	// begin inline asm
	ld.global.nc.u32 %r276, [%rd145];
	// end inline asm
	mov.b32 	%f39, %r276;
	cvt.rzi.s32.f32 	%r277, %f39;
	add.s32 	%r733, %r277, %r733;
	add.s32 	%r728, %r728, 256;
	add.s64 	%rd145, %rd145, 1024;
	add.s32 	%r725, %r725, 1;
	setp.ne.s32 	%p23, %r725, 0;
	@%p23 bra 	$L__BB13_44;
$L__BB13_45:
	setp.lt.u32 	%p24, %r57, 768;
	@%p24 bra 	$L__BB13_47;
$L__BB13_46:
	mul.wide.s32 	%rd90, %r728, 4;
	add.s64 	%rd86, %rd31, %rd90;
	// begin inline asm
	ld.global.nc.u32 %r278, [%rd86];
	// end inline asm
	mov.b32 	%f40, %r278;
	cvt.rzi.s32.f32 	%r282, %f40;
	add.s32 	%r283, %r282, %r733;
	add.s64 	%rd87, %rd86, 1024;
	// begin inline asm
	ld.global.nc.u32 %r279, [%rd87];
	// end inline asm
	mov.b32 	%f41, %r279;
	cvt.rzi.s32.f32 	%r284, %f41;
	add.s32 	%r285, %r284, %r283;
	add.s64 	%rd88, %rd86, 2048;
	// begin inline asm
	ld.global.nc.u32 %r280, [%rd88];
	// end inline asm
	mov.b32 	%f42, %r280;
	cvt.rzi.s32.f32 	%r286, %f42;
	add.s32 	%r287, %r286, %r285;
	add.s64 	%rd89, %rd86, 3072;
	// begin inline asm
	ld.global.nc.u32 %r281, [%rd89];
	// end inline asm
	mov.b32 	%f43, %r281;
	cvt.rzi.s32.f32 	%r288, %f43;
	add.s32 	%r733, %r288, %r287;
	add.s32 	%r728, %r728, 1024;
	setp.lt.s32 	%p25, %r728, %r51;
	@%p25 bra 	$L__BB13_46;
$L__BB13_47:
	setp.lt.u64 	%p26, %rd32, 256;
	@%p26 bra 	$L__BB13_52;
	// begin inline asm
	mov.u32 %r352, %laneid;
	// end inline asm
	mov.b32 	%r355, 1;
	mov.b32 	%r376, 31;
	mov.b32 	%r377, -1;
	// begin inline asm
	shfl.sync.down.b32 %r353, %r733, %r355, %r376, %r377;
	// end inline asm
	setp.gt.s32 	%p42, %r352, 30;
	selp.b32 	%r378, 0, %r353, %p42;
	add.s32 	%r359, %r378, %r733;
	mov.b32 	%r360, 2;
	// begin inline asm
	shfl.sync.down.b32 %r358, %r359, %r360, %r376, %r377;
	// end inline asm
	setp.gt.s32 	%p43, %r352, 29;
	selp.b32 	%r379, 0, %r358, %p43;
	add.s32 	%r364, %r359, %r379;
	mov.b32 	%r365, 4;
	// begin inline asm
	shfl.sync.down.b32 %r363, %r364, %r365, %r376, %r377;
	// end inline asm
	setp.gt.s32 	%p44, %r352, 27;
	selp.b32 	%r380, 0, %r363, %p44;
	add.s32 	%r369, %r364, %r380;
	mov.b32 	%r370, 8;
	// begin inline asm
	shfl.sync.down.b32 %r368, %r369, %r370, %r376, %r377;
	// end inline asm
	setp.gt.s32 	%p45, %r352, 23;
	selp.b32 	%r381, 0, %r368, %p45;
	add.s32 	%r374, %r369, %r381;
	mov.b32 	%r375, 16;
	// begin inline asm
	shfl.sync.down.b32 %r373, %r374, %r375, %r376, %r377;
	// end inline asm
	setp.gt.s32 	%p46, %r352, 15;
	selp.b32 	%r382, 0, %r373, %p46;
	add.s32 	%r745, %r374, %r382;
	setp.ne.s32 	%p47, %r352, 0;
	@%p47 bra 	$L__BB13_50;
	shr.u32 	%r383, %r52, 3;
	and.b32  	%r384, %r383, 124;
	mov.u32 	%r385, _ZZN3cub18CUB_300001_SM_10006detail6reduce28DeviceReduceSingleTileKernelINS2_10policy_hubIiyN4cuda3std3__44plusIiEEE10Policy1000EPfPiyS9_iiNS7_10__identityEEEvT0_T1_T2_T3_T4_T6_E12temp_storage;
	add.s32 	%r386, %r385, %r384;
	st.shared.u32 	[%r386+8], %r745;
$L__BB13_50:
	bar.sync 	0;
	setp.ne.s32 	%p48, %r52, 0;
	@%p48 bra 	$L__BB13_72;
	ld.shared.u32 	%r387, [_ZZN3cub18CUB_300001_SM_10006detail6reduce28DeviceReduceSingleTileKernelINS2_10policy_hubIiyN4cuda3std3__44plusIiEEE10Policy1000EPfPiyS9_iiNS7_10__identityEEEvT0_T1_T2_T3_T4_T6_E12temp_storage+12];
	add.s32 	%r388, %r387, %r745;
	ld.shared.u32 	%r389, [_ZZN3cub18CUB_300001_SM_10006detail6reduce28DeviceReduceSingleTileKernelINS2_10policy_hubIiyN4cuda3std3__44plusIiEEE10Policy1000EPfPiyS9_iiNS7_10__identityEEEvT0_T1_T2_T3_T4_T6_E12temp_storage+16];
	add.s32 	%r390, %r388, %r389;
	ld.shared.u32 	%r391, [_ZZN3cub18CUB_300001_SM_10006detail6reduce28DeviceReduceSingleTileKernelINS2_10policy_hubIiyN4cuda3std3__44plusIiEEE10Policy1000EPfPiyS9_iiNS7_10__identityEEEvT0_T1_T2_T3_T4_T6_E12temp_storage+20];
	add.s32 	%r392, %r390, %r391;
	ld.shared.u32 	%r393, [_ZZN3cub18CUB_300001_SM_10006detail6reduce28DeviceReduceSingleTileKernelINS2_10policy_hubIiyN4cuda3std3__44plusIiEEE10Policy1000EPfPiyS9_iiNS7_10__identityEEEvT0_T1_T2_T3_T4_T6_E12temp_storage+24];
	add.s32 	%r394, %r392, %r393;
	ld.shared.u32 	%r395, [_ZZN3cub18CUB_300001_SM_10006detail6reduce28DeviceReduceSingleTileKernelINS2_10policy_hubIiyN4cuda3std3__44plusIiEEE10Policy1000EPfPiyS9_iiNS7_10__identityEEEvT0_T1_T2_T3_T4_T6_E12temp_storage+28];
	add.s32 	%r396, %r394, %r395;
	ld.shared.u32 	%r397, [_ZZN3cub18CUB_300001_SM_10006detail6reduce28DeviceReduceSingleTileKernelINS2_10policy_hubIiyN4cuda3std3__44plusIiEEE10Policy1000EPfPiyS9_iiNS7_10__identityEEEvT0_T1_T2_T3_T4_T6_E12temp_storage+32];
	add.s32 	%r398, %r396, %r397;
	ld.shared.u32 	%r399, [_ZZN3cub18CUB_300001_SM_10006detail6reduce28DeviceReduceSingleTileKernelINS2_10policy_hubIiyN4cuda3std3__44plusIiEEE10Policy1000EPfPiyS9_iiNS7_10__identityEEEvT0_T1_T2_T3_T4_T6_E12temp_storage+36];
	add.s32 	%r745, %r398, %r399;
	bra.uni 	$L__BB13_72;
$L__BB13_52:
	// begin inline asm
	mov.u32 %r289, %laneid;
	// end inline asm
	and.b32  	%r315, %r52, 992;
	add.s32 	%r316, %r315, 32;
	setp.gt.u32 	%p27, %r316, %r51;
	not.b32 	%r317, %r315;
	add.s32 	%r318, %r51, %r317;
	selp.b32 	%r313, %r318, 31, %p27;
	mov.b32 	%r292, 1;
	mov.b32 	%r314, -1;
	// begin inline asm
	shfl.sync.down.b32 %r290, %r733, %r292, %r313, %r314;
	// end inline asm
	setp.lt.s32 	%p28, %r289, %r313;
	selp.b32 	%r319, %r290, 0, %p28;
	add.s32 	%r296, %r319, %r733;
	mov.b32 	%r297, 2;
	// begin inline asm
	shfl.sync.down.b32 %r295, %r296, %r297, %r313, %r314;
	// end inline asm
	add.s32 	%r320, %r289, 2;
	setp.gt.s32 	%p29, %r320, %r313;
	selp.b32 	%r321, 0, %r295, %p29;
	add.s32 	%r301, %r296, %r321;
	mov.b32 	%r302, 4;
	// begin inline asm
	shfl.sync.down.b32 %r300, %r301, %r302, %r313, %r314;
	// end inline asm
	add.s32 	%r322, %r289, 4;
	setp.gt.s32 	%p30, %r322, %r313;
	selp.b32 	%r323, 0, %r300, %p30;
	add.s32 	%r306, %r301, %r323;
	mov.b32 	%r307, 8;
	// begin inline asm
	shfl.sync.down.b32 %r305, %r306, %r307, %r313, %r314;
	// end inline asm
	add.s32 	%r324, %r289, 8;
	setp.gt.s32 	%p31, %r324, %r313;
	selp.b32 	%r325, 0, %r305, %p31;
	add.s32 	%r311, %r306, %r325;
	mov.b32 	%r312, 16;
	// begin inline asm
	shfl.sync.down.b32 %r310, %r311, %r312, %r313, %r314;
	// end inline asm
	add.s32 	%r326, %r289, 16;
	setp.gt.s32 	%p32, %r326, %r313;
	selp.b32 	%r327, 0, %r310, %p32;
	add.s32 	%r745, %r311, %r327;
	setp.ne.s32 	%p33, %r289, 0;
	@%p33 bra 	$L__BB13_54;
	shr.u32 	%r328, %r52, 3;
	and.b32  	%r329, %r328, 124;
	mov.u32 	%r330, _ZZN3cub18CUB_300001_SM_10006detail6reduce28DeviceReduceSingleTileKernelINS2_10policy_hubIiyN4cuda3std3__44plusIiEEE10Policy1000EPfPiyS9_iiNS7_10__identityEEEvT0_T1_T2_T3_T4_T6_E12temp_storage;
	add.s32 	%r331, %r330, %r329;
	st.shared.u32 	[%r331+8], %r745;
$L__BB13_54:
	bar.sync 	0;
	setp.ne.s32 	%p34, %r52, 0;
	@%p34 bra 	$L__BB13_72;
	setp.gt.u64 	%p35, %rd32, 32;
	ld.shared.u32 	%r332, [_ZZN3cub18CUB_300001_SM_10006detail6reduce28DeviceReduceSingleTileKernelINS2_10policy_hubIiyN4cuda3std3__44plusIiEEE10Policy1000EPfPiyS9_iiNS7_10__identityEEEvT0_T1_T2_T3_T4_T6_E12temp_storage+12];
	selp.b32 	%r333, %r332, 0, %p35;
	add.s32 	%r334, %r333, %r745;
	setp.gt.u64 	%p36, %rd32, 64;
	ld.shared.u32 	%r335, [_ZZN3cub18CUB_300001_SM_10006detail6reduce28DeviceReduceSingleTileKernelINS2_10policy_hubIiyN4cuda3std3__44plusIiEEE10Policy1000EPfPiyS9_iiNS7_10__identityEEEvT0_T1_T2_T3_T4_T6_E12temp_storage+16];
	selp.b32 	%r336, %r335, 0, %p36;
	add.s32 	%r337, %r334, %r336;
	setp.gt.u64 	%p37, %rd32, 96;
	ld.shared.u32 	%r338, [_ZZN3cub18CUB_300001_SM_10006detail6reduce28DeviceReduceSingleTileKernelINS2_10policy_hubIiyN4cuda3std3__44plusIiEEE10Policy1000EPfPiyS9_iiNS7_10__identityEEEvT0_T1_T2_T3_T4_T6_E12temp_storage+20];
	selp.b32 	%r339, %r338, 0, %p37;
	add.s32 	%r340, %r337, %r339;
	setp.gt.u64 	%p38, %rd32, 128;
	ld.shared.u32 	%r341, [_ZZN3cub18CUB_300001_SM_10006detail6reduce28DeviceReduceSingleTileKernelINS2_10policy_hubIiyN4cuda3std3__44plusIiEEE10Policy1000EPfPiyS9_iiNS7_10__identityEEEvT0_T1_T2_T3_T4_T6_E12temp_storage+24];
	selp.b32 	%r342, %r341, 0, %p38;
	add.s32 	%r343, %r340, %r342;
	setp.gt.u64 	%p39, %rd32, 160;
	ld.shared.u32 	%r344, [_ZZN3cub18CUB_300001_SM_10006detail6reduce28DeviceReduceSingleTileKernelINS2_10policy_hubIiyN4cuda3std3__44plusIiEEE10Policy1000EPfPiyS9_iiNS7_10__identityEEEvT0_T1_T2_T3_T4_T6_E12temp_storage+28];
	selp.b32 	%r345, %r344, 0, %p39;
	add.s32 	%r346, %r343, %r345;
	setp.gt.u64 	%p40, %rd32, 192;
	ld.shared.u32 	%r347, [_ZZN3cub18CUB_300001_SM_10006detail6reduce28DeviceReduceSingleTileKernelINS2_10policy_hubIiyN4cuda3std3__44plusIiEEE10Policy1000EPfPiyS9_iiNS7_10__identityEEEvT0_T1_T2_T3_T4_T6_E12temp_storage+32];
	selp.b32 	%r348, %r347, 0, %p40;
	add.s32 	%r349, %r346, %r348;
	setp.gt.u64 	%p41, %rd32, 224;
	ld.shared.u32 	%r350, [_ZZN3cub18CUB_300001_SM_10006detail6reduce28DeviceReduceSingleTileKernelINS2_10policy_hubIiyN4cuda3std3__44plusIiEEE10Policy1000EPfPiyS9_iiNS7_10__identityEEEvT0_T1_T2_T3_T4_T6_E12temp_storage+36];
	selp.b32 	%r351, %r350, 0, %p41;
	add.s32 	%r745, %r349, %r351;
	bra.uni 	$L__BB13_72;
$L__BB13_56:
	mov.u32 	%r77, %tid.x;
	cvt.u64.u32 	%rd19, %r77;
	mul.wide.u32 	%rd52, %r77, 4;
	add.s64 	%rd35, %rd31, %rd52;
	// begin inline asm
	ld.global.nc.u32 %r103, [%rd35];
	// end inline asm
	mov.b32 	%f1, %r103;
	cvt.rzi.s32.f32 	%r119, %f1;
	add.s64 	%rd36, %rd35, 1024;
	// begin inline asm
	ld.global.nc.u32 %r104, [%rd36];
	// end inline asm
	mov.b32 	%f2, %r104;
	cvt.rzi.s32.f32 	%r120, %f2;
	add.s64 	%rd37, %rd35, 2048;
	// begin inline asm
	ld.global.nc.u32 %r105, [%rd37];
	// end inline asm
	mov.b32 	%f3, %r105;
	cvt.rzi.s32.f32 	%r121, %f3;
	add.s64 	%rd38, %rd35, 3072;
	// begin inline asm
	ld.global.nc.u32 %r106, [%rd38];
	// end inline asm
	mov.b32 	%f4, %r106;
	cvt.rzi.s32.f32 	%r122, %f4;
	add.s64 	%rd39, %rd35, 4096;
	// begin inline asm
	ld.global.nc.u32 %r107, [%rd39];
	// end inline asm
	mov.b32 	%f5, %r107;
	cvt.rzi.s32.f32 	%r123, %f5;
	add.s64 	%rd40, %rd35, 5120;
	// begin inline asm
	ld.global.nc.u32 %r108, [%rd40];
	// end inline asm
	mov.b32 	%f6, %r108;
	cvt.rzi.s32.f32 	%r124, %f6;
	add.s64 	%rd41, %rd35, 6144;
	// begin inline asm
	ld.global.nc.u32 %r109, [%rd41];
	// end inline asm
	mov.b32 	%f7, %r109;
	cvt.rzi.s32.f32 	%r125, %f7;
	add.s64 	%rd42, %rd35, 7168;
	// begin inline asm
	ld.global.nc.u32 %r110, [%rd42];
	// end inline asm
	mov.b32 	%f8, %r110;
	cvt.rzi.s32.f32 	%r126, %f8;
	add.s64 	%rd43, %rd35, 8192;
	// begin inline asm
	ld.global.nc.u32 %r111, [%rd43];
	// end inline asm
	mov.b32 	%f9, %r111;
	cvt.rzi.s32.f32 	%r127, %f9;
	add.s64 	%rd44, %rd35, 9216;
	// begin inline asm
	ld.global.nc.u32 %r112, [%rd44];
	// end inline asm
	mov.b32 	%f10, %r112;
	cvt.rzi.s32.f32 	%r128, %f10;
	add.s64 	%rd45, %rd35, 10240;
	// begin inline asm
	ld.global.nc.u32 %r113, [%rd45];
	// end inline asm
	mov.b32 	%f11, %r113;
	cvt.rzi.s32.f32 	%r129, %f11;
	add.s64 	%rd46, %rd35, 11264;
	// begin inline asm
	ld.global.nc.u32 %r114, [%rd46];
	// end inline asm
	mov.b32 	%f12, %r114;
	cvt.rzi.s32.f32 	%r130, %f12;
	add.s64 	%rd47, %rd35, 12288;
	// begin inline asm
	ld.global.nc.u32 %r115, [%rd47];
	// end inline asm
	mov.b32 	%f13, %r115;
	cvt.rzi.s32.f32 	%r131, %f13;
	add.s64 	%rd48, %rd35, 13312;
	// begin inline asm
	ld.global.nc.u32 %r116, [%rd48];
	// end inline asm
	mov.b32 	%f14, %r116;
	cvt.rzi.s32.f32 	%r132, %f14;
	add.s64 	%rd49, %rd35, 14336;
	// begin inline asm
	ld.global.nc.u32 %r117, [%rd49];
	// end inline asm
	mov.b32 	%f15, %r117;
	cvt.rzi.s32.f32 	%r133, %f15;
	add.s64 	%rd50, %rd35, 15360;
	// begin inline asm
	ld.global.nc.u32 %r118, [%rd50];
	// end inline asm
	mov.b32 	%f16, %r118;
	cvt.rzi.s32.f32 	%r134, %f16;
	add.s32 	%r135, %r120, %r119;
	add.s32 	%r136, %r121, %r135;
	add.s32 	%r137, %r122, %r136;
	add.s32 	%r138, %r123, %r137;
	add.s32 	%r139, %r124, %r138;
	add.s32 	%r140, %r125, %r139;
	add.s32 	%r141, %r126, %r140;
	add.s32 	%r142, %r127, %r141;
	add.s32 	%r143, %r128, %r142;
	add.s32 	%r144, %r129, %r143;
	add.s32 	%r145, %r130, %r144;
	add.s32 	%r146, %r131, %r145;
	add.s32 	%r147, %r132, %r146;
	add.s32 	%r148, %r133, %r147;
	add.s32 	%r744, %r134, %r148;
	add.s64 	%rd21, %rd32, -4096;
	setp.lt.u64 	%p4, %rd21, 4096;
	mov.b64 	%rd147, 4096;
	@%p4 bra 	$L__BB13_60;
	mov.b64 	%rd147, 4096;
$L__BB13_58:
	shl.b64 	%rd70, %rd147, 2;
	add.s64 	%rd54, %rd35, %rd70;
	// begin inline asm
	ld.global.nc.u32 %r149, [%rd54];
	// end inline asm
	mov.b32 	%f17, %r149;
	cvt.rzi.s32.f32 	%r165, %f17;
	add.s64 	%rd55, %rd54, 1024;
	// begin inline asm
	ld.global.nc.u32 %r150, [%rd55];
	// end inline asm
	mov.b32 	%f18, %r150;
	cvt.rzi.s32.f32 	%r166, %f18;
	add.s64 	%rd56, %rd54, 2048;
	// begin inline asm
	ld.global.nc.u32 %r151, [%rd56];
	// end inline asm
	mov.b32 	%f19, %r151;
	cvt.rzi.s32.f32 	%r167, %f19;
	add.s64 	%rd57, %rd54, 3072;
	// begin inline asm
	ld.global.nc.u32 %r152, [%rd57];
	// end inline asm
	mov.b32 	%f20, %r152;
	cvt.rzi.s32.f32 	%r168, %f20;
	add.s64 	%rd58, %rd54, 4096;
	// begin inline asm
	ld.global.nc.u32 %r153, [%rd58];
	// end inline asm
	mov.b32 	%f21, %r153;
	cvt.rzi.s32.f32 	%r169, %f21;
	add.s64 	%rd59, %rd54, 5120;
	// begin inline asm
	ld.global.nc.u32 %r154, [%rd59];
	// end inline asm
	mov.b32 	%f22, %r154;
	cvt.rzi.s32.f32 	%r170, %f22;
	add.s64 	%rd60, %rd54, 6144;
	// begin inline asm
	ld.global.nc.u32 %r155, [%rd60];
	// end inline asm
	mov.b32 	%f23, %r155;
	cvt.rzi.s32.f32 	%r171, %f23;
	add.s64 	%rd61, %rd54, 7168;
	// begin inline asm
	ld.global.nc.u32 %r156, [%rd61];
	// end inline asm
	mov.b32 	%f24, %r156;
	cvt.rzi.s32.f32 	%r172, %f24;
	add.s64 	%rd62, %rd54, 8192;
	// begin inline asm
	ld.global.nc.u32 %r157, [%rd62];
	// end inline asm
	mov.b32 	%f25, %r157;
	cvt.rzi.s32.f32 	%r173, %f25;
	add.s64 	%rd63, %rd54, 9216;
	// begin inline asm
	ld.global.nc.u32 %r158, [%rd63];
	// end inline asm
	mov.b32 	%f26, %r158;
	cvt.rzi.s32.f32 	%r174, %f26;
	add.s64 	%rd64, %rd54, 10240;
	// begin inline asm
	ld.global.nc.u32 %r159, [%rd64];
	// end inline asm
	mov.b32 	%f27, %r159;
	cvt.rzi.s32.f32 	%r175, %f27;
	add.s64 	%rd65, %rd54, 11264;
	// begin inline asm
	ld.global.nc.u32 %r160, [%rd65];
	// end inline asm
	mov.b32 	%f28, %r160;
	cvt.rzi.s32.f32 	%r176, %f28;
	add.s64 	%rd66, %rd54, 12288;
	// begin inline asm
	ld.global.nc.u32 %r161, [%rd66];
	// end inline asm
	mov.b32 	%f29, %r161;
	cvt.rzi.s32.f32 	%r177, %f29;
	add.s64 	%rd67, %rd54, 13312;
	// begin inline asm
	ld.global.nc.u32 %r162, [%rd67];
	// end inline asm
	mov.b32 	%f30, %r162;
	cvt.rzi.s32.f32 	%r178, %f30;
	add.s64 	%rd68, %rd54, 14336;
	// begin inline asm
	ld.global.nc.u32 %r163, [%rd68];
	// end inline asm
	mov.b32 	%f31, %r163;
	cvt.rzi.s32.f32 	%r179, %f31;
	add.s64 	%rd69, %rd54, 15360;
	// begin inline asm
	ld.global.nc.u32 %r164, [%rd69];
	// end inline asm
	mov.b32 	%f32, %r164;
	cvt.rzi.s32.f32 	%r180, %f32;
	add.s32 	%r181, %r165, %r744;
	add.s32 	%r182, %r166, %r181;
	add.s32 	%r183, %r167, %r182;
	add.s32 	%r184, %r168, %r183;
	add.s32 	%r185, %r169, %r184;
	add.s32 	%r186, %r170, %r185;
	add.s32 	%r187, %r171, %r186;
	add.s32 	%r188, %r172, %r187;
	add.s32 	%r189, %r173, %r188;
	add.s32 	%r190, %r174, %r189;
	add.s32 	%r191, %r175, %r190;
	add.s32 	%r192, %r176, %r191;
	add.s32 	%r193, %r177, %r192;
	add.s32 	%r194, %r178, %r193;
	add.s32 	%r195, %r179, %r194;
	add.s32 	%r744, %r180, %r195;
	sub.s64 	%rd71, %rd32, %rd147;
	setp.lt.u64 	%p5, %rd71, 4096;
	@%p5 bra 	$L__BB13_68;
	add.s64 	%rd147, %rd147, 4096;
	setp.le.u64 	%p6, %rd147, %rd21;
	@%p6 bra 	$L__BB13_58;
$L__BB13_60:
	setp.le.u64 	%p7, %rd32, %rd147;
	@%p7 bra 	$L__BB13_68;
	cvt.u32.u64 	%r196, %rd147;
	cvt.u32.u64 	%r197, %rd32;
	sub.s32 	%r82, %r197, %r196;
	setp.ge.s32 	%p8, %r77, %r82;
	@%p8 bra 	$L__BB13_68;
	not.b32 	%r200, %r77;
	add.s32 	%r201, %r200, %r197;
	sub.s32 	%r83, %r201, %r196;
	and.b32  	%r203, %r83, 768;
	setp.eq.s32 	%p9, %r203, 768;
	mov.u32 	%r739, %r77;
	@%p9 bra 	$L__BB13_65;
	add.s64 	%rd72, %rd147, %rd19;
	shl.b64 	%rd73, %rd72, 2;
	add.s64 	%rd148, %rd31, %rd73;
	shr.u32 	%r204, %r83, 8;
	add.s32 	%r205, %r204, 1;
	and.b32  	%r206, %r205, 3;
	neg.s32 	%r736, %r206;
	mov.u32 	%r739, %r77;
$L__BB13_64:
	.pragma "nounroll";
	// begin inline asm
	ld.global.nc.u32 %r207, [%rd148];
	// end inline asm
	mov.b32 	%f33, %r207;
	cvt.rzi.s32.f32 	%r208, %f33;
	add.s32 	%r744, %r208, %r744;
	add.s32 	%r739, %r739, 256;
	add.s64 	%rd148, %rd148, 1024;
	add.s32 	%r736, %r736, 1;
	setp.ne.s32 	%p10, %r736, 0;
	@%p10 bra 	$L__BB13_64;
$L__BB13_65:
	setp.lt.u32 	%p11, %r83, 768;
	@%p11 bra 	$L__BB13_68;
	cvt.u64.u32 	%rd75, %r739;
	add.s64 	%rd76, %rd147, %rd75;
	shl.b64 	%rd77, %rd76, 2;
	add.s64 	%rd149, %rd31, %rd77;
$L__BB13_67:
	// begin inline asm
	ld.global.nc.u32 %r209, [%rd149];
	// end inline asm
	mov.b32 	%f34, %r209;
	cvt.rzi.s32.f32 	%r213, %f34;
	add.s32 	%r214, %r213, %r744;
	add.s64 	%rd79, %rd149, 1024;
	// begin inline asm
	ld.global.nc.u32 %r210, [%rd79];
	// end inline asm
	mov.b32 	%f35, %r210;
	cvt.rzi.s32.f32 	%r215, %f35;
	add.s32 	%r216, %r215, %r214;
	add.s64 	%rd80, %rd149, 2048;
	// begin inline asm
	ld.global.nc.u32 %r211, [%rd80];
	// end inline asm
	mov.b32 	%f36, %r211;
	cvt.rzi.s32.f32 	%r217, %f36;
	add.s32 	%r218, %r217, %r216;
	add.s64 	%rd81, %rd149, 3072;
	// begin inline asm
	ld.global.nc.u32 %r212, [%rd81];
	// end inline asm
	mov.b32 	%f37, %r212;
	cvt.rzi.s32.f32 	%r219, %f37;
	add.s32 	%r744, %r219, %r218;
	add.s32 	%r739, %r739, 1024;
	add.s64 	%rd149, %rd149, 4096;
	setp.lt.s32 	%p12, %r739, %r82;
	@%p12 bra 	$L__BB13_67;
$L__BB13_68:
	// begin inline asm
	mov.u32 %r220, %laneid;
	// end inline asm
	mov.b32 	%r223, 1;
	mov.b32 	%r244, 31;
	mov.b32 	%r245, -1;
	// begin inline asm
	shfl.sync.down.b32 %r221, %r744, %r223, %r244, %r245;
	// end inline asm
	setp.gt.s32 	%p13, %r220, 30;
	selp.b32 	%r246, 0, %r221, %p13;
	add.s32 	%r227, %r246, %r744;
	mov.b32 	%r228, 2;
	// begin inline asm
	shfl.sync.down.b32 %r226, %r227, %r228, %r244, %r245;
	// end inline asm
	setp.gt.s32 	%p14, %r220, 29;
	selp.b32 	%r247, 0, %r226, %p14;
	add.s32 	%r232, %r227, %r247;
	mov.b32 	%r233, 4;
	// begin inline asm
	shfl.sync.down.b32 %r231, %r232, %r233, %r244, %r245;
	// end inline asm
	setp.gt.s32 	%p15, %r220, 27;
	selp.b32 	%r248, 0, %r231, %p15;
	add.s32 	%r237, %r232, %r248;
	mov.b32 	%r238, 8;
	// begin inline asm
	shfl.sync.down.b32 %r236, %r237, %r238, %r244, %r245;
	// end inline asm
	setp.gt.s32 	%p16, %r220, 23;
	selp.b32 	%r249, 0, %r236, %p16;
	add.s32 	%r242, %r237, %r249;
	mov.b32 	%r243, 16;
	// begin inline asm
	shfl.sync.down.b32 %r241, %r242, %r243, %r244, %r245;
	// end inline asm
	setp.gt.s32 	%p17, %r220, 15;
	selp.b32 	%r250, 0, %r241, %p17;
	add.s32 	%r745, %r242, %r250;
	setp.ne.s32 	%p18, %r220, 0;
	@%p18 bra 	$L__BB13_70;
	shr.u32 	%r251, %r77, 3;
	and.b32  	%r252, %r251, 124;
	mov.u32 	%r253, _ZZN3cub18CUB_300001_SM_10006detail6reduce28DeviceReduceSingleTileKernelINS2_10policy_hubIiyN4cuda3std3__44plusIiEEE10Policy1000EPfPiyS9_iiNS7_10__identityEEEvT0_T1_T2_T3_T4_T6_E12temp_storage;
	add.s32 	%r254, %r253, %r252;
	st.shared.u32 	[%r254+8], %r745;
$L__BB13_70:
	bar.sync 	0;
	setp.ne.s32 	%p19, %r77, 0;
	@%p19 bra 	$L__BB13_72;
	ld.shared.u32 	%r255, [_ZZN3cub18CUB_300001_SM_10006detail6reduce28DeviceReduceSingleTileKernelINS2_10policy_hubIiyN4cuda3std3__44plusIiEEE10Policy1000EPfPiyS9_iiNS7_10__identityEEEvT0_T1_T2_T3_T4_T6_E12temp_storage+12];
	add.s32 	%r256, %r255, %r745;
	ld.shared.u32 	%r257, [_ZZN3cub18CUB_300001_SM_10006detail6reduce28DeviceReduceSingleTileKernelINS2_10policy_hubIiyN4cuda3std3__44plusIiEEE10Policy1000EPfPiyS9_iiNS7_10__identityEEEvT0_T1_T2_T3_T4_T6_E12temp_storage+16];
	add.s32 	%r258, %r256, %r257;
	ld.shared.u32 	%r259, [_ZZN3cub18CUB_300001_SM_10006detail6reduce28DeviceReduceSingleTileKernelINS2_10policy_hubIiyN4cuda3std3__44plusIiEEE10Policy1000EPfPiyS9_iiNS7_10__identityEEEvT0_T1_T2_T3_T4_T6_E12temp_storage+20];
	add.s32 	%r260, %r258, %r259;
	ld.shared.u32 	%r261, [_ZZN3cub18CUB_300001_SM_10006detail6reduce28DeviceReduceSingleTileKernelINS2_10policy_hubIiyN4cuda3std3__44plusIiEEE10Policy1000EPfPiyS9_iiNS7_10__identityEEEvT0_T1_T2_T3_T4_T6_E12temp_storage+24];
	add.s32 	%r262, %r260, %r261;
	ld.shared.u32 	%r263, [_ZZN3cub18CUB_300001_SM_10006detail6reduce28DeviceReduceSingleTileKernelINS2_10policy_hubIiyN4cuda3std3__44plusIiEEE10Policy1000EPfPiyS9_iiNS7_10__identityEEEvT0_T1_T2_T3_T4_T6_E12temp_storage+28];
	add.s32 	%r264, %r262, %r263;
	ld.shared.u32 	%r265, [_ZZN3cub18CUB_300001_SM_10006detail6reduce28DeviceReduceSingleTileKernelINS2_10policy_hubIiyN4cuda3std3__44plusIiEEE10Policy1000EPfPiyS9_iiNS7_10__identityEEEvT0_T1_T2_T3_T4_T6_E12temp_storage+32];
	add.s32 	%r266, %r264, %r265;
	ld.shared.u32 	%r267, [_ZZN3cub18CUB_300001_SM_10006detail6reduce28DeviceReduceSingleTileKernelINS2_10policy_hubIiyN4cuda3std3__44plusIiEEE10Policy1000EPfPiyS9_iiNS7_10__identityEEEvT0_T1_T2_T3_T4_T6_E12temp_storage+36];
	add.s32 	%r745, %r266, %r267;
$L__BB13_72:
	mov.u32 	%r698, %tid.x;
	setp.ne.s32 	%p95, %r698, 0;
	@%p95 bra 	$L__BB13_74;
	add.s32 	%r699, %r745, %r102;
	st.global.u32 	[%rd1], %r699;
$L__BB13_74:
	ret;

}
	// .globl	_ZN3cub18CUB_300001_SM_10006detail6reduce18DeviceReduceKernelINS2_10policy_hubIiyN4cuda3std3__44plusIiEEE10Policy1000EPfyS9_iNS7_10__identityEEEvT0_PT3_T1_NS0_13GridEvenShareISH_EET2_T4_
.visible .entry _ZN3cub18CUB_300001_SM_10006detail6reduce18DeviceReduceKernelINS2_10policy_hubIiyN4cuda3std3__44plusIiEEE10Policy1000EPfyS9_iNS7_10__identityEEEvT0_PT3_T1_NS0_13GridEvenShareISH_EET2_T4_(
	.param .u64 .ptr .align 1 _ZN3cub18CUB_300001_SM_10006detail6reduce18DeviceReduceKernelINS2_10policy_hubIiyN4cuda3std3__44plusIiEEE10Policy1000EPfyS9_iNS7_10__identityEEEvT0_PT3_T1_NS0_13GridEvenShareISH_EET2_T4__param_0,
	.param .u64 .ptr .align 1 _ZN3cub18CUB_300001_SM_10006detail6reduce18DeviceReduceKernelINS2_10policy_hubIiyN4cuda3std3__44plusIiEEE10Policy1000EPfyS9_iNS7_10__identityEEEvT0_PT3_T1_NS0_13GridEvenShareISH_EET2_T4__param_1,
	.param .u64 _ZN3cub18CUB_300001_SM_10006detail6reduce18DeviceReduceKernelINS2_10policy_hubIiyN4cuda3std3__44plusIiEEE10Policy1000EPfyS9_iNS7_10__identityEEEvT0_PT3_T1_NS0_13GridEvenShareISH_EET2_T4__param_2,
	.param .align 8 .b8 _ZN3cub18CUB_300001_SM_10006detail6reduce18DeviceReduceKernelINS2_10policy_hubIiyN4cuda3std3__44plusIiEEE10Policy1000EPfyS9_iNS7_10__identityEEEvT0_PT3_T1_NS0_13GridEvenShareISH_EET2_T4__param_3[72],
	.param .align 1 .b8 _ZN3cub18CUB_300001_SM_10006detail6reduce18DeviceReduceKernelINS2_10policy_hubIiyN4cuda3std3__44plusIiEEE10Policy1000EPfyS9_iNS7_10__identityEEEvT0_PT3_T1_NS0_13GridEvenShareISH_EET2_T4__param_4[1],
	.param .align 1 .b8 _ZN3cub18CUB_300001_SM_10006detail6reduce18DeviceReduceKernelINS2_10policy_hubIiyN4cuda3std3__44plusIiEEE10Policy1000EPfyS9_iNS7_10__identityEEEvT0_PT3_T1_NS0_13GridEvenShareISH_EET2_T4__param_5[1]
)
.maxntid 256
{
	.reg .pred 	%p<95>;
	.reg .b32 	%r<778>;
	.reg .b32 	%f<87>;
	.reg .b64 	%rd<174>;
	// demoted variable
	.shared .align 4 .b8 _ZZN3cub18CUB_300001_SM_10006detail6reduce18DeviceReduceKernelINS2_10policy_hubIiyN4cuda3std3__44plusIiEEE10Policy1000EPfyS9_iNS7_10__identityEEEvT0_PT3_T1_NS0_13GridEvenShareISH_EET2_T4_E12temp_storage[44];
	ld.param.u64 	%rd1, [_ZN3cub18CUB_300001_SM_10006detail6reduce18DeviceReduceKernelINS2_10policy_hubIiyN4cuda3std3__44plusIiEEE10Policy1000EPfyS9_iNS7_10__identityEEEvT0_PT3_T1_NS0_13GridEvenShareISH_EET2_T4__param_3+32];
	ld.param.u64 	%rd39, [_ZN3cub18CUB_300001_SM_10006detail6reduce18DeviceReduceKernelINS2_10policy_hubIiyN4cuda3std3__44plusIiEEE10Policy1000EPfyS9_iNS7_10__identityEEEvT0_PT3_T1_NS0_13GridEvenShareISH_EET2_T4__param_0];
	ld.param.u32 	%r1, [_ZN3cub18CUB_300001_SM_10006detail6reduce18DeviceReduceKernelINS2_10policy_hubIiyN4cuda3std3__44plusIiEEE10Policy1000EPfyS9_iNS7_10__identityEEEvT0_PT3_T1_NS0_13GridEvenShareISH_EET2_T4__param_3+40];
	mov.u32 	%r2, %ctaid.x;
	shl.b32 	%r110, %r1, 12;
	cvt.s64.s32 	%rd2, %r110;
	shl.b32 	%r111, %r2, 12;
	cvt.u64.u32 	%rd3, %r111;
	and.b64  	%rd41, %rd39, 15;
	setp.ne.s64 	%p1, %rd41, 0;
	@%p1 bra 	$L__BB14_35;
	sub.s64 	%rd4, %rd1, %rd3;
	setp.gt.u64 	%p48, %rd4, 4095;
	@%p48 bra 	$L__BB14_19;
	cvt.u32.u64 	%r596, %rd3;
	cvt.u32.u64 	%r3, %rd1;
	sub.s32 	%r4, %r3, %r596;
	mov.u32 	%r5, %tid.x;
	setp.ge.s32 	%p65, %r5, %r4;
	mov.b32 	%r743, 0;
	mov.u32 	%r738, %r5;
	@%p65 bra 	$L__BB14_4;
	add.s32 	%r599, %r596, %r5;
	mul.wide.u32 	%rd146, %r599, 4;
	add.s64 	%rd145, %rd39, %rd146;
	// begin inline asm
	ld.global.nc.u32 %r597, [%rd145];
	// end inline asm
	mov.b32 	%f81, %r597;
	cvt.rzi.s32.f32 	%r743, %f81;
	add.s32 	%r738, %r5, 256;
$L__BB14_4:
	setp.ge.s32 	%p66, %r738, %r4;
	@%p66 bra 	$L__BB14_10;
	not.b32 	%r601, %r738;
	add.s32 	%r10, %r601, %r3;
	and.b32  	%r602, %r10, 768;
	setp.eq.s32 	%p67, %r602, 768;
	@%p67 bra 	$L__BB14_8;
	cvt.u64.u32 	%rd147, %r738;
	add.s64 	%rd148, %rd147, %rd3;
	shl.b64 	%rd149, %rd148, 2;
	add.s64 	%rd162, %rd39, %rd149;
	shr.u32 	%r603, %r10, 8;
	add.s32 	%r604, %r603, 1;
	and.b32  	%r605, %r604, 3;
	neg.s32 	%r735, %r605;
$L__BB14_7:
	.pragma "nounroll";
	// begin inline asm
	ld.global.nc.u32 %r606, [%rd162];
	// end inline asm
	mov.b32 	%f82, %r606;
	cvt.rzi.s32.f32 	%r607, %f82;
	add.s32 	%r743, %r607, %r743;
	add.s32 	%r738, %r738, 256;
	add.s64 	%rd162, %rd162, 1024;
	add.s32 	%r735, %r735, 1;
	setp.ne.s32 	%p68, %r735, 0;
	@%p68 bra 	$L__BB14_7;
$L__BB14_8:
	sub.s32 	%r609, %r10, %r596;
	setp.lt.u32 	%p69, %r609, 768;
	@%p69 bra 	$L__BB14_10;
$L__BB14_9:
	cvt.s64.s32 	%rd155, %r738;
	add.s64 	%rd156, %rd3, %rd155;
	shl.b64 	%rd157, %rd156, 2;
	add.s64 	%rd151, %rd39, %rd157;
	// begin inline asm
	ld.global.nc.u32 %r610, [%rd151];
	// end inline asm
	mov.b32 	%f83, %r610;
	cvt.rzi.s32.f32 	%r614, %f83;
	add.s32 	%r615, %r614, %r743;
	add.s64 	%rd152, %rd151, 1024;
	// begin inline asm
	ld.global.nc.u32 %r611, [%rd152];
	// end inline asm
	mov.b32 	%f84, %r611;
	cvt.rzi.s32.f32 	%r616, %f84;
	add.s32 	%r617, %r616, %r615;
	add.s64 	%rd153, %rd151, 2048;
	// begin inline asm
	ld.global.nc.u32 %r612, [%rd153];
	// end inline asm
	mov.b32 	%f85, %r612;
	cvt.rzi.s32.f32 	%r618, %f85;
	add.s32 	%r619, %r618, %r617;
	add.s64 	%rd154, %rd151, 3072;
	// begin inline asm
	ld.global.nc.u32 %r613, [%rd154];
	// end inline asm
	mov.b32 	%f86, %r613;
	cvt.rzi.s32.f32 	%r620, %f86;
	add.s32 	%r743, %r620, %r619;
	add.s32 	%r738, %r738, 1024;
	setp.lt.s32 	%p70, %r738, %r4;
	@%p70 bra 	$L__BB14_9;
$L__BB14_10:
	setp.lt.s32 	%p71, %r4, 256;
	@%p71 bra 	$L__BB14_15;
	// begin inline asm
	mov.u32 %r684, %laneid;
	// end inline asm
	mov.b32 	%r687, 1;
	mov.b32 	%r708, 31;
	mov.b32 	%r709, -1;
	// begin inline asm
	shfl.sync.down.b32 %r685, %r743, %r687, %r708, %r709;
	// end inline asm
	setp.gt.s32 	%p87, %r684, 30;
	selp.b32 	%r710, 0, %r685, %p87;
	add.s32 	%r691, %r710, %r743;
	mov.b32 	%r692, 2;
	// begin inline asm
	shfl.sync.down.b32 %r690, %r691, %r692, %r708, %r709;
	// end inline asm
	setp.gt.s32 	%p88, %r684, 29;
	selp.b32 	%r711, 0, %r690, %p88;
	add.s32 	%r696, %r691, %r711;
	mov.b32 	%r697, 4;
	// begin inline asm
	shfl.sync.down.b32 %r695, %r696, %r697, %r708, %r709;
	// end inline asm
	setp.gt.s32 	%p89, %r684, 27;
	selp.b32 	%r712, 0, %r695, %p89;
	add.s32 	%r701, %r696, %r712;
	mov.b32 	%r702, 8;
	// begin inline asm
	shfl.sync.down.b32 %r700, %r701, %r702, %r708, %r709;
	// end inline asm
	setp.gt.s32 	%p90, %r684, 23;
	selp.b32 	%r713, 0, %r700, %p90;
	add.s32 	%r706, %r701, %r713;
	mov.b32 	%r707, 16;
	// begin inline asm
	shfl.sync.down.b32 %r705, %r706, %r707, %r708, %r709;
	// end inline asm
	setp.gt.s32 	%p91, %r684, 15;
	selp.b32 	%r714, 0, %r705, %p91;
	add.s32 	%r777, %r706, %r714;
	setp.ne.s32 	%p92, %r684, 0;
	@%p92 bra 	$L__BB14_13;
	shr.u32 	%r715, %r5, 3;
	and.b32  	%r716, %r715, 124;
	mov.u32 	%r717, _ZZN3cub18CUB_300001_SM_10006detail6reduce18DeviceReduceKernelINS2_10policy_hubIiyN4cuda3std3__44plusIiEEE10Policy1000EPfyS9_iNS7_10__identityEEEvT0_PT3_T1_NS0_13GridEvenShareISH_EET2_T4_E12temp_storage;
	add.s32 	%r718, %r717, %r716;
	st.shared.u32 	[%r718+8], %r777;
$L__BB14_13:
	bar.sync 	0;
	setp.ne.s32 	%p93, %r5, 0;
	@%p93 bra 	$L__BB14_69;
	ld.shared.u32 	%r719, [_ZZN3cub18CUB_300001_SM_10006detail6reduce18DeviceReduceKernelINS2_10policy_hubIiyN4cuda3std3__44plusIiEEE10Policy1000EPfyS9_iNS7_10__identityEEEvT0_PT3_T1_NS0_13GridEvenShareISH_EET2_T4_E12temp_storage+12];
	add.s32 	%r720, %r719, %r777;
	ld.shared.u32 	%r721, [_ZZN3cub18CUB_300001_SM_10006detail6reduce18DeviceReduceKernelINS2_10policy_hubIiyN4cuda3std3__44plusIiEEE10Policy1000EPfyS9_iNS7_10__identityEEEvT0_PT3_T1_NS0_13GridEvenShareISH_EET2_T4_E12temp_storage+16];
	add.s32 	%r722, %r720, %r721;
	ld.shared.u32 	%r723, [_ZZN3cub18CUB_300001_SM_10006detail6reduce18DeviceReduceKernelINS2_10policy_hubIiyN4cuda3std3__44plusIiEEE10Policy1000EPfyS9_iNS7_10__identityEEEvT0_PT3_T1_NS0_13GridEvenShareISH_EET2_T4_E12temp_storage+20];
	add.s32 	%r724, %r722, %r723;
	ld.shared.u32 	%r725, [_ZZN3cub18CUB_300001_SM_10006detail6reduce18DeviceReduceKernelINS2_10policy_hubIiyN4cuda3std3__44plusIiEEE10Policy1000EPfyS9_iNS7_10__identityEEEvT0_PT3_T1_NS0_13GridEvenShareISH_EET2_T4_E12temp_storage+24];
	add.s32 	%r726, %r724, %r725;
	ld.shared.u32 	%r727, [_ZZN3cub18CUB_300001_SM_10006detail6reduce18DeviceReduceKernelINS2_10policy_hubIiyN4cuda3std3__44plusIiEEE10Policy1000EPfyS9_iNS7_10__identityEEEvT0_PT3_T1_NS0_13GridEvenShareISH_EET2_T4_E12temp_storage+28];
	add.s32 	%r728, %r726, %r727;
	ld.shared.u32 	%r729, [_ZZN3cub18CUB_300001_SM_10006detail6reduce18DeviceReduceKernelINS2_10policy_hubIiyN4cuda3std3__44plusIiEEE10Policy1000EPfyS9_iNS7_10__identityEEEvT0_PT3_T1_NS0_13GridEvenShareISH_EET2_T4_E12temp_storage+32];
	add.s32 	%r730, %r728, %r729;
	ld.shared.u32 	%r731, [_ZZN3cub18CUB_300001_SM_10006detail6reduce18DeviceReduceKernelINS2_10policy_hubIiyN4cuda3std3__44plusIiEEE10Policy1000EPfyS9_iNS7_10__identityEEEvT0_PT3_T1_NS0_13GridEvenShareISH_EET2_T4_E12temp_storage+36];
	add.s32 	%r777, %r730, %r731;
	bra.uni 	$L__BB14_69;
$L__BB14_15:
	// begin inline asm
	mov.u32 %r621, %laneid;
	// end inline asm
	and.b32  	%r647, %r5, 992;
	add.s32 	%r648, %r647, 32;
	setp.gt.s32 	%p72, %r648, %r4;
	not.b32 	%r649, %r647;
	add.s32 	%r650, %r4, %r649;
	selp.b32 	%r645, %r650, 31, %p72;
	mov.b32 	%r624, 1;
	mov.b32 	%r646, -1;
	// begin inline asm
	shfl.sync.down.b32 %r622, %r743, %r624, %r645, %r646;
	// end inline asm
	setp.lt.s32 	%p73, %r621, %r645;
	selp.b32 	%r651, %r622, 0, %p73;
	add.s32 	%r628, %r651, %r743;
	mov.b32 	%r629, 2;
	// begin inline asm
	shfl.sync.down.b32 %r627, %r628, %r629, %r645, %r646;
	// end inline asm
	add.s32 	%r652, %r621, 2;
	setp.gt.s32 	%p74, %r652, %r645;
	selp.b32 	%r653, 0, %r627, %p74;
	add.s32 	%r633, %r628, %r653;
	mov.b32 	%r634, 4;
	// begin inline asm
	shfl.sync.down.b32 %r632, %r633, %r634, %r645, %r646;
	// end inline asm
	add.s32 	%r654, %r621, 4;
	setp.gt.s32 	%p75, %r654, %r645;
	selp.b32 	%r655, 0, %r632, %p75;
	add.s32 	%r638, %r633, %r655;
	mov.b32 	%r639, 8;
	// begin inline asm
	shfl.sync.down.b32 %r637, %r638, %r639, %r645, %r646;
	// end inline asm
	add.s32 	%r656, %r621, 8;
	setp.gt.s32 	%p76, %r656, %r645;
	selp.b32 	%r657, 0, %r637, %p76;
	add.s32 	%r643, %r638, %r657;
	mov.b32 	%r644, 16;
	// begin inline asm
	shfl.sync.down.b32 %r642, %r643, %r644, %r645, %r646;
	// end inline asm
	add.s32 	%r658, %r621, 16;
	setp.gt.s32 	%p77, %r658, %r645;
	selp.b32 	%r659, 0, %r642, %p77;
	add.s32 	%r777, %r643, %r659;
	setp.ne.s32 	%p78, %r621, 0;
	@%p78 bra 	$L__BB14_17;
	shr.u32 	%r660, %r5, 3;
	and.b32  	%r661, %r660, 124;
	mov.u32 	%r662, _ZZN3cub18CUB_300001_SM_10006detail6reduce18DeviceReduceKernelINS2_10policy_hubIiyN4cuda3std3__44plusIiEEE10Policy1000EPfyS9_iNS7_10__identityEEEvT0_PT3_T1_NS0_13GridEvenShareISH_EET2_T4_E12temp_storage;
	add.s32 	%r663, %r662, %r661;
	st.shared.u32 	[%r663+8], %r777;
$L__BB14_17:
	bar.sync 	0;
	setp.ne.s32 	%p79, %r5, 0;
	@%p79 bra 	$L__BB14_69;
	setp.gt.s32 	%p80, %r4, 32;
	ld.shared.u32 	%r664, [_ZZN3cub18CUB_300001_SM_10006detail6reduce18DeviceReduceKernelINS2_10policy_hubIiyN4cuda3std3__44plusIiEEE10Policy1000EPfyS9_iNS7_10__identityEEEvT0_PT3_T1_NS0_13GridEvenShareISH_EET2_T4_E12temp_storage+12];
	selp.b32 	%r665, %r664, 0, %p80;
	add.s32 	%r666, %r665, %r777;
	setp.gt.s32 	%p81, %r4, 64;
	ld.shared.u32 	%r667, [_ZZN3cub18CUB_300001_SM_10006detail6reduce18DeviceReduceKernelINS2_10policy_hubIiyN4cuda3std3__44plusIiEEE10Policy1000EPfyS9_iNS7_10__identityEEEvT0_PT3_T1_NS0_13GridEvenShareISH_EET2_T4_E12temp_storage+16];
	selp.b32 	%r668, %r667, 0, %p81;
	add.s32 	%r669, %r666, %r668;
	setp.gt.s32 	%p82, %r4, 96;
	ld.shared.u32 	%r670, [_ZZN3cub18CUB_300001_SM_10006detail6reduce18DeviceReduceKernelINS2_10policy_hubIiyN4cuda3std3__44plusIiEEE10Policy1000EPfyS9_iNS7_10__identityEEEvT0_PT3_T1_NS0_13GridEvenShareISH_EET2_T4_E12temp_storage+20];
	selp.b32 	%r671, %r670, 0, %p82;
	add.s32 	%r672, %r669, %r671;
	setp.gt.s32 	%p83, %r4, 128;
	ld.shared.u32 	%r673, [_ZZN3cub18CUB_300001_SM_10006detail6reduce18DeviceReduceKernelINS2_10policy_hubIiyN4cuda3std3__44plusIiEEE10Policy1000EPfyS9_iNS7_10__identityEEEvT0_PT3_T1_NS0_13GridEvenShareISH_EET2_T4_E12temp_storage+24];
	selp.b32 	%r674, %r673, 0, %p83;
	add.s32 	%r675, %r672, %r674;
	setp.gt.s32 	%p84, %r4, 160;
	ld.shared.u32 	%r676, [_ZZN3cub18CUB_300001_SM_10006detail6reduce18DeviceReduceKernelINS2_10policy_hubIiyN4cuda3std3__44plusIiEEE10Policy1000EPfyS9_iNS7_10__identityEEEvT0_PT3_T1_NS0_13GridEvenShareISH_EET2_T4_E12temp_storage+28];
	selp.b32 	%r677, %r676, 0, %p84;
	add.s32 	%r678, %r675, %r677;
	setp.gt.s32 	%p85, %r4, 192;
	ld.shared.u32 	%r679, [_ZZN3cub18CUB_300001_SM_10006detail6reduce18DeviceReduceKernelINS2_10policy_hubIiyN4cuda3std3__44plusIiEEE10Policy1000EPfyS9_iNS7_10__identityEEEvT0_PT3_T1_NS0_13GridEvenShareISH_EET2_T4_E12temp_storage+32];
	selp.b32 	%r680, %r679, 0, %p85;
	add.s32 	%r681, %r678, %r680;
	setp.gt.s32 	%p86, %r4, 224;
	ld.shared.u32 	%r682, [_ZZN3cub18CUB_300001_SM_10006detail6reduce18DeviceReduceKernelINS2_10policy_hubIiyN4cuda3std3__44plusIiEEE10Policy1000EPfyS9_iNS7_10__identityEEEvT0_PT3_T1_NS0_13GridEvenShareISH_EET2_T4_E12temp_storage+36];
	selp.b32 	%r683, %r682, 0, %p86;
	add.s32 	%r777, %r681, %r683;
	bra.uni 	$L__BB14_69;
$L__BB14_19:
	cvt.u32.u64 	%r421, %rd3;
	mov.u32 	%r30, %tid.x;
	shl.b32 	%r422, %r30, 2;
	add.s32 	%r423, %r421, %r422;
	mul.wide.u32 	%rd115, %r423, 4;
	add.s64 	%rd105, %rd39, %rd115;
	// begin inline asm
	ld.global.nc.v2.u64 {%rd103, %rd104}, [%rd105];
	// end inline asm
	mov.b64 	{%r424, %r425}, %rd104;
	mov.b64 	{%r426, %r427}, %rd103;
	mov.b32 	%f44, %r427;
	mov.b32 	%f45, %r426;
	mov.b32 	%f46, %r425;
	mov.b32 	%f47, %r424;
	add.s64 	%rd108, %rd105, 4096;
	// begin inline asm
	ld.global.nc.v2.u64 {%rd106, %rd107}, [%rd108];
	// end inline asm
	mov.b64 	{%r428, %r429}, %rd107;
	mov.b64 	{%r430, %r431}, %rd106;
	mov.b32 	%f48, %r431;
	mov.b32 	%f49, %r430;
	mov.b32 	%f50, %r429;
	mov.b32 	%f51, %r428;
	add.s64 	%rd111, %rd105, 8192;
	// begin inline asm
	ld.global.nc.v2.u64 {%rd109, %rd110}, [%rd111];
	// end inline asm
	mov.b64 	{%r432, %r433}, %rd110;
	mov.b64 	{%r434, %r435}, %rd109;
	mov.b32 	%f52, %r435;
	mov.b32 	%f53, %r434;
	mov.b32 	%f54, %r433;
	mov.b32 	%f55, %r432;
	add.s64 	%rd114, %rd105, 12288;
	// begin inline asm
	ld.global.nc.v2.u64 {%rd112, %rd113}, [%rd114];
	// end inline asm
	mov.b64 	{%r436, %r437}, %rd113;
	mov.b64 	{%r438, %r439}, %rd112;
	mov.b32 	%f56, %r439;
	mov.b32 	%f57, %r438;
	mov.b32 	%f58, %r437;
	mov.b32 	%f59, %r436;
	cvt.rzi.s32.f32 	%r440, %f45;
	cvt.rzi.s32.f32 	%r441, %f44;
	cvt.rzi.s32.f32 	%r442, %f47;
	cvt.rzi.s32.f32 	%r443, %f46;
	cvt.rzi.s32.f32 	%r444, %f49;
	cvt.rzi.s32.f32 	%r445, %f48;
	cvt.rzi.s32.f32 	%r446, %f51;
	cvt.rzi.s32.f32 	%r447, %f50;
	cvt.rzi.s32.f32 	%r448, %f53;
	cvt.rzi.s32.f32 	%r449, %f52;
	cvt.rzi.s32.f32 	%r450, %f55;
	cvt.rzi.s32.f32 	%r451, %f54;
	cvt.rzi.s32.f32 	%r452, %f57;
	cvt.rzi.s32.f32 	%r453, %f56;
	cvt.rzi.s32.f32 	%r454, %f59;
	cvt.rzi.s32.f32 	%r455, %f58;
	add.s32 	%r456, %r441, %r440;
	add.s32 	%r457, %r442, %r456;
	add.s32 	%r458, %r443, %r457;
	add.s32 	%r459, %r444, %r458;
	add.s32 	%r460, %r445, %r459;
	add.s32 	%r461, %r446, %r460;
	add.s32 	%r462, %r447, %r461;
	add.s32 	%r463, %r448, %r462;
	add.s32 	%r464, %r449, %r463;
	add.s32 	%r465, %r450, %r464;
	add.s32 	%r466, %r451, %r465;
	add.s32 	%r467, %r452, %r466;
	add.s32 	%r468, %r453, %r467;
	add.s32 	%r469, %r454, %r468;
	add.s32 	%r754, %r455, %r469;
	setp.lt.u64 	%p49, %rd4, %rd2;
	@%p49 bra 	$L__BB14_31;
	add.s64 	%rd164, %rd2, %rd3;
	cvt.u64.u32 	%rd116, %r30;
	add.s64 	%rd117, %rd164, %rd116;
	shl.b64 	%rd118, %rd117, 2;
	add.s64 	%rd163, %rd39, %rd118;
	mov.b32 	%r744, 0;
$L__BB14_21:
	add.s64 	%rd3, %rd3, %rd2;
	add.s64 	%rd119, %rd1, -4096;
	setp.gt.u64 	%p50, %rd3, %rd119;
	@%p50 bra 	$L__BB14_23;
	cvt.u64.u32 	%rd132, %r422;
	add.s64 	%rd133, %rd3, %rd132;
	shl.b64 	%rd134, %rd133, 2;
	add.s64 	%rd122, %rd39, %rd134;
	// begin inline asm
	ld.global.nc.v2.u64 {%rd120, %rd121}, [%rd122];
	// end inline asm
	mov.b64 	{%r472, %r473}, %rd121;
	mov.b64 	{%r474, %r475}, %rd120;
	mov.b32 	%f60, %r475;
	mov.b32 	%f61, %r474;
	mov.b32 	%f62, %r473;
	mov.b32 	%f63, %r472;
	add.s64 	%rd125, %rd122, 4096;
	// begin inline asm
	ld.global.nc.v2.u64 {%rd123, %rd124}, [%rd125];
	// end inline asm
	mov.b64 	{%r476, %r477}, %rd124;
	mov.b64 	{%r478, %r479}, %rd123;
	mov.b32 	%f64, %r479;
	mov.b32 	%f65, %r478;
	mov.b32 	%f66, %r477;
	mov.b32 	%f67, %r476;
	add.s64 	%rd128, %rd122, 8192;
	// begin inline asm
	ld.global.nc.v2.u64 {%rd126, %rd127}, [%rd128];
	// end inline asm
	mov.b64 	{%r480, %r481}, %rd127;
	mov.b64 	{%r482, %r483}, %rd126;
	mov.b32 	%f68, %r483;
	mov.b32 	%f69, %r482;
	mov.b32 	%f70, %r481;
	mov.b32 	%f71, %r480;
	add.s64 	%rd131, %rd122, 12288;
	// begin inline asm
	ld.global.nc.v2.u64 {%rd129, %rd130}, [%rd131];
	// end inline asm
	mov.b64 	{%r484, %r485}, %rd130;
	mov.b64 	{%r486, %r487}, %rd129;
	mov.b32 	%f72, %r487;
	mov.b32 	%f73, %r486;
	mov.b32 	%f74, %r485;
	mov.b32 	%f75, %r484;
	cvt.rzi.s32.f32 	%r488, %f61;
	cvt.rzi.s32.f32 	%r489, %f60;
	cvt.rzi.s32.f32 	%r490, %f63;
	cvt.rzi.s32.f32 	%r491, %f62;
	cvt.rzi.s32.f32 	%r492, %f65;
	cvt.rzi.s32.f32 	%r493, %f64;
	cvt.rzi.s32.f32 	%r494, %f67;
	cvt.rzi.s32.f32 	%r495, %f66;
	cvt.rzi.s32.f32 	%r496, %f69;
	cvt.rzi.s32.f32 	%r497, %f68;
	cvt.rzi.s32.f32 	%r498, %f71;
	cvt.rzi.s32.f32 	%r499, %f70;
	cvt.rzi.s32.f32 	%r500, %f73;
	cvt.rzi.s32.f32 	%r501, %f72;
	cvt.rzi.s32.f32 	%r502, %f75;
	cvt.rzi.s32.f32 	%r503, %f74;
	add.s32 	%r504, %r488, %r754;
	add.s32 	%r505, %r489, %r504;
	add.s32 	%r506, %r490, %r505;
	add.s32 	%r507, %r491, %r506;
	add.s32 	%r508, %r492, %r507;
	add.s32 	%r509, %r493, %r508;
	add.s32 	%r510, %r494, %r509;
	add.s32 	%r511, %r495, %r510;
	add.s32 	%r512, %r496, %r511;
	add.s32 	%r513, %r497, %r512;
	add.s32 	%r514, %r498, %r513;
	add.s32 	%r515, %r499, %r514;
	add.s32 	%r516, %r500, %r515;
	add.s32 	%r517, %r501, %r516;
	add.s32 	%r518, %r502, %r517;
	add.s32 	%r754, %r503, %r518;
	sub.s64 	%rd135, %rd1, %rd3;
	setp.lt.u64 	%p51, %rd135, %rd2;
	add.s32 	%r744, %r744, 1;
	add.s64 	%rd164, %rd164, %rd2;
	shl.b64 	%rd136, %rd2, 2;
	add.s64 	%rd163, %rd163, %rd136;
	@%p51 bra 	$L__BB14_31;
	bra.uni 	$L__BB14_21;
$L__BB14_23:
	setp.le.u64 	%p52, %rd1, %rd3;
	@%p52 bra 	$L__BB14_31;
	cvt.u32.u64 	%r519, %rd3;
	cvt.u32.u64 	%r520, %rd1;
	sub.s32 	%r36, %r520, %r519;
	setp.ge.s32 	%p53, %r30, %r36;
	@%p53 bra 	$L__BB14_31;
	cvt.u32.u64 	%r523, %rd2;
	not.b32 	%r525, %r30;
	add.s32 	%r526, %r525, %r520;
	add.s32 	%r527, %r523, %r421;
	sub.s32 	%r528, %r526, %r527;
	mul.lo.s32 	%r529, %r1, %r744;
	shl.b32 	%r530, %r529, 12;
	sub.s32 	%r37, %r528, %r530;
	shr.u32 	%r531, %r526, 8;
	add.s32 	%r38, %r531, 1;
	and.b32  	%r532, %r526, 768;
	setp.eq.s32 	%p54, %r532, 768;
	mov.u32 	%r749, %r30;
	@%p54 bra 	$L__BB14_28;
	and.b32  	%r533, %r38, 3;
	neg.s32 	%r746, %r533;
	mov.u32 	%r749, %r30;
$L__BB14_27:
	.pragma "nounroll";
	// begin inline asm
	ld.global.nc.u32 %r534, [%rd163];
	// end inline asm
	mov.b32 	%f76, %r534;
	cvt.rzi.s32.f32 	%r535, %f76;
	add.s32 	%r754, %r535, %r754;
	add.s32 	%r749, %r749, 256;
	add.s64 	%rd163, %rd163, 1024;
	add.s32 	%r746, %r746, 1;
	setp.ne.s32 	%p55, %r746, 0;
	@%p55 bra 	$L__BB14_27;
$L__BB14_28:
	setp.lt.u32 	%p56, %r37, 768;
	@%p56 bra 	$L__BB14_31;
	cvt.u64.u32 	%rd138, %r749;
	add.s64 	%rd139, %rd138, %rd164;
	shl.b64 	%rd140, %rd139, 2;
	add.s64 	%rd167, %rd39, %rd140;
$L__BB14_30:
	// begin inline asm
	ld.global.nc.u32 %r536, [%rd167];
	// end inline asm
	mov.b32 	%f77, %r536;
	cvt.rzi.s32.f32 	%r540, %f77;
	add.s32 	%r541, %r540, %r754;
	add.s64 	%rd142, %rd167, 1024;
	// begin inline asm
	ld.global.nc.u32 %r537, [%rd142];
	// end inline asm
	mov.b32 	%f78, %r537;
	cvt.rzi.s32.f32 	%r542, %f78;
	add.s32 	%r543, %r542, %r541;
	add.s64 	%rd143, %rd167, 2048;
	// begin inline asm
	ld.global.nc.u32 %r538, [%rd143];
	// end inline asm
	mov.b32 	%f79, %r538;
	cvt.rzi.s32.f32 	%r544, %f79;
	add.s32 	%r545, %r544, %r543;
	add.s64 	%rd144, %rd167, 3072;
	// begin inline asm
	ld.global.nc.u32 %r539, [%rd144];
	// end inline asm
	mov.b32 	%f80, %r539;
	cvt.rzi.s32.f32 	%r546, %f80;
	add.s32 	%r754, %r546, %r545;
	add.s32 	%r749, %r749, 1024;
	add.s64 	%rd167, %rd167, 4096;
	setp.lt.s32 	%p57, %r749, %r36;
	@%p57 bra 	$L__BB14_30;
$L__BB14_31:
	// begin inline asm
	mov.u32 %r547, %laneid;
	// end inline asm
	mov.b32 	%r550, 1;
	mov.b32 	%r571, 31;
	mov.b32 	%r572, -1;
	// begin inline asm
	shfl.sync.down.b32 %r548, %r754, %r550, %r571, %r572;
	// end inline asm
	setp.gt.s32 	%p58, %r547, 30;
	selp.b32 	%r573, 0, %r548, %p58;
	add.s32 	%r554, %r573, %r754;
	mov.b32 	%r555, 2;
	// begin inline asm
	shfl.sync.down.b32 %r553, %r554, %r555, %r571, %r572;
	// end inline asm
	setp.gt.s32 	%p59, %r547, 29;
	selp.b32 	%r574, 0, %r553, %p59;
	add.s32 	%r559, %r554, %r574;
	mov.b32 	%r560, 4;
	// begin inline asm
	shfl.sync.down.b32 %r558, %r559, %r560, %r571, %r572;
	// end inline asm
	setp.gt.s32 	%p60, %r547, 27;
	selp.b32 	%r575, 0, %r558, %p60;
	add.s32 	%r564, %r559, %r575;
	mov.b32 	%r565, 8;
	// begin inline asm
	shfl.sync.down.b32 %r563, %r564, %r565, %r571, %r572;
	// end inline asm
	setp.gt.s32 	%p61, %r547, 23;
	selp.b32 	%r576, 0, %r563, %p61;
	add.s32 	%r569, %r564, %r576;
	mov.b32 	%r570, 16;
	// begin inline asm
	shfl.sync.down.b32 %r568, %r569, %r570, %r571, %r572;
	// end inline asm
	setp.gt.s32 	%p62, %r547, 15;
	selp.b32 	%r577, 0, %r568, %p62;
	add.s32 	%r777, %r569, %r577;
	setp.ne.s32 	%p63, %r547, 0;
	@%p63 bra 	$L__BB14_33;
	shr.u32 	%r578, %r30, 3;
	and.b32  	%r579, %r578, 124;
	mov.u32 	%r580, _ZZN3cub18CUB_300001_SM_10006detail6reduce18DeviceReduceKernelINS2_10policy_hubIiyN4cuda3std3__44plusIiEEE10Policy1000EPfyS9_iNS7_10__identityEEEvT0_PT3_T1_NS0_13GridEvenShareISH_EET2_T4_E12temp_storage;
	add.s32 	%r581, %r580, %r579;
	st.shared.u32 	[%r581+8], %r777;
$L__BB14_33:
	bar.sync 	0;
	setp.ne.s32 	%p64, %r30, 0;
	@%p64 bra 	$L__BB14_69;
	ld.shared.u32 	%r582, [_ZZN3cub18CUB_300001_SM_10006detail6reduce18DeviceReduceKernelINS2_10policy_hubIiyN4cuda3std3__44plusIiEEE10Policy1000EPfyS9_iNS7_10__identityEEEvT0_PT3_T1_NS0_13GridEvenShareISH_EET2_T4_E12temp_storage+12];
	add.s32 	%r583, %r582, %r777;
	ld.shared.u32 	%r584, [_ZZN3cub18CUB_300001_SM_10006detail6reduce18DeviceReduceKernelINS2_10policy_hubIiyN4cuda3std3__44plusIiEEE10Policy1000EPfyS9_iNS7_10__identityEEEvT0_PT3_T1_NS0_13GridEvenShareISH_EET2_T4_E12temp_storage+16];
	add.s32 	%r585, %r583, %r584;
	ld.shared.u32 	%r586, [_ZZN3cub18CUB_300001_SM_10006detail6reduce18DeviceReduceKernelINS2_10policy_hubIiyN4cuda3std3__44plusIiEEE10Policy1000EPfyS9_iNS7_10__identityEEEvT0_PT3_T1_NS0_13GridEvenShareISH_EET2_T4_E12temp_storage+20];
	add.s32 	%r587, %r585, %r586;
	ld.shared.u32 	%r588, [_ZZN3cub18CUB_300001_SM_10006detail6reduce18DeviceReduceKernelINS2_10policy_hubIiyN4cuda3std3__44plusIiEEE10Policy1000EPfyS9_iNS7_10__identityEEEvT0_PT3_T1_NS0_13GridEvenShareISH_EET2_T4_E12temp_storage+24];
	add.s32 	%r589, %r587, %r588;
	ld.shared.u32 	%r590, [_ZZN3cub18CUB_300001_SM_10006detail6reduce18DeviceReduceKernelINS2_10policy_hubIiyN4cuda3std3__44plusIiEEE10Policy1000EPfyS9_iNS7_10__identityEEEvT0_PT3_T1_NS0_13GridEvenShareISH_EET2_T4_E12temp_storage+28];
	add.s32 	%r591, %r589, %r590;
	ld.shared.u32 	%r592, [_ZZN3cub18CUB_300001_SM_10006detail6reduce18DeviceReduceKernelINS2_10policy_hubIiyN4cuda3std3__44plusIiEEE10Policy1000EPfyS9_iNS7_10__identityEEEvT0_PT3_T1_NS0_13GridEvenShareISH_EET2_T4_E12temp_storage+32];
	add.s32 	%r593, %r591, %r592;
	ld.shared.u32 	%r594, [_ZZN3cub18CUB_300001_SM_10006detail6reduce18DeviceReduceKernelINS2_10policy_hubIiyN4cuda3std3__44plusIiEEE10Policy1000EPfyS9_iNS7_10__identityEEEvT0_PT3_T1_NS0_13GridEvenShareISH_EET2_T4_E12temp_storage+36];
	add.s32 	%r777, %r593, %r594;
	bra.uni 	$L__BB14_69;
$L__BB14_35:
	sub.s64 	%rd21, %rd1, %rd3;
	setp.gt.u64 	%p2, %rd21, 4095;
	@%p2 bra 	$L__BB14_53;
	cvt.u32.u64 	%r285, %rd3;
	cvt.u32.u64 	%r56, %rd1;
	sub.s32 	%r57, %r56, %r285;
	mov.u32 	%r58, %tid.x;
	setp.ge.s32 	%p19, %r58, %r57;
	mov.b32 	%r765, 0;
	mov.u32 	%r760, %r58;
	@%p19 bra 	$L__BB14_38;
	add.s32 	%r288, %r285, %r58;
	mul.wide.u32 	%rd91, %r288, 4;
	add.s64 	%rd90, %rd39, %rd91;
	// begin inline asm
	ld.global.nc.u32 %r286, [%rd90];
	// end inline asm
	mov.b32 	%f38, %r286;
	cvt.rzi.s32.f32 	%r765, %f38;
	add.s32 	%r760, %r58, 256;
$L__BB14_38:
	setp.ge.s32 	%p20, %r760, %r57;
	@%p20 bra 	$L__BB14_44;
	not.b32 	%r290, %r760;
	add.s32 	%r63, %r290, %r56;
	and.b32  	%r291, %r63, 768;
	setp.eq.s32 	%p21, %r291, 768;
	@%p21 bra 	$L__BB14_42;
	cvt.u64.u32 	%rd92, %r760;
	add.s64 	%rd93, %rd92, %rd3;
	shl.b64 	%rd94, %rd93, 2;
	add.s64 	%rd168, %rd39, %rd94;
	shr.u32 	%r292, %r63, 8;
	add.s32 	%r293, %r292, 1;
	and.b32  	%r294, %r293, 3;
	neg.s32 	%r757, %r294;
$L__BB14_41:
	.pragma "nounroll";
	// begin inline asm
	ld.global.nc.u32 %r295, [%rd168];
	// end inline asm
	mov.b32 	%f39, %r295;
	cvt.rzi.s32.f32 	%r296, %f39;
	add.s32 	%r765, %r296, %r765;
	add.s32 	%r760, %r760, 256;
	add.s64 	%rd168, %rd168, 1024;
	add.s32 	%r757, %r757, 1;
	setp.ne.s32 	%p22, %r757, 0;
	@%p22 bra 	$L__BB14_41;
$L__BB14_42:
	sub.s32 	%r298, %r63, %r285;
	setp.lt.u32 	%p23, %r298, 768;
	@%p23 bra 	$L__BB14_44;
$L__BB14_43:
	cvt.s64.s32 	%rd100, %r760;
	add.s64 	%rd101, %rd3, %rd100;
	shl.b64 	%rd102, %rd101, 2;
	add.s64 	%rd96, %rd39, %rd102;
	// begin inline asm
	ld.global.nc.u32 %r299, [%rd96];
	// end inline asm
	mov.b32 	%f40, %r299;
	cvt.rzi.s32.f32 	%r303, %f40;
	add.s32 	%r304, %r303, %r765;
	add.s64 	%rd97, %rd96, 1024;
	// begin inline asm
	ld.global.nc.u32 %r300, [%rd97];
	// end inline asm
	mov.b32 	%f41, %r300;
	cvt.rzi.s32.f32 	%r305, %f41;
	add.s32 	%r306, %r305, %r304;
	add.s64 	%rd98, %rd96, 2048;
	// begin inline asm
	ld.global.nc.u32 %r301, [%rd98];
	// end inline asm
	mov.b32 	%f42, %r301;
	cvt.rzi.s32.f32 	%r307, %f42;
	add.s32 	%r308, %r307, %r306;
	add.s64 	%rd99, %rd96, 3072;
	// begin inline asm
	ld.global.nc.u32 %r302, [%rd99];
	// end inline asm
	mov.b32 	%f43, %r302;
	cvt.rzi.s32.f32 	%r309, %f43;
	add.s32 	%r765, %r309, %r308;
	add.s32 	%r760, %r760, 1024;
	setp.lt.s32 	%p24, %r760, %r57;
	@%p24 bra 	$L__BB14_43;
$L__BB14_44:
	setp.lt.s32 	%p25, %r57, 256;
	@%p25 bra 	$L__BB14_49;
	// begin inline asm
	mov.u32 %r373, %laneid;
	// end inline asm
	mov.b32 	%r376, 1;
	mov.b32 	%r397, 31;
	mov.b32 	%r398, -1;
	// begin inline asm
	shfl.sync.down.b32 %r374, %r765, %r376, %r397, %r398;
	// end inline asm
	setp.gt.s32 	%p41, %r373, 30;
	selp.b32 	%r399, 0, %r374, %p41;
	add.s32 	%r380, %r399, %r765;
	mov.b32 	%r381, 2;
	// begin inline asm
	shfl.sync.down.b32 %r379, %r380, %r381, %r397, %r398;
	// end inline asm
	setp.gt.s32 	%p42, %r373, 29;
	selp.b32 	%r400, 0, %r379, %p42;
	add.s32 	%r385, %r380, %r400;
	mov.b32 	%r386, 4;
	// begin inline asm
	shfl.sync.down.b32 %r384, %r385, %r386, %r397, %r398;
	// end inline asm
	setp.gt.s32 	%p43, %r373, 27;
	selp.b32 	%r401, 0, %r384, %p43;
	add.s32 	%r390, %r385, %r401;
	mov.b32 	%r391, 8;
	// begin inline asm
	shfl.sync.down.b32 %r389, %r390, %r391, %r397, %r398;
	// end inline asm
	setp.gt.s32 	%p44, %r373, 23;
	selp.b32 	%r402, 0, %r389, %p44;
	add.s32 	%r395, %r390, %r402;
	mov.b32 	%r396, 16;
	// begin inline asm
	shfl.sync.down.b32 %r394, %r395, %r396, %r397, %r398;
	// end inline asm
	setp.gt.s32 	%p45, %r373, 15;
	selp.b32 	%r403, 0, %r394, %p45;
	add.s32 	%r777, %r395, %r403;
	setp.ne.s32 	%p46, %r373, 0;
	@%p46 bra 	$L__BB14_47;
	shr.u32 	%r404, %r58, 3;
	and.b32  	%r405, %r404, 124;
	mov.u32 	%r406, _ZZN3cub18CUB_300001_SM_10006detail6reduce18DeviceReduceKernelINS2_10policy_hubIiyN4cuda3std3__44plusIiEEE10Policy1000EPfyS9_iNS7_10__identityEEEvT0_PT3_T1_NS0_13GridEvenShareISH_EET2_T4_E12temp_storage;
	add.s32 	%r407, %r406, %r405;
	st.shared.u32 	[%r407+8], %r777;
$L__BB14_47:
	bar.sync 	0;
	setp.ne.s32 	%p47, %r58, 0;
	@%p47 bra 	$L__BB14_69;
	ld.shared.u32 	%r408, [_ZZN3cub18CUB_300001_SM_10006detail6reduce18DeviceReduceKernelINS2_10policy_hubIiyN4cuda3std3__44plusIiEEE10Policy1000EPfyS9_iNS7_10__identityEEEvT0_PT3_T1_NS0_13GridEvenShareISH_EET2_T4_E12temp_storage+12];
	add.s32 	%r409, %r408, %r777;
	ld.shared.u32 	%r410, [_ZZN3cub18CUB_300001_SM_10006detail6reduce18DeviceReduceKernelINS2_10policy_hubIiyN4cuda3std3__44plusIiEEE10Policy1000EPfyS9_iNS7_10__identityEEEvT0_PT3_T1_NS0_13GridEvenShareISH_EET2_T4_E12temp_storage+16];
	add.s32 	%r411, %r409, %r410;
	ld.shared.u32 	%r412, [_ZZN3cub18CUB_300001_SM_10006detail6reduce18DeviceReduceKernelINS2_10policy_hubIiyN4cuda3std3__44plusIiEEE10Policy1000EPfyS9_iNS7_10__identityEEEvT0_PT3_T1_NS0_13GridEvenShareISH_EET2_T4_E12temp_storage+20];
	add.s32 	%r413, %r411, %r412;
	ld.shared.u32 	%r414, [_ZZN3cub18CUB_300001_SM_10006detail6reduce18DeviceReduceKernelINS2_10policy_hubIiyN4cuda3std3__44plusIiEEE10Policy1000EPfyS9_iNS7_10__identityEEEvT0_PT3_T1_NS0_13GridEvenShareISH_EET2_T4_E12temp_storage+24];
	add.s32 	%r415, %r413, %r414;
	ld.shared.u32 	%r416, [_ZZN3cub18CUB_300001_SM_10006detail6reduce18DeviceReduceKernelINS2_10policy_hubIiyN4cuda3std3__44plusIiEEE10Policy1000EPfyS9_iNS7_10__identityEEEvT0_PT3_T1_NS0_13GridEvenShareISH_EET2_T4_E12temp_storage+28];
	add.s32 	%r417, %r415, %r416;
	ld.shared.u32 	%r418, [_ZZN3cub18CUB_300001_SM_10006detail6reduce18DeviceReduceKernelINS2_10policy_hubIiyN4cuda3std3__44plusIiEEE10Policy1000EPfyS9_iNS7_10__identityEEEvT0_PT3_T1_NS0_13GridEvenShareISH_EET2_T4_E12temp_storage+32];
	add.s32 	%r419, %r417, %r418;
	ld.shared.u32 	%r420, [_ZZN3cub18CUB_300001_SM_10006detail6reduce18DeviceReduceKernelINS2_10policy_hubIiyN4cuda3std3__44plusIiEEE10Policy1000EPfyS9_iNS7_10__identityEEEvT0_PT3_T1_NS0_13GridEvenShareISH_EET2_T4_E12temp_storage+36];
	add.s32 	%r777, %r419, %r420;
	bra.uni 	$L__BB14_69;
$L__BB14_49:
	// begin inline asm
	mov.u32 %r310, %laneid;
	// end inline asm
	and.b32  	%r336, %r58, 992;
	add.s32 	%r337, %r336, 32;
	setp.gt.s32 	%p26, %r337, %r57;
	not.b32 	%r338, %r336;
	add.s32 	%r339, %r57, %r338;
	selp.b32 	%r334, %r339, 31, %p26;
	mov.b32 	%r313, 1;
	mov.b32 	%r335, -1;
	// begin inline asm
	shfl.sync.down.b32 %r311, %r765, %r313, %r334, %r335;
	// end inline asm
	setp.lt.s32 	%p27, %r310, %r334;
	selp.b32 	%r340, %r311, 0, %p27;
	add.s32 	%r317, %r340, %r765;
	mov.b32 	%r318, 2;
	// begin inline asm
	shfl.sync.down.b32 %r316, %r317, %r318, %r334, %r335;
	// end inline asm
	add.s32 	%r341, %r310, 2;
	setp.gt.s32 	%p28, %r341, %r334;
	selp.b32 	%r342, 0, %r316, %p28;
	add.s32 	%r322, %r317, %r342;
	mov.b32 	%r323, 4;
	// begin inline asm
	shfl.sync.down.b32 %r321, %r322, %r323, %r334, %r335;
	// end inline asm
	add.s32 	%r343, %r310, 4;
	setp.gt.s32 	%p29, %r343, %r334;
	selp.b32 	%r344, 0, %r321, %p29;
	add.s32 	%r327, %r322, %r344;
	mov.b32 	%r328, 8;
	// begin inline asm
	shfl.sync.down.b32 %r326, %r327, %r328, %r334, %r335;
	// end inline asm
	add.s32 	%r345, %r310, 8;
	setp.gt.s32 	%p30, %r345, %r334;
	selp.b32 	%r346, 0, %r326, %p30;
	add.s32 	%r332, %r327, %r346;
	mov.b32 	%r333, 16;
	// begin inline asm
	shfl.sync.down.b32 %r331, %r332, %r333, %r334, %r335;
	// end inline asm
	add.s32 	%r347, %r310, 16;
	setp.gt.s32 	%p31, %r347, %r334;
	selp.b32 	%r348, 0, %r331, %p31;
	add.s32 	%r777, %r332, %r348;
	setp.ne.s32 	%p32, %r310, 0;
	@%p32 bra 	$L__BB14_51;
	shr.u32 	%r349, %r58, 3;
	and.b32  	%r350, %r349, 124;
	mov.u32 	%r351, _ZZN3cub18CUB_300001_SM_10006detail6reduce18DeviceReduceKernelINS2_10policy_hubIiyN4cuda3std3__44plusIiEEE10Policy1000EPfyS9_iNS7_10__identityEEEvT0_PT3_T1_NS0_13GridEvenShareISH_EET2_T4_E12temp_storage;
	add.s32 	%r352, %r351, %r350;
	st.shared.u32 	[%r352+8], %r777;
$L__BB14_51:
	bar.sync 	0;
	setp.ne.s32 	%p33, %r58, 0;
	@%p33 bra 	$L__BB14_69;
	setp.gt.s32 	%p34, %r57, 32;
	ld.shared.u32 	%r353, [_ZZN3cub18CUB_300001_SM_10006detail6reduce18DeviceReduceKernelINS2_10policy_hubIiyN4cuda3std3__44plusIiEEE10Policy1000EPfyS9_iNS7_10__identityEEEvT0_PT3_T1_NS0_13GridEvenShareISH_EET2_T4_E12temp_storage+12];
	selp.b32 	%r354, %r353, 0, %p34;
	add.s32 	%r355, %r354, %r777;
	setp.gt.s32 	%p35, %r57, 64;
	ld.shared.u32 	%r356, [_ZZN3cub18CUB_300001_SM_10006detail6reduce18DeviceReduceKernelINS2_10policy_hubIiyN4cuda3std3__44plusIiEEE10Policy1000EPfyS9_iNS7_10__identityEEEvT0_PT3_T1_NS0_13GridEvenShareISH_EET2_T4_E12temp_storage+16];
	selp.b32 	%r357, %r356, 0, %p35;
	add.s32 	%r358, %r355, %r357;
	setp.gt.s32 	%p36, %r57, 96;
	ld.shared.u32 	%r359, [_ZZN3cub18CUB_300001_SM_10006detail6reduce18DeviceReduceKernelINS2_10policy_hubIiyN4cuda3std3__44plusIiEEE10Policy1000EPfyS9_iNS7_10__identityEEEvT0_PT3_T1_NS0_13GridEvenShareISH_EET2_T4_E12temp_storage+20];
	selp.b32 	%r360, %r359, 0, %p36;
	add.s32 	%r361, %r358, %r360;
	setp.gt.s32 	%p37, %r57, 128;
	ld.shared.u32 	%r362, [_ZZN3cub18CUB_300001_SM_10006detail6reduce18DeviceReduceKernelINS2_10policy_hubIiyN4cuda3std3__44plusIiEEE10Policy1000EPfyS9_iNS7_10__identityEEEvT0_PT3_T1_NS0_13GridEvenShareISH_EET2_T4_E12temp_storage+24];
	selp.b32 	%r363, %r362, 0, %p37;
	add.s32 	%r364, %r361, %r363;
	setp.gt.s32 	%p38, %r57, 160;
	ld.shared.u32 	%r365, [_ZZN3cub18CUB_300001_SM_10006detail6reduce18DeviceReduceKernelINS2_10policy_hubIiyN4cuda3std3__44plusIiEEE10Policy1000EPfyS9_iNS7_10__identityEEEvT0_PT3_T1_NS0_13GridEvenShareISH_EET2_T4_E12temp_storage+28];
	selp.b32 	%r366, %r365, 0, %p38;
	add.s32 	%r367, %r364, %r366;
	setp.gt.s32 	%p39, %r57, 192;
	ld.shared.u32 	%r368, [_ZZN3cub18CUB_300001_SM_10006detail6reduce18DeviceReduceKernelINS2_10policy_hubIiyN4cuda3std3__44plusIiEEE10Policy1000EPfyS9_iNS7_10__identityEEEvT0_PT3_T1_NS0_13GridEvenShareISH_EET2_T4_E12temp_storage+32];
	selp.b32 	%r369, %r368, 0, %p39;
	add.s32 	%r370, %r367, %r369;
	setp.gt.s32 	%p40, %r57, 224;
	ld.shared.u32 	%r371, [_ZZN3cub18CUB_300001_SM_10006detail6reduce18DeviceReduceKernelINS2_10policy_hubIiyN4cuda3std3__44plusIiEEE10Policy1000EPfyS9_iNS7_10__identityEEEvT0_PT3_T1_NS0_13GridEvenShareISH_EET2_T4_E12temp_storage+36];
	selp.b32 	%r372, %r371, 0, %p40;
	add.s32 	%r777, %r370, %r372;
	bra.uni 	$L__BB14_69;
$L__BB14_53:
	cvt.u32.u64 	%r128, %rd3;
	mov.u32 	%r83, %tid.x;
	add.s32 	%r129, %r83, %r128;
	mul.wide.u32 	%rd58, %r129, 4;
	add.s64 	%rd42, %rd39, %rd58;
	// begin inline asm
	ld.global.nc.u32 %r112, [%rd42];
	// end inline asm
	mov.b32 	%f1, %r112;
	cvt.rzi.s32.f32 	%r130, %f1;
	add.s64 	%rd43, %rd42, 1024;
	// begin inline asm
	ld.global.nc.u32 %r113, [%rd43];
	// end inline asm
	mov.b32 	%f2, %r113;
	cvt.rzi.s32.f32 	%r131, %f2;
	add.s64 	%rd44, %rd42, 2048;
	// begin inline asm
	ld.global.nc.u32 %r114, [%rd44];
	// end inline asm
	mov.b32 	%f3, %r114;
	cvt.rzi.s32.f32 	%r132, %f3;
	add.s64 	%rd45, %rd42, 3072;
	// begin inline asm
	ld.global.nc.u32 %r115, [%rd45];
	// end inline asm
	mov.b32 	%f4, %r115;
	cvt.rzi.s32.f32 	%r133, %f4;
	add.s64 	%rd46, %rd42, 4096;
	// begin inline asm
	ld.global.nc.u32 %r116, [%rd46];
	// end inline asm
	mov.b32 	%f5, %r116;
	cvt.rzi.s32.f32 	%r134, %f5;
	add.s64 	%rd47, %rd42, 5120;
	// begin inline asm
	ld.global.nc.u32 %r117, [%rd47];
	// end inline asm
	mov.b32 	%f6, %r117;
	cvt.rzi.s32.f32 	%r135, %f6;
	add.s64 	%rd48, %rd42, 6144;
	// begin inline asm
	ld.global.nc.u32 %r118, [%rd48];
	// end inline asm
	mov.b32 	%f7, %r118;
	cvt.rzi.s32.f32 	%r136, %f7;
	add.s64 	%rd49, %rd42, 7168;
	// begin inline asm
	ld.global.nc.u32 %r119, [%rd49];
	// end inline asm
	mov.b32 	%f8, %r119;
	cvt.rzi.s32.f32 	%r137, %f8;
	add.s64 	%rd50, %rd42, 8192;
	// begin inline asm
	ld.global.nc.u32 %r120, [%rd50];
	// end inline asm
	mov.b32 	%f9, %r120;
	cvt.rzi.s32.f32 	%r138, %f9;
	add.s64 	%rd51, %rd42, 9216;
	// begin inline asm
	ld.global.nc.u32 %r121, [%rd51];
	// end inline asm
	mov.b32 	%f10, %r121;
	cvt.rzi.s32.f32 	%r139, %f10;
	add.s64 	%rd52, %rd42, 10240;
	// begin inline asm
	ld.global.nc.u32 %r122, [%rd52];
	// end inline asm
	mov.b32 	%f11, %r122;
	cvt.rzi.s32.f32 	%r140, %f11;
	add.s64 	%rd53, %rd42, 11264;
	// begin inline asm
	ld.global.nc.u32 %r123, [%rd53];
	// end inline asm
	mov.b32 	%f12, %r123;
	cvt.rzi.s32.f32 	%r141, %f12;
	add.s64 	%rd54, %rd42, 12288;
	// begin inline asm
	ld.global.nc.u32 %r124, [%rd54];
	// end inline asm
	mov.b32 	%f13, %r124;
	cvt.rzi.s32.f32 	%r142, %f13;
	add.s64 	%rd55, %rd42, 13312;
	// begin inline asm
	ld.global.nc.u32 %r125, [%rd55];
	// end inline asm
	mov.b32 	%f14, %r125;
	cvt.rzi.s32.f32 	%r143, %f14;
	add.s64 	%rd56, %rd42, 14336;
	// begin inline asm
	ld.global.nc.u32 %r126, [%rd56];
	// end inline asm
	mov.b32 	%f15, %r126;
	cvt.rzi.s32.f32 	%r144, %f15;
	add.s64 	%rd57, %rd42, 15360;
	// begin inline asm
	ld.global.nc.u32 %r127, [%rd57];
	// end inline asm
	mov.b32 	%f16, %r127;
	cvt.rzi.s32.f32 	%r145, %f16;
	add.s32 	%r146, %r131, %r130;
	add.s32 	%r147, %r132, %r146;
	add.s32 	%r148, %r133, %r147;
	add.s32 	%r149, %r134, %r148;
	add.s32 	%r150, %r135, %r149;
	add.s32 	%r151, %r136, %r150;
	add.s32 	%r152, %r137, %r151;
	add.s32 	%r153, %r138, %r152;
	add.s32 	%r154, %r139, %r153;
	add.s32 	%r155, %r140, %r154;
	add.s32 	%r156, %r141, %r155;
	add.s32 	%r157, %r142, %r156;
	add.s32 	%r158, %r143, %r157;
	add.s32 	%r159, %r144, %r158;
	add.s32 	%r776, %r145, %r159;
	setp.lt.u64 	%p3, %rd21, %rd2;
	@%p3 bra 	$L__BB14_65;
	cvt.u64.u32 	%rd25, %r83;
	add.s64 	%rd170, %rd2, %rd3;
	add.s64 	%rd59, %rd170, %rd25;
	shl.b64 	%rd60, %rd59, 2;
	add.s64 	%rd169, %rd39, %rd60;
	mov.b32 	%r766, 0;
$L__BB14_55:
	add.s64 	%rd3, %rd3, %rd2;
	add.s64 	%rd61, %rd1, -4096;
	setp.gt.u64 	%p4, %rd3, %rd61;
	@%p4 bra 	$L__BB14_57;
	add.s64 	%rd78, %rd3, %rd25;
	shl.b64 	%rd79, %rd78, 2;
	add.s64 	%rd62, %rd39, %rd79;
	// begin inline asm
	ld.global.nc.u32 %r161, [%rd62];
	// end inline asm
	mov.b32 	%f17, %r161;
	cvt.rzi.s32.f32 	%r177, %f17;
	add.s64 	%rd63, %rd62, 1024;
	// begin inline asm
	ld.global.nc.u32 %r162, [%rd63];
	// end inline asm
	mov.b32 	%f18, %r162;
	cvt.rzi.s32.f32 	%r178, %f18;
	add.s64 	%rd64, %rd62, 2048;
	// begin inline asm
	ld.global.nc.u32 %r163, [%rd64];
	// end inline asm
	mov.b32 	%f19, %r163;
	cvt.rzi.s32.f32 	%r179, %f19;
	add.s64 	%rd65, %rd62, 3072;
	// begin inline asm
	ld.global.nc.u32 %r164, [%rd65];
	// end inline asm
	mov.b32 	%f20, %r164;
	cvt.rzi.s32.f32 	%r180, %f20;
	add.s64 	%rd66, %rd62, 4096;
	// begin inline asm
	ld.global.nc.u32 %r165, [%rd66];
	// end inline asm
	mov.b32 	%f21, %r165;
	cvt.rzi.s32.f32 	%r181, %f21;
	add.s64 	%rd67, %rd62, 5120;
	// begin inline asm
	ld.global.nc.u32 %r166, [%rd67];
	// end inline asm
	mov.b32 	%f22, %r166;
	cvt.rzi.s32.f32 	%r182, %f22;
	add.s64 	%rd68, %rd62, 6144;
	// begin inline asm
	ld.global.nc.u32 %r167, [%rd68];
	// end inline asm
	mov.b32 	%f23, %r167;
	cvt.rzi.s32.f32 	%r183, %f23;
	add.s64 	%rd69, %rd62, 7168;
	// begin inline asm
	ld.global.nc.u32 %r168, [%rd69];
	// end inline asm
	mov.b32 	%f24, %r168;
	cvt.rzi.s32.f32 	%r184, %f24;
	add.s64 	%rd70, %rd62, 8192;
	// begin inline asm
	ld.global.nc.u32 %r169, [%rd70];
	// end inline asm
	mov.b32 	%f25, %r169;
	cvt.rzi.s32.f32 	%r185, %f25;
	add.s64 	%rd71, %rd62, 9216;
	// begin inline asm
	ld.global.nc.u32 %r170, [%rd71];
	// end inline asm
	mov.b32 	%f26, %r170;
	cvt.rzi.s32.f32 	%r186, %f26;
	add.s64 	%rd72, %rd62, 10240;
	// begin inline asm
	ld.global.nc.u32 %r171, [%rd72];
	// end inline asm
	mov.b32 	%f27, %r171;
	cvt.rzi.s32.f32 	%r187, %f27;
	add.s64 	%rd73, %rd62, 11264;
	// begin inline asm
	ld.global.nc.u32 %r172, [%rd73];
	// end inline asm
	mov.b32 	%f28, %r172;
	cvt.rzi.s32.f32 	%r188, %f28;
	add.s64 	%rd74, %rd62, 12288;
	// begin inline asm
	ld.global.nc.u32 %r173, [%rd74];
	// end inline asm
	mov.b32 	%f29, %r173;
	cvt.rzi.s32.f32 	%r189, %f29;
	add.s64 	%rd75, %rd62, 13312;
	// begin inline asm
	ld.global.nc.u32 %r174, [%rd75];
	// end inline asm
	mov.b32 	%f30, %r174;
	cvt.rzi.s32.f32 	%r190, %f30;
	add.s64 	%rd76, %rd62, 14336;
	// begin inline asm
	ld.global.nc.u32 %r175, [%rd76];
	// end inline asm
	mov.b32 	%f31, %r175;
	cvt.rzi.s32.f32 	%r191, %f31;
	add.s64 	%rd77, %rd62, 15360;
	// begin inline asm
	ld.global.nc.u32 %r176, [%rd77];
	// end inline asm
	mov.b32 	%f32, %r176;
	cvt.rzi.s32.f32 	%r192, %f32;
	add.s32 	%r193, %r177, %r776;
	add.s32 	%r194, %r178, %r193;
	add.s32 	%r195, %r179, %r194;
	add.s32 	%r196, %r180, %r195;
	add.s32 	%r197, %r181, %r196;
	add.s32 	%r198, %r182, %r197;
	add.s32 	%r199, %r183, %r198;
	add.s32 	%r200, %r184, %r199;
	add.s32 	%r201, %r185, %r200;
	add.s32 	%r202, %r186, %r201;
	add.s32 	%r203, %r187, %r202;
	add.s32 	%r204, %r188, %r203;
	add.s32 	%r205, %r189, %r204;
	add.s32 	%r206, %r190, %r205;
	add.s32 	%r207, %r191, %r206;
	add.s32 	%r776, %r192, %r207;
	sub.s64 	%rd80, %rd1, %rd3;
	setp.lt.u64 	%p5, %rd80, %rd2;
	add.s32 	%r766, %r766, 1;
	add.s64 	%rd170, %rd170, %rd2;
	shl.b64 	%rd81, %rd2, 2;
	add.s64 	%rd169, %rd169, %rd81;
	@%p5 bra 	$L__BB14_65;
	bra.uni 	$L__BB14_55;
$L__BB14_57:
	setp.le.u64 	%p6, %rd1, %rd3;
	@%p6 bra 	$L__BB14_65;
	cvt.u32.u64 	%r208, %rd3;
	cvt.u32.u64 	%r209, %rd1;
	sub.s32 	%r89, %r209, %r208;
	setp.ge.s32 	%p7, %r83, %r89;
	@%p7 bra 	$L__BB14_65;
	cvt.u32.u64 	%r212, %rd2;
	not.b32 	%r214, %r83;
	add.s32 	%r215, %r214, %r209;
	add.s32 	%r216, %r212, %r128;
	sub.s32 	%r217, %r215, %r216;
	mul.lo.s32 	%r218, %r1, %r766;
	shl.b32 	%r219, %r218, 12;
	sub.s32 	%r90, %r217, %r219;
	shr.u32 	%r220, %r215, 8;
	add.s32 	%r91, %r220, 1;
	and.b32  	%r221, %r215, 768;
	setp.eq.s32 	%p8, %r221, 768;
	mov.u32 	%r771, %r83;
	@%p8 bra 	$L__BB14_62;
	and.b32  	%r222, %r91, 3;
	neg.s32 	%r768, %r222;
	mov.u32 	%r771, %r83;
$L__BB14_61:
	.pragma "nounroll";
	// begin inline asm
	ld.global.nc.u32 %r223, [%rd169];
	// end inline asm
	mov.b32 	%f33, %r223;
	cvt.rzi.s32.f32 	%r224, %f33;
	add.s32 	%r776, %r224, %r776;
	add.s32 	%r771, %r771, 256;
	add.s64 	%rd169, %rd169, 1024;
	add.s32 	%r768, %r768, 1;
	setp.ne.s32 	%p9, %r768, 0;
	@%p9 bra 	$L__BB14_61;
$L__BB14_62:
	setp.lt.u32 	%p10, %r90, 768;
	@%p10 bra 	$L__BB14_65;
	cvt.u64.u32 	%rd83, %r771;
	add.s64 	%rd84, %rd83, %rd170;
	shl.b64 	%rd85, %rd84, 2;
	add.s64 	%rd173, %rd39, %rd85;
$L__BB14_64:
	// begin inline asm
	ld.global.nc.u32 %r225, [%rd173];
	// end inline asm
	mov.b32 	%f34, %r225;
	cvt.rzi.s32.f32 	%r229, %f34;
	add.s32 	%r230, %r229, %r776;
	add.s64 	%rd87, %rd173, 1024;
	// begin inline asm
	ld.global.nc.u32 %r226, [%rd87];
	// end inline asm
	mov.b32 	%f35, %r226;
	cvt.rzi.s32.f32 	%r231, %f35;
	add.s32 	%r232, %r231, %r230;
	add.s64 	%rd88, %rd173, 2048;
	// begin inline asm
	ld.global.nc.u32 %r227, [%rd88];
	// end inline asm
	mov.b32 	%f36, %r227;
	cvt.rzi.s32.f32 	%r233, %f36;
	add.s32 	%r234, %r233, %r232;
	add.s64 	%rd89, %rd173, 3072;
	// begin inline asm
	ld.global.nc.u32 %r228, [%rd89];
	// end inline asm
	mov.b32 	%f37, %r228;
	cvt.rzi.s32.f32 	%r235, %f37;
	add.s32 	%r776, %r235, %r234;
	add.s32 	%r771, %r771, 1024;
	add.s64 	%rd173, %rd173, 4096;
	setp.lt.s32 	%p11, %r771, %r89;
	@%p11 bra 	$L__BB14_64;
$L__BB14_65:
	// begin inline asm
	mov.u32 %r236, %laneid;
	// end inline asm
	mov.b32 	%r239, 1;
	mov.b32 	%r260, 31;
	mov.b32 	%r261, -1;
	// begin inline asm
	shfl.sync.down.b32 %r237, %r776, %r239, %r260, %r261;
	// end inline asm
	setp.gt.s32 	%p12, %r236, 30;
	selp.b32 	%r262, 0, %r237, %p12;
	add.s32 	%r243, %r262, %r776;
	mov.b32 	%r244, 2;
	// begin inline asm
	shfl.sync.down.b32 %r242, %r243, %r244, %r260, %r261;
	// end inline asm
	setp.gt.s32 	%p13, %r236, 29;
	selp.b32 	%r263, 0, %r242, %p13;
	add.s32 	%r248, %r243, %r263;
	mov.b32 	%r249, 4;
	// begin inline asm
	shfl.sync.down.b32 %r247, %r248, %r249, %r260, %r261;
	// end inline asm
	setp.gt.s32 	%p14, %r236, 27;
	selp.b32 	%r264, 0, %r247, %p14;
	add.s32 	%r253, %r248, %r264;
	mov.b32 	%r254, 8;
	// begin inline asm
	shfl.sync.down.b32 %r252, %r253, %r254, %r260, %r261;
	// end inline asm
	setp.gt.s32 	%p15, %r236, 23;
	selp.b32 	%r265, 0, %r252, %p15;
	add.s32 	%r258, %r253, %r265;
	mov.b32 	%r259, 16;
	// begin inline asm
	shfl.sync.down.b32 %r257, %r258, %r259, %r260, %r261;
	// end inline asm
	setp.gt.s32 	%p16, %r236, 15;
	selp.b32 	%r266, 0, %r257, %p16;
	add.s32 	%r777, %r258, %r266;
	setp.ne.s32 	%p17, %r236, 0;
	@%p17 bra 	$L__BB14_67;
	shr.u32 	%r267, %r83, 3;
	and.b32  	%r268, %r267, 124;
	mov.u32 	%r269, _ZZN3cub18CUB_300001_SM_10006detail6reduce18DeviceReduceKernelINS2_10policy_hubIiyN4cuda3std3__44plusIiEEE10Policy1000EPfyS9_iNS7_10__identityEEEvT0_PT3_T1_NS0_13GridEvenShareISH_EET2_T4_E12temp_storage;
	add.s32 	%r270, %r269, %r268;
	st.shared.u32 	[%r270+8], %r777;
$L__BB14_67:
	bar.sync 	0;
	setp.ne.s32 	%p18, %r83, 0;
	@%p18 bra 	$L__BB14_69;
	ld.shared.u32 	%r271, [_ZZN3cub18CUB_300001_SM_10006detail6reduce18DeviceReduceKernelINS2_10policy_hubIiyN4cuda3std3__44plusIiEEE10Policy1000EPfyS9_iNS7_10__identityEEEvT0_PT3_T1_NS0_13GridEvenShareISH_EET2_T4_E12temp_storage+12];
	add.s32 	%r272, %r271, %r777;
	ld.shared.u32 	%r273, [_ZZN3cub18CUB_300001_SM_10006detail6reduce18DeviceReduceKernelINS2_10policy_hubIiyN4cuda3std3__44plusIiEEE10Policy1000EPfyS9_iNS7_10__identityEEEvT0_PT3_T1_NS0_13GridEvenShareISH_EET2_T4_E12temp_storage+16];
	add.s32 	%r274, %r272, %r273;
	ld.shared.u32 	%r275, [_ZZN3cub18CUB_300001_SM_10006detail6reduce18DeviceReduceKernelINS2_10policy_hubIiyN4cuda3std3__44plusIiEEE10Policy1000EPfyS9_iNS7_10__identityEEEvT0_PT3_T1_NS0_13GridEvenShareISH_EET2_T4_E12temp_storage+20];
	add.s32 	%r276, %r274, %r275;
	ld.shared.u32 	%r277, [_ZZN3cub18CUB_300001_SM_10006detail6reduce18DeviceReduceKernelINS2_10policy_hubIiyN4cuda3std3__44plusIiEEE10Policy1000EPfyS9_iNS7_10__identityEEEvT0_PT3_T1_NS0_13GridEvenShareISH_EET2_T4_E12temp_storage+24];
	add.s32 	%r278, %r276, %r277;
	ld.shared.u32 	%r279, [_ZZN3cub18CUB_300001_SM_10006detail6reduce18DeviceReduceKernelINS2_10policy_hubIiyN4cuda3std3__44plusIiEEE10Policy1000EPfyS9_iNS7_10__identityEEEvT0_PT3_T1_NS0_13GridEvenShareISH_EET2_T4_E12temp_storage+28];
	add.s32 	%r280, %r278, %r279;
	ld.shared.u32 	%r281, [_ZZN3cub18CUB_300001_SM_10006detail6reduce18DeviceReduceKernelINS2_10policy_hubIiyN4cuda3std3__44plusIiEEE10Policy1000EPfyS9_iNS7_10__identityEEEvT0_PT3_T1_NS0_13GridEvenShareISH_EET2_T4_E12temp_storage+32];
	add.s32 	%r282, %r280, %r281;
	ld.shared.u32 	%r283, [_ZZN3cub18CUB_300001_SM_10006detail6reduce18DeviceReduceKernelINS2_10policy_hubIiyN4cuda3std3__44plusIiEEE10Policy1000EPfyS9_iNS7_10__identityEEEvT0_PT3_T1_NS0_13GridEvenShareISH_EET2_T4_E12temp_storage+36];
	add.s32 	%r777, %r282, %r283;
$L__BB14_69:
	mov.u32 	%r732, %tid.x;
	setp.ne.s32 	%p94, %r732, 0;
	@%p94 bra 	$L__BB14_71;
	ld.param.u64 	%rd161, [_ZN3cub18CUB_300001_SM_10006detail6reduce18DeviceReduceKernelINS2_10policy_hubIiyN4cuda3std3__44plusIiEEE10Policy1000EPfyS9_iNS7_10__identityEEEvT0_PT3_T1_NS0_13GridEvenShareISH_EET2_T4__param_1];
	cvta.to.global.u64 	%rd158, %rd161;
	mul.wide.u32 	%rd159, %r2, 4;
	add.s64 	%rd160, %rd158, %rd159;
	st.global.u32 	[%rd160], %r777;
$L__BB14_71:
	ret;

}
	// .globl	_ZN3cub18CUB_300001_SM_10006detail6reduce28DeviceReduceSingleTileKernelINS2_10policy_hubIiyN4cuda3std3__44plusIiEEE10Policy1000EPiSC_iS9_iiNS7_10__identityEEEvT0_T1_T2_T3_T4_T6_
.visible .entry _ZN3cub18CUB_300001_SM_10006detail6reduce28DeviceReduceSingleTileKernelINS2_10policy_hubIiyN4cuda3std3__44plusIiEEE10Policy1000EPiSC_iS9_iiNS7_10__identityEEEvT0_T1_T2_T3_T4_T6_(
	.param .u64 .ptr .align 1 _ZN3cub18CUB_300001_SM_10006detail6reduce28DeviceReduceSingleTileKernelINS2_10policy_hubIiyN4cuda3std3__44plusIiEEE10Policy1000EPiSC_iS9_iiNS7_10__identityEEEvT0_T1_T2_T3_T4_T6__param_0,
	.param .u64 .ptr .align 1 _ZN3cub18CUB_300001_SM_10006detail6reduce28DeviceReduceSingleTileKernelINS2_10policy_hubIiyN4cuda3std3__44plusIiEEE10Policy1000EPiSC_iS9_iiNS7_10__identityEEEvT0_T1_T2_T3_T4_T6__param_1,
	.param .u32 _ZN3cub18CUB_300001_SM_10006detail6reduce28DeviceReduceSingleTileKernelINS2_10policy_hubIiyN4cuda3std3__44plusIiEEE10Policy1000EPiSC_iS9_iiNS7_10__identityEEEvT0_T1_T2_T3_T4_T6__param_2,
	.param .align 1 .b8 _ZN3cub18CUB_300001_SM_10006detail6reduce28DeviceReduceSingleTileKernelINS2_10policy_hubIiyN4cuda3std3__44plusIiEEE10Policy1000EPiSC_iS9_iiNS7_10__identityEEEvT0_T1_T2_T3_T4_T6__param_3[1],
	.param .u32 _ZN3cub18CUB_300001_SM_10006detail6reduce28DeviceReduceSingleTileKernelINS2_10policy_hubIiyN4cuda3std3__44plusIiEEE10Policy1000EPiSC_iS9_iiNS7_10__identityEEEvT0_T1_T2_T3_T4_T6__param_4,
	.param .align 1 .b8 _ZN3cub18CUB_300001_SM_10006detail6reduce28DeviceReduceSingleTileKernelINS2_10policy_hubIiyN4cuda3std3__44plusIiEEE10Policy1000EPiSC_iS9_iiNS7_10__identityEEEvT0_T1_T2_T3_T4_T6__param_5[1]
)
.maxntid 256
.minnctapersm 1
{
	.reg .pred 	%p<97>;
	.reg .b32 	%r<687>;
	.reg .b64 	%rd<125>;
	// demoted variable
	.shared .align 4 .b8 _ZZN3cub18CUB_300001_SM_10006detail6reduce28DeviceReduceSingleTileKernelINS2_10policy_hubIiyN4cuda3std3__44plusIiEEE10Policy1000EPiSC_iS9_iiNS7_10__identityEEEvT0_T1_T2_T3_T4_T6_E12temp_storage[44];
	ld.param.u64 	%rd16, [_ZN3cub18CUB_300001_SM_10006detail6reduce28DeviceReduceSingleTileKernelINS2_10policy_hubIiyN4cuda3std3__44plusIiEEE10Policy1000EPiSC_iS9_iiNS7_10__identityEEEvT0_T1_T2_T3_T4_T6__param_0];
	ld.param.u64 	%rd17, [_ZN3cub18CUB_300001_SM_10006detail6reduce28DeviceReduceSingleTileKernelINS2_10policy_hubIiyN4cuda3std3__44plusIiEEE10Policy1000EPiSC_iS9_iiNS7_10__identityEEEvT0_T1_T2_T3_T4_T6__param_1];
	ld.param.u32 	%r120, [_ZN3cub18CUB_300001_SM_10006detail6reduce28DeviceReduceSingleTileKernelINS2_10policy_hubIiyN4cuda3std3__44plusIiEEE10Policy1000EPiSC_iS9_iiNS7_10__identityEEEvT0_T1_T2_T3_T4_T6__param_2];
	ld.param.u32 	%r121, [_ZN3cub18CUB_300001_SM_10006detail6reduce28DeviceReduceSingleTileKernelINS2_10policy_hubIiyN4cuda3std3__44plusIiEEE10Policy1000EPiSC_iS9_iiNS7_10__identityEEEvT0_T1_T2_T3_T4_T6__param_4];
	cvta.to.global.u64 	%rd1, %rd17;
	setp.ne.s32 	%p1, %r120, 0;
	@%p1 bra 	$L__BB15_3;
	mov.u32 	%r633, %tid.x;
	setp.ne.s32 	%p96, %r633, 0;
	@%p96 bra 	$L__BB15_74;
	st.global.u32 	[%rd1], %r121;
	bra.uni 	$L__BB15_74;
$L__BB15_3:
	and.b64  	%rd18, %rd16, 15;
	setp.ne.s64 	%p2, %rd18, 0;
	@%p2 bra 	$L__BB15_38;
	setp.gt.s32 	%p49, %r120, 4095;
	@%p49 bra 	$L__BB15_22;
	mov.u32 	%r1, %tid.x;
	setp.ge.s32 	%p66, %r1, %r120;
	mov.b32 	%r644, 0;
	mov.u32 	%r639, %r1;
	@%p66 bra 	$L__BB15_7;
	mul.wide.u32 	%rd113, %r1, 4;
	add.s64 	%rd112, %rd16, %rd113;
	// begin inline asm
	ld.global.nc.u32 %r644, [%rd112];
	// end inline asm
	add.s32 	%r639, %r1, 256;
$L__BB15_7:
	setp.ge.s32 	%p67, %r639, %r120;
	@%p67 bra 	$L__BB15_13;
	not.b32 	%r507, %r639;
	add.s32 	%r6, %r120, %r507;
	and.b32  	%r508, %r6, 768;
	setp.eq.s32 	%p68, %r508, 768;
	@%p68 bra 	$L__BB15_11;
	mul.wide.u32 	%rd114, %r639, 4;
	add.s64 	%rd121, %rd16, %rd114;
	shr.u32 	%r509, %r6, 8;
	add.s32 	%r510, %r509, 1;
	and.b32  	%r511, %r510, 3;
	neg.s32 	%r636, %r511;
$L__BB15_10:
	.pragma "nounroll";
	// begin inline asm
	ld.global.nc.u32 %r512, [%rd121];
	// end inline asm
	add.s32 	%r644, %r512, %r644;
	add.s32 	%r639, %r639, 256;
	add.s64 	%rd121, %rd121, 1024;
	add.s32 	%r636, %r636, 1;
	setp.ne.s32 	%p69, %r636, 0;
	@%p69 bra 	$L__BB15_10;
$L__BB15_11:
	setp.lt.u32 	%p70, %r6, 768;
	@%p70 bra 	$L__BB15_13;
$L__BB15_12:
	mul.wide.s32 	%rd120, %r639, 4;
	add.s64 	%rd116, %rd16, %rd120;
	// begin inline asm
	ld.global.nc.u32 %r513, [%rd116];
	// end inline asm
	add.s32 	%r517, %r513, %r644;
	add.s64 	%rd117, %rd116, 1024;
	// begin inline asm
	ld.global.nc.u32 %r514, [%rd117];
	// end inline asm
	add.s32 	%r518, %r514, %r517;
	add.s64 	%rd118, %rd116, 2048;
	// begin inline asm
	ld.global.nc.u32 %r515, [%rd118];
	// end inline asm
	add.s32 	%r519, %r515, %r518;
	add.s64 	%rd119, %rd116, 3072;
	// begin inline asm
	ld.global.nc.u32 %r516, [%rd119];
	// end inline asm
	add.s32 	%r644, %r516, %r519;
	add.s32 	%r639, %r639, 1024;
	setp.lt.s32 	%p71, %r639, %r120;
	@%p71 bra 	$L__BB15_12;
$L__BB15_13:
	setp.lt.s32 	%p72, %r120, 256;
	@%p72 bra 	$L__BB15_18;
	// begin inline asm
	mov.u32 %r583, %laneid;
	// end inline asm
	mov.b32 	%r586, 1;
	mov.b32 	%r607, 31;
	mov.b32 	%r608, -1;
	// begin inline asm
	shfl.sync.down.b32 %r584, %r644, %r586, %r607, %r608;
	// end inline asm
	setp.gt.s32 	%p88, %r583, 30;
	selp.b32 	%r609, 0, %r584, %p88;
	add.s32 	%r590, %r609, %r644;
	mov.b32 	%r591, 2;
	// begin inline asm
	shfl.sync.down.b32 %r589, %r590, %r591, %r607, %r608;
	// end inline asm
	setp.gt.s32 	%p89, %r583, 29;
	selp.b32 	%r610, 0, %r589, %p89;
	add.s32 	%r595, %r590, %r610;
	mov.b32 	%r596, 4;
	// begin inline asm
	shfl.sync.down.b32 %r594, %r595, %r596, %r607, %r608;
	// end inline asm
	setp.gt.s32 	%p90, %r583, 27;
	selp.b32 	%r611, 0, %r594, %p90;
	add.s32 	%r600, %r595, %r611;
	mov.b32 	%r601, 8;
	// begin inline asm
	shfl.sync.down.b32 %r599, %r600, %r601, %r607, %r608;
	// end inline asm
	setp.gt.s32 	%p91, %r583, 23;
	selp.b32 	%r612, 0, %r599, %p91;
	add.s32 	%r605, %r600, %r612;
	mov.b32 	%r606, 16;
	// begin inline asm
	shfl.sync.down.b32 %r604, %r605, %r606, %r607, %r608;
	// end inline asm
	setp.gt.s32 	%p92, %r583, 15;
	selp.b32 	%r613, 0, %r604, %p92;
	add.s32 	%r686, %r605, %r613;
	setp.ne.s32 	%p93, %r583, 0;
	@%p93 bra 	$L__BB15_16;
	shr.u32 	%r614, %r1, 3;
	and.b32  	%r615, %r614, 124;
	mov.u32 	%r616, _ZZN3cub18CUB_300001_SM_10006detail6reduce28DeviceReduceSingleTileKernelINS2_10policy_hubIiyN4cuda3std3__44plusIiEEE10Policy1000EPiSC_iS9_iiNS7_10__identityEEEvT0_T1_T2_T3_T4_T6_E12temp_storage;
	add.s32 	%r617, %r616, %r615;
	st.shared.u32 	[%r617+8], %r686;
$L__BB15_16:
	bar.sync 	0;
	setp.ne.s32 	%p94, %r1, 0;
	@%p94 bra 	$L__BB15_72;
	ld.shared.u32 	%r618, [_ZZN3cub18CUB_300001_SM_10006detail6reduce28DeviceReduceSingleTileKernelINS2_10policy_hubIiyN4cuda3std3__44plusIiEEE10Policy1000EPiSC_iS9_iiNS7_10__identityEEEvT0_T1_T2_T3_T4_T6_E12temp_storage+12];
	add.s32 	%r619, %r618, %r686;
	ld.shared.u32 	%r620, [_ZZN3cub18CUB_300001_SM_10006detail6reduce28DeviceReduceSingleTileKernelINS2_10policy_hubIiyN4cuda3std3__44plusIiEEE10Policy1000EPiSC_iS9_iiNS7_10__identityEEEvT0_T1_T2_T3_T4_T6_E12temp_storage+16];
	add.s32 	%r621, %r619, %r620;
	ld.shared.u32 	%r622, [_ZZN3cub18CUB_300001_SM_10006detail6reduce28DeviceReduceSingleTileKernelINS2_10policy_hubIiyN4cuda3std3__44plusIiEEE10Policy1000EPiSC_iS9_iiNS7_10__identityEEEvT0_T1_T2_T3_T4_T6_E12temp_storage+20];
	add.s32 	%r623, %r621, %r622;
	ld.shared.u32 	%r624, [_ZZN3cub18CUB_300001_SM_10006detail6reduce28DeviceReduceSingleTileKernelINS2_10policy_hubIiyN4cuda3std3__44plusIiEEE10Policy1000EPiSC_iS9_iiNS7_10__identityEEEvT0_T1_T2_T3_T4_T6_E12temp_storage+24];
	add.s32 	%r625, %r623, %r624;
	ld.shared.u32 	%r626, [_ZZN3cub18CUB_300001_SM_10006detail6reduce28DeviceReduceSingleTileKernelINS2_10policy_hubIiyN4cuda3std3__44plusIiEEE10Policy1000EPiSC_iS9_iiNS7_10__identityEEEvT0_T1_T2_T3_T4_T6_E12temp_storage+28];
	add.s32 	%r627, %r625, %r626;
	ld.shared.u32 	%r628, [_ZZN3cub18CUB_300001_SM_10006detail6reduce28DeviceReduceSingleTileKernelINS2_10policy_hubIiyN4cuda3std3__44plusIiEEE10Policy1000EPiSC_iS9_iiNS7_10__identityEEEvT0_T1_T2_T3_T4_T6_E12temp_storage+32];
	add.s32 	%r629, %r627, %r628;
	ld.shared.u32 	%r630, [_ZZN3cub18CUB_300001_SM_10006detail6reduce28DeviceReduceSingleTileKernelINS2_10policy_hubIiyN4cuda3std3__44plusIiEEE10Policy1000EPiSC_iS9_iiNS7_10__identityEEEvT0_T1_T2_T3_T4_T6_E12temp_storage+36];
	add.s32 	%r686, %r629, %r630;
	bra.uni 	$L__BB15_72;
$L__BB15_18:
	// begin inline asm
	mov.u32 %r520, %laneid;
	// end inline asm
	and.b32  	%r546, %r1, 992;
	add.s32 	%r547, %r546, 32;
	setp.gt.s32 	%p73, %r547, %r120;
	not.b32 	%r548, %r546;
	add.s32 	%r549, %r120, %r548;
	selp.b32 	%r544, %r549, 31, %p73;
	mov.b32 	%r523, 1;
	mov.b32 	%r545, -1;
	// begin inline asm
	shfl.sync.down.b32 %r521, %r644, %r523, %r544, %r545;
	// end inline asm
	setp.lt.s32 	%p74, %r520, %r544;
	selp.b32 	%r550, %r521, 0, %p74;
	add.s32 	%r527, %r550, %r644;
	mov.b32 	%r528, 2;
	// begin inline asm
	shfl.sync.down.b32 %r526, %r527, %r528, %r544, %r545;
	// end inline asm
	add.s32 	%r551, %r520, 2;
	setp.gt.s32 	%p75, %r551, %r544;
	selp.b32 	%r552, 0, %r526, %p75;
	add.s32 	%r532, %r527, %r552;
	mov.b32 	%r533, 4;
	// begin inline asm
	shfl.sync.down.b32 %r531, %r532, %r533, %r544, %r545;
	// end inline asm
	add.s32 	%r553, %r520, 4;
	setp.gt.s32 	%p76, %r553, %r544;
	selp.b32 	%r554, 0, %r531, %p76;
	add.s32 	%r537, %r532, %r554;
	mov.b32 	%r538, 8;
	// begin inline asm
	shfl.sync.down.b32 %r536, %r537, %r538, %r544, %r545;
	// end inline asm
	add.s32 	%r555, %r520, 8;
	setp.gt.s32 	%p77, %r555, %r544;
	selp.b32 	%r556, 0, %r536, %p77;
	add.s32 	%r542, %r537, %r556;
	mov.b32 	%r543, 16;
	// begin inline asm
	shfl.sync.down.b32 %r541, %r542, %r543, %r544, %r545;
	// end inline asm
	add.s32 	%r557, %r520, 16;
	setp.gt.s32 	%p78, %r557, %r544;
	selp.b32 	%r558, 0, %r541, %p78;
	add.s32 	%r686, %r542, %r558;
	setp.ne.s32 	%p79, %r520, 0;
	@%p79 bra 	$L__BB15_20;
	shr.u32 	%r559, %r1, 3;
	and.b32  	%r560, %r559, 124;
	mov.u32 	%r561, _ZZN3cub18CUB_300001_SM_10006detail6reduce28DeviceReduceSingleTileKernelINS2_10policy_hubIiyN4cuda3std3__44plusIiEEE10Policy1000EPiSC_iS9_iiNS7_10__identityEEEvT0_T1_T2_T3_T4_T6_E12temp_storage;
	add.s32 	%r562, %r561, %r560;
	st.shared.u32 	[%r562+8], %r686;
$L__BB15_20:
	bar.sync 	0;
	setp.ne.s32 	%p80, %r1, 0;
	@%p80 bra 	$L__BB15_72;
	setp.gt.s32 	%p81, %r120, 32;
	ld.shared.u32 	%r563, [_ZZN3cub18CUB_300001_SM_10006detail6reduce28DeviceReduceSingleTileKernelINS2_10policy_hubIiyN4cuda3std3__44plusIiEEE10Policy1000EPiSC_iS9_iiNS7_10__identityEEEvT0_T1_T2_T3_T4_T6_E12temp_storage+12];
	selp.b32 	%r564, %r563, 0, %p81;
	add.s32 	%r565, %r564, %r686;
	setp.gt.s32 	%p82, %r120, 64;
	ld.shared.u32 	%r566, [_ZZN3cub18CUB_300001_SM_10006detail6reduce28DeviceReduceSingleTileKernelINS2_10policy_hubIiyN4cuda3std3__44plusIiEEE10Policy1000EPiSC_iS9_iiNS7_10__identityEEEvT0_T1_T2_T3_T4_T6_E12temp_storage+16];
	selp.b32 	%r567, %r566, 0, %p82;
	add.s32 	%r568, %r565, %r567;
	setp.gt.s32 	%p83, %r120, 96;
	ld.shared.u32 	%r569, [_ZZN3cub18CUB_300001_SM_10006detail6reduce28DeviceReduceSingleTileKernelINS2_10policy_hubIiyN4cuda3std3__44plusIiEEE10Policy1000EPiSC_iS9_iiNS7_10__identityEEEvT0_T1_T2_T3_T4_T6_E12temp_storage+20];
	selp.b32 	%r570, %r569, 0, %p83;
	add.s32 	%r571, %r568, %r570;
	setp.gt.s32 	%p84, %r120, 128;
	ld.shared.u32 	%r572, [_ZZN3cub18CUB_300001_SM_10006detail6reduce28DeviceReduceSingleTileKernelINS2_10policy_hubIiyN4cuda3std3__44plusIiEEE10Policy1000EPiSC_iS9_iiNS7_10__identityEEEvT0_T1_T2_T3_T4_T6_E12temp_storage+24];
	selp.b32 	%r573, %r572, 0, %p84;
	add.s32 	%r574, %r571, %r573;
	setp.gt.s32 	%p85, %r120, 160;
	ld.shared.u32 	%r575, [_ZZN3cub18CUB_300001_SM_10006detail6reduce28DeviceReduceSingleTileKernelINS2_10policy_hubIiyN4cuda3std3__44plusIiEEE10Policy1000EPiSC_iS9_iiNS7_10__identityEEEvT0_T1_T2_T3_T4_T6_E12temp_storage+28];
	selp.b32 	%r576, %r575, 0, %p85;
	add.s32 	%r577, %r574, %r576;
	setp.gt.s32 	%p86, %r120, 192;
	ld.shared.u32 	%r578, [_ZZN3cub18CUB_300001_SM_10006detail6reduce28DeviceReduceSingleTileKernelINS2_10policy_hubIiyN4cuda3std3__44plusIiEEE10Policy1000EPiSC_iS9_iiNS7_10__identityEEEvT0_T1_T2_T3_T4_T6_E12temp_storage+32];
	selp.b32 	%r579, %r578, 0, %p86;
	add.s32 	%r580, %r577, %r579;
	setp.gt.s32 	%p87, %r120, 224;
	ld.shared.u32 	%r581, [_ZZN3cub18CUB_300001_SM_10006detail6reduce28DeviceReduceSingleTileKernelINS2_10policy_hubIiyN4cuda3std3__44plusIiEEE10Policy1000EPiSC_iS9_iiNS7_10__identityEEEvT0_T1_T2_T3_T4_T6_E12temp_storage+36];
	selp.b32 	%r582, %r581, 0, %p87;
	add.s32 	%r686, %r580, %r582;
	bra.uni 	$L__BB15_72;
$L__BB15_22:
	mov.u32 	%r26, %tid.x;
	shl.b32 	%r377, %r26, 2;
	mul.wide.u32 	%rd86, %r377, 4;
	add.s64 	%rd76, %rd16, %rd86;
	// begin inline asm
	ld.global.nc.v2.u64 {%rd74, %rd75}, [%rd76];
	// end inline asm
	mov.b64 	{%r378, %r379}, %rd75;
	mov.b64 	{%r380, %r381}, %rd74;
	add.s64 	%rd79, %rd76, 4096;
	// begin inline asm
	ld.global.nc.v2.u64 {%rd77, %rd78}, [%rd79];
	// end inline asm
	mov.b64 	{%r382, %r383}, %rd78;
	mov.b64 	{%r384, %r385}, %rd77;
	add.s64 	%rd82, %rd76, 8192;
	// begin inline asm
	ld.global.nc.v2.u64 {%rd80, %rd81}, [%rd82];
	// end inline asm
	mov.b64 	{%r386, %r387}, %rd81;
	mov.b64 	{%r388, %r389}, %rd80;
	add.s64 	%rd85, %rd76, 12288;
	// begin inline asm
	ld.global.nc.v2.u64 {%rd83, %rd84}, [%rd85];
	// end inline asm
	mov.b64 	{%r390, %r391}, %rd84;
	mov.b64 	{%r392, %r393}, %rd83;
	add.s32 	%r394, %r381, %r380;
	add.s32 	%r395, %r378, %r394;
	add.s32 	%r396, %r379, %r395;
	add.s32 	%r397, %r384, %r396;
	add.s32 	%r398, %r385, %r397;
	add.s32 	%r399, %r382, %r398;
	add.s32 	%r400, %r383, %r399;
	add.s32 	%r401, %r388, %r400;
	add.s32 	%r402, %r389, %r401;
	add.s32 	%r403, %r386, %r402;
	add.s32 	%r404, %r387, %r403;
	add.s32 	%r405, %r392, %r404;
	add.s32 	%r406, %r393, %r405;
	add.s32 	%r407, %r390, %r406;
	add.s32 	%r659, %r391, %r407;
	setp.lt.u32 	%p50, %r120, 8192;
	mov.b32 	%r648, 4096;
	@%p50 bra 	$L__BB15_26;
	add.s32 	%r28, %r120, -4096;
	mov.b32 	%r648, 4096;
$L__BB15_24:
	mul.wide.s32 	%rd99, %r648, 4;
	add.s64 	%rd89, %rd76, %rd99;
	// begin inline asm
	ld.global.nc.v2.u64 {%rd87, %rd88}, [%rd89];
	// end inline asm
	mov.b64 	{%r409, %r410}, %rd88;
	mov.b64 	{%r411, %r412}, %rd87;
	add.s64 	%rd92, %rd89, 4096;
	// begin inline asm
	ld.global.nc.v2.u64 {%rd90, %rd91}, [%rd92];
	// end inline asm
	mov.b64 	{%r413, %r414}, %rd91;
	mov.b64 	{%r415, %r416}, %rd90;
	add.s64 	%rd95, %rd89, 8192;
	// begin inline asm
	ld.global.nc.v2.u64 {%rd93, %rd94}, [%rd95];
	// end inline asm
	mov.b64 	{%r417, %r418}, %rd94;
	mov.b64 	{%r419, %r420}, %rd93;
	add.s64 	%rd98, %rd89, 12288;
	// begin inline asm
	ld.global.nc.v2.u64 {%rd96, %rd97}, [%rd98];
	// end inline asm
	mov.b64 	{%r421, %r422}, %rd97;
	mov.b64 	{%r423, %r424}, %rd96;
	add.s32 	%r425, %r411, %r659;
	add.s32 	%r426, %r412, %r425;
	add.s32 	%r427, %r409, %r426;
	add.s32 	%r428, %r410, %r427;
	add.s32 	%r429, %r415, %r428;
	add.s32 	%r430, %r416, %r429;
	add.s32 	%r431, %r413, %r430;
	add.s32 	%r432, %r414, %r431;
	add.s32 	%r433, %r419, %r432;
	add.s32 	%r434, %r420, %r433;
	add.s32 	%r435, %r417, %r434;
	add.s32 	%r436, %r418, %r435;
	add.s32 	%r437, %r423, %r436;
	add.s32 	%r438, %r424, %r437;
	add.s32 	%r439, %r421, %r438;
	add.s32 	%r659, %r422, %r439;
	sub.s32 	%r440, %r120, %r648;
	setp.lt.s32 	%p51, %r440, 4096;
	@%p51 bra 	$L__BB15_34;
	add.s32 	%r648, %r648, 4096;
	setp.le.s32 	%p52, %r648, %r28;
	@%p52 bra 	$L__BB15_24;
$L__BB15_26:
	setp.le.s32 	%p53, %r120, %r648;
	@%p53 bra 	$L__BB15_34;
	sub.s32 	%r35, %r120, %r648;
	setp.ge.s32 	%p54, %r26, %r35;
	@%p54 bra 	$L__BB15_34;
	not.b32 	%r442, %r26;
	add.s32 	%r443, %r120, %r442;
	sub.s32 	%r36, %r443, %r648;
	and.b32  	%r444, %r36, 768;
	setp.eq.s32 	%p55, %r444, 768;
	mov.u32 	%r653, %r26;
	@%p55 bra 	$L__BB15_31;
	add.s32 	%r650, %r26, %r648;
	shr.u32 	%r445, %r36, 8;
	add.s32 	%r446, %r445, 1;
	and.b32  	%r447, %r446, 3;
	neg.s32 	%r649, %r447;
	mov.u32 	%r653, %r26;
$L__BB15_30:
	.pragma "nounroll";
	mul.wide.u32 	%rd101, %r650, 4;
	add.s64 	%rd100, %rd16, %rd101;
	// begin inline asm
	ld.global.nc.u32 %r448, [%rd100];
	// end inline asm
	add.s32 	%r659, %r448, %r659;
	add.s32 	%r653, %r653, 256;
	add.s32 	%r650, %r650, 256;
	add.s32 	%r649, %r649, 1;
	setp.ne.s32 	%p56, %r649, 0;
	@%p56 bra 	$L__BB15_30;
$L__BB15_31:
	setp.lt.u32 	%p57, %r36, 768;
	@%p57 bra 	$L__BB15_34;
	cvt.u64.u32 	%rd102, %r653;
	cvt.u64.u32 	%rd103, %r648;
	add.s64 	%rd104, %rd102, %rd103;
	shl.b64 	%rd105, %rd104, 2;
	add.s64 	%rd106, %rd105, %rd16;
	add.s64 	%rd122, %rd106, 2048;
	add.s32 	%r656, %r653, %r648;
$L__BB15_33:
	mul.wide.u32 	%rd111, %r656, 4;
	add.s64 	%rd107, %rd16, %rd111;
	// begin inline asm
	ld.global.nc.u32 %r449, [%rd107];
	// end inline asm
	add.s32 	%r453, %r449, %r659;
	add.s64 	%rd108, %rd122, -1024;
	// begin inline asm
	ld.global.nc.u32 %r450, [%rd108];
	// end inline asm
	add.s32 	%r454, %r450, %r453;
	// begin inline asm
	ld.global.nc.u32 %r451, [%rd122];
	// end inline asm
	add.s32 	%r455, %r451, %r454;
	add.s64 	%rd110, %rd122, 1024;
	// begin inline asm
	ld.global.nc.u32 %r452, [%rd110];
	// end inline asm
	add.s32 	%r659, %r452, %r455;
	add.s32 	%r653, %r653, 1024;
	add.s64 	%rd122, %rd122, 4096;
	add.s32 	%r656, %r656, 1024;
	setp.lt.s32 	%p58, %r653, %r35;
	@%p58 bra 	$L__BB15_33;
$L__BB15_34:
	// begin inline asm
	mov.u32 %r456, %laneid;
	// end inline asm
	mov.b32 	%r459, 1;
	mov.b32 	%r480, 31;
	mov.b32 	%r481, -1;
	// begin inline asm
	shfl.sync.down.b32 %r457, %r659, %r459, %r480, %r481;
	// end inline asm
	setp.gt.s32 	%p59, %r456, 30;
	selp.b32 	%r482, 0, %r457, %p59;
	add.s32 	%r463, %r482, %r659;
	mov.b32 	%r464, 2;
	// begin inline asm
	shfl.sync.down.b32 %r462, %r463, %r464, %r480, %r481;
	// end inline asm
	setp.gt.s32 	%p60, %r456, 29;
	selp.b32 	%r483, 0, %r462, %p60;
	add.s32 	%r468, %r463, %r483;
	mov.b32 	%r469, 4;
	// begin inline asm
	shfl.sync.down.b32 %r467, %r468, %r469, %r480, %r481;
	// end inline asm
	setp.gt.s32 	%p61, %r456, 27;
	selp.b32 	%r484, 0, %r467, %p61;
	add.s32 	%r473, %r468, %r484;
	mov.b32 	%r474, 8;
	// begin inline asm
	shfl.sync.down.b32 %r472, %r473, %r474, %r480, %r481;
	// end inline asm
	setp.gt.s32 	%p62, %r456, 23;
	selp.b32 	%r485, 0, %r472, %p62;
	add.s32 	%r478, %r473, %r485;
	mov.b32 	%r479, 16;
	// begin inline asm
	shfl.sync.down.b32 %r477, %r478, %r479, %r480, %r481;
	// end inline asm
	setp.gt.s32 	%p63, %r456, 15;
	selp.b32 	%r486, 0, %r477, %p63;
	add.s32 	%r686, %r478, %r486;
	setp.ne.s32 	%p64, %r456, 0;
	@%p64 bra 	$L__BB15_36;
	shr.u32 	%r487, %r26, 3;
	and.b32  	%r488, %r487, 124;
	mov.u32 	%r489, _ZZN3cub18CUB_300001_SM_10006detail6reduce28DeviceReduceSingleTileKernelINS2_10policy_hubIiyN4cuda3std3__44plusIiEEE10Policy1000EPiSC_iS9_iiNS7_10__identityEEEvT0_T1_T2_T3_T4_T6_E12temp_storage;
	add.s32 	%r490, %r489, %r488;
	st.shared.u32 	[%r490+8], %r686;
$L__BB15_36:
	bar.sync 	0;
	setp.ne.s32 	%p65, %r26, 0;
	@%p65 bra 	$L__BB15_72;
	ld.shared.u32 	%r491, [_ZZN3cub18CUB_300001_SM_10006detail6reduce28DeviceReduceSingleTileKernelINS2_10policy_hubIiyN4cuda3std3__44plusIiEEE10Policy1000EPiSC_iS9_iiNS7_10__identityEEEvT0_T1_T2_T3_T4_T6_E12temp_storage+12];
	add.s32 	%r492, %r491, %r686;
	ld.shared.u32 	%r493, [_ZZN3cub18CUB_300001_SM_10006detail6reduce28DeviceReduceSingleTileKernelINS2_10policy_hubIiyN4cuda3std3__44plusIiEEE10Policy1000EPiSC_iS9_iiNS7_10__identityEEEvT0_T1_T2_T3_T4_T6_E12temp_storage+16];
	add.s32 	%r494, %r492, %r493;
	ld.shared.u32 	%r495, [_ZZN3cub18CUB_300001_SM_10006detail6reduce28DeviceReduceSingleTileKernelINS2_10policy_hubIiyN4cuda3std3__44plusIiEEE10Policy1000EPiSC_iS9_iiNS7_10__identityEEEvT0_T1_T2_T3_T4_T6_E12temp_storage+20];
	add.s32 	%r496, %r494, %r495;
	ld.shared.u32 	%r497, [_ZZN3cub18CUB_300001_SM_10006detail6reduce28DeviceReduceSingleTileKernelINS2_10policy_hubIiyN4cuda3std3__44plusIiEEE10Policy1000EPiSC_iS9_iiNS7_10__identityEEEvT0_T1_T2_T3_T4_T6_E12temp_storage+24];
	add.s32 	%r498, %r496, %r497;
	ld.shared.u32 	%r499, [_ZZN3cub18CUB_300001_SM_10006detail6reduce28DeviceReduceSingleTileKernelINS2_10policy_hubIiyN4cuda3std3__44plusIiEEE10Policy1000EPiSC_iS9_iiNS7_10__identityEEEvT0_T1_T2_T3_T4_T6_E12temp_storage+28];
	add.s32 	%r500, %r498, %r499;
	ld.shared.u32 	%r501, [_ZZN3cub18CUB_300001_SM_10006detail6reduce28DeviceReduceSingleTileKernelINS2_10policy_hubIiyN4cuda3std3__44plusIiEEE10Policy1000EPiSC_iS9_iiNS7_10__identityEEEvT0_T1_T2_T3_T4_T6_E12temp_storage+32];
	add.s32 	%r502, %r500, %r501;
	ld.shared.u32 	%r503, [_ZZN3cub18CUB_300001_SM_10006detail6reduce28DeviceReduceSingleTileKernelINS2_10policy_hubIiyN4cuda3std3__44plusIiEEE10Policy1000EPiSC_iS9_iiNS7_10__identityEEEvT0_T1_T2_T3_T4_T6_E12temp_storage+36];
	add.s32 	%r686, %r502, %r503;
	bra.uni 	$L__BB15_72;
$L__BB15_38:
	setp.gt.s32 	%p3, %r120, 4095;
	@%p3 bra 	$L__BB15_56;
	mov.u32 	%r60, %tid.x;
	setp.ge.s32 	%p20, %r60, %r120;
	mov.b32 	%r670, 0;
	mov.u32 	%r665, %r60;
	@%p20 bra 	$L__BB15_41;
	mul.wide.u32 	%rd66, %r60, 4;
	add.s64 	%rd65, %rd16, %rd66;
	// begin inline asm
	ld.global.nc.u32 %r670, [%rd65];
	// end inline asm
	add.s32 	%r665, %r60, 256;
$L__BB15_41:
	setp.ge.s32 	%p21, %r665, %r120;
	@%p21 bra 	$L__BB15_47;
	not.b32 	%r252, %r665;
	add.s32 	%r65, %r120, %r252;
	and.b32  	%r253, %r65, 768;
	setp.eq.s32 	%p22, %r253, 768;
	@%p22 bra 	$L__BB15_45;
	mul.wide.u32 	%rd67, %r665, 4;
	add.s64 	%rd123, %rd16, %rd67;
	shr.u32 	%r254, %r65, 8;
	add.s32 	%r255, %r254, 1;
	and.b32  	%r256, %r255, 3;
	neg.s32 	%r662, %r256;
$L__BB15_44:
	.pragma "nounroll";
	// begin inline asm
	ld.global.nc.u32 %r257, [%rd123];
	// end inline asm
	add.s32 	%r670, %r257, %r670;
	add.s32 	%r665, %r665, 256;
	add.s64 	%rd123, %rd123, 1024;
	add.s32 	%r662, %r662, 1;
	setp.ne.s32 	%p23, %r662, 0;
	@%p23 bra 	$L__BB15_44;
$L__BB15_45:
	setp.lt.u32 	%p24, %r65, 768;
	@%p24 bra 	$L__BB15_47;
$L__BB15_46:
	mul.wide.s32 	%rd73, %r665, 4;
	add.s64 	%rd69, %rd16, %rd73;
	// begin inline asm
	ld.global.nc.u32 %r258, [%rd69];
	// end inline asm
	add.s32 	%r262, %r258, %r670;
	add.s64 	%rd70, %rd69, 1024;
	// begin inline asm
	ld.global.nc.u32 %r259, [%rd70];
	// end inline asm
	add.s32 	%r263, %r259, %r262;
	add.s64 	%rd71, %rd69, 2048;
	// begin inline asm
	ld.global.nc.u32 %r260, [%rd71];
	// end inline asm
	add.s32 	%r264, %r260, %r263;
	add.s64 	%rd72, %rd69, 3072;
	// begin inline asm
	ld.global.nc.u32 %r261, [%rd72];
	// end inline asm
	add.s32 	%r670, %r261, %r264;
	add.s32 	%r665, %r665, 1024;
	setp.lt.s32 	%p25, %r665, %r120;
	@%p25 bra 	$L__BB15_46;
$L__BB15_47:
	setp.lt.s32 	%p26, %r120, 256;
	@%p26 bra 	$L__BB15_52;
	// begin inline asm
	mov.u32 %r328, %laneid;
	// end inline asm
	mov.b32 	%r331, 1;
	mov.b32 	%r352, 31;
	mov.b32 	%r353, -1;
	// begin inline asm
	shfl.sync.down.b32 %r329, %r670, %r331, %r352, %r353;
	// end inline asm
	setp.gt.s32 	%p42, %r328, 30;
	selp.b32 	%r354, 0, %r329, %p42;
	add.s32 	%r335, %r354, %r670;
	mov.b32 	%r336, 2;
	// begin inline asm
	shfl.sync.down.b32 %r334, %r335, %r336, %r352, %r353;
	// end inline asm
	setp.gt.s32 	%p43, %r328, 29;
	selp.b32 	%r355, 0, %r334, %p43;
	add.s32 	%r340, %r335, %r355;
	mov.b32 	%r341, 4;
	// begin inline asm
	shfl.sync.down.b32 %r339, %r340, %r341, %r352, %r353;
	// end inline asm
	setp.gt.s32 	%p44, %r328, 27;
	selp.b32 	%r356, 0, %r339, %p44;
	add.s32 	%r345, %r340, %r356;
	mov.b32 	%r346, 8;
	// begin inline asm
	shfl.sync.down.b32 %r344, %r345, %r346, %r352, %r353;
	// end inline asm
	setp.gt.s32 	%p45, %r328, 23;
	selp.b32 	%r357, 0, %r344, %p45;
	add.s32 	%r350, %r345, %r357;
	mov.b32 	%r351, 16;
	// begin inline asm
	shfl.sync.down.b32 %r349, %r350, %r351, %r352, %r353;
	// end inline asm
	setp.gt.s32 	%p46, %r328, 15;
	selp.b32 	%r358, 0, %r349, %p46;
	add.s32 	%r686, %r350, %r358;
	setp.ne.s32 	%p47, %r328, 0;
	@%p47 bra 	$L__BB15_50;
	shr.u32 	%r359, %r60, 3;
	and.b32  	%r360, %r359, 124;
	mov.u32 	%r361, _ZZN3cub18CUB_300001_SM_10006detail6reduce28DeviceReduceSingleTileKernelINS2_10policy_hubIiyN4cuda3std3__44plusIiEEE10Policy1000EPiSC_iS9_iiNS7_10__identityEEEvT0_T1_T2_T3_T4_T6_E12temp_storage;
	add.s32 	%r362, %r361, %r360;
	st.shared.u32 	[%r362+8], %r686;
$L__BB15_50:
	bar.sync 	0;
	setp.ne.s32 	%p48, %r60, 0;
	@%p48 bra 	$L__BB15_72;
	ld.shared.u32 	%r363, [_ZZN3cub18CUB_300001_SM_10006detail6reduce28DeviceReduceSingleTileKernelINS2_10policy_hubIiyN4cuda3std3__44plusIiEEE10Policy1000EPiSC_iS9_iiNS7_10__identityEEEvT0_T1_T2_T3_T4_T6_E12temp_storage+12];
	add.s32 	%r364, %r363, %r686;
	ld.shared.u32 	%r365, [_ZZN3cub18CUB_300001_SM_10006detail6reduce28DeviceReduceSingleTileKernelINS2_10policy_hubIiyN4cuda3std3__44plusIiEEE10Policy1000EPiSC_iS9_iiNS7_10__identityEEEvT0_T1_T2_T3_T4_T6_E12temp_storage+16];
	add.s32 	%r366, %r364, %r365;
	ld.shared.u32 	%r367, [_ZZN3cub18CUB_300001_SM_10006detail6reduce28DeviceReduceSingleTileKernelINS2_10policy_hubIiyN4cuda3std3__44plusIiEEE10Policy1000EPiSC_iS9_iiNS7_10__identityEEEvT0_T1_T2_T3_T4_T6_E12temp_storage+20];
	add.s32 	%r368, %r366, %r367;
	ld.shared.u32 	%r369, [_ZZN3cub18CUB_300001_SM_10006detail6reduce28DeviceReduceSingleTileKernelINS2_10policy_hubIiyN4cuda3std3__44plusIiEEE10Policy1000EPiSC_iS9_iiNS7_10__identityEEEvT0_T1_T2_T3_T4_T6_E12temp_storage+24];
	add.s32 	%r370, %r368, %r369;
	ld.shared.u32 	%r371, [_ZZN3cub18CUB_300001_SM_10006detail6reduce28DeviceReduceSingleTileKernelINS2_10policy_hubIiyN4cuda3std3__44plusIiEEE10Policy1000EPiSC_iS9_iiNS7_10__identityEEEvT0_T1_T2_T3_T4_T6_E12temp_storage+28];
	add.s32 	%r372, %r370, %r371;
	ld.shared.u32 	%r373, [_ZZN3cub18CUB_300001_SM_10006detail6reduce28DeviceReduceSingleTileKernelINS2_10policy_hubIiyN4cuda3std3__44plusIiEEE10Policy1000EPiSC_iS9_iiNS7_10__identityEEEvT0_T1_T2_T3_T4_T6_E12temp_storage+32];
	add.s32 	%r374, %r372, %r373;
	ld.shared.u32 	%r375, [_ZZN3cub18CUB_300001_SM_10006detail6reduce28DeviceReduceSingleTileKernelINS2_10policy_hubIiyN4cuda3std3__44plusIiEEE10Policy1000EPiSC_iS9_iiNS7_10__identityEEEvT0_T1_T2_T3_T4_T6_E12temp_storage+36];
	add.s32 	%r686, %r374, %r375;
	bra.uni 	$L__BB15_72;
$L__BB15_52:
	// begin inline asm
	mov.u32 %r265, %laneid;
	// end inline asm
	and.b32  	%r291, %r60, 992;
	add.s32 	%r292, %r291, 32;
	setp.gt.s32 	%p27, %r292, %r120;
	not.b32 	%r293, %r291;
	add.s32 	%r294, %r120, %r293;
	selp.b32 	%r289, %r294, 31, %p27;
	mov.b32 	%r268, 1;
	mov.b32 	%r290, -1;
	// begin inline asm
	shfl.sync.down.b32 %r266, %r670, %r268, %r289, %r290;
	// end inline asm
	setp.lt.s32 	%p28, %r265, %r289;
	selp.b32 	%r295, %r266, 0, %p28;
	add.s32 	%r272, %r295, %r670;
	mov.b32 	%r273, 2;
	// begin inline asm
	shfl.sync.down.b32 %r271, %r272, %r273, %r289, %r290;
	// end inline asm
	add.s32 	%r296, %r265, 2;
	setp.gt.s32 	%p29, %r296, %r289;
	selp.b32 	%r297, 0, %r271, %p29;
	add.s32 	%r277, %r272, %r297;
	mov.b32 	%r278, 4;
	// begin inline asm
	shfl.sync.down.b32 %r276, %r277, %r278, %r289, %r290;
	// end inline asm
	add.s32 	%r298, %r265, 4;
	setp.gt.s32 	%p30, %r298, %r289;
	selp.b32 	%r299, 0, %r276, %p30;
	add.s32 	%r282, %r277, %r299;
	mov.b32 	%r283, 8;
	// begin inline asm
	shfl.sync.down.b32 %r281, %r282, %r283, %r289, %r290;
	// end inline asm
	add.s32 	%r300, %r265, 8;
	setp.gt.s32 	%p31, %r300, %r289;
	selp.b32 	%r301, 0, %r281, %p31;
	add.s32 	%r287, %r282, %r301;
	mov.b32 	%r288, 16;
	// begin inline asm
	shfl.sync.down.b32 %r286, %r287, %r288, %r289, %r290;
	// end inline asm
	add.s32 	%r302, %r265, 16;
	setp.gt.s32 	%p32, %r302, %r289;
	selp.b32 	%r303, 0, %r286, %p32;
	add.s32 	%r686, %r287, %r303;
	setp.ne.s32 	%p33, %r265, 0;
	@%p33 bra 	$L__BB15_54;
	shr.u32 	%r304, %r60, 3;
	and.b32  	%r305, %r304, 124;
	mov.u32 	%r306, _ZZN3cub18CUB_300001_SM_10006detail6reduce28DeviceReduceSingleTileKernelINS2_10policy_hubIiyN4cuda3std3__44plusIiEEE10Policy1000EPiSC_iS9_iiNS7_10__identityEEEvT0_T1_T2_T3_T4_T6_E12temp_storage;
	add.s32 	%r307, %r306, %r305;
	st.shared.u32 	[%r307+8], %r686;
$L__BB15_54:
	bar.sync 	0;
	setp.ne.s32 	%p34, %r60, 0;
	@%p34 bra 	$L__BB15_72;
	setp.gt.s32 	%p35, %r120, 32;
	ld.shared.u32 	%r308, [_ZZN3cub18CUB_300001_SM_10006detail6reduce28DeviceReduceSingleTileKernelINS2_10policy_hubIiyN4cuda3std3__44plusIiEEE10Policy1000EPiSC_iS9_iiNS7_10__identityEEEvT0_T1_T2_T3_T4_T6_E12temp_storage+12];
	selp.b32 	%r309, %r308, 0, %p35;
	add.s32 	%r310, %r309, %r686;
	setp.gt.s32 	%p36, %r120, 64;
	ld.shared.u32 	%r311, [_ZZN3cub18CUB_300001_SM_10006detail6reduce28DeviceReduceSingleTileKernelINS2_10policy_hubIiyN4cuda3std3__44plusIiEEE10Policy1000EPiSC_iS9_iiNS7_10__identityEEEvT0_T1_T2_T3_T4_T6_E12temp_storage+16];
	selp.b32 	%r312, %r311, 0, %p36;
	add.s32 	%r313, %r310, %r312;
	setp.gt.s32 	%p37, %r120, 96;
	ld.shared.u32 	%r314, [_ZZN3cub18CUB_300001_SM_10006detail6reduce28DeviceReduceSingleTileKernelINS2_10policy_hubIiyN4cuda3std3__44plusIiEEE10Policy1000EPiSC_iS9_iiNS7_10__identityEEEvT0_T1_T2_T3_T4_T6_E12temp_storage+20];
	selp.b32 	%r315, %r314, 0, %p37;
	add.s32 	%r316, %r313, %r315;
	setp.gt.s32 	%p38, %r120, 128;
	ld.shared.u32 	%r317, [_ZZN3cub18CUB_300001_SM_10006detail6reduce28DeviceReduceSingleTileKernelINS2_10policy_hubIiyN4cuda3std3__44plusIiEEE10Policy1000EPiSC_iS9_iiNS7_10__identityEEEvT0_T1_T2_T3_T4_T6_E12temp_storage+24];
	selp.b32 	%r318, %r317, 0, %p38;
	add.s32 	%r319, %r316, %r318;
	setp.gt.s32 	%p39, %r120, 160;
	ld.shared.u32 	%r320, [_ZZN3cub18CUB_300001_SM_10006detail6reduce28DeviceReduceSingleTileKernelINS2_10policy_hubIiyN4cuda3std3__44plusIiEEE10Policy1000EPiSC_iS9_iiNS7_10__identityEEEvT0_T1_T2_T3_T4_T6_E12temp_storage+28];
	selp.b32 	%r321, %r320, 0, %p39;
	add.s32 	%r322, %r319, %r321;
	setp.gt.s32 	%p40, %r120, 192;
	ld.shared.u32 	%r323, [_ZZN3cub18CUB_300001_SM_10006detail6reduce28DeviceReduceSingleTileKernelINS2_10policy_hubIiyN4cuda3std3__44plusIiEEE10Policy1000EPiSC_iS9_iiNS7_10__identityEEEvT0_T1_T2_T3_T4_T6_E12temp_storage+32];
	selp.b32 	%r324, %r323, 0, %p40;
	add.s32 	%r325, %r322, %r324;
	setp.gt.s32 	%p41, %r120, 224;
	ld.shared.u32 	%r326, [_ZZN3cub18CUB_300001_SM_10006detail6reduce28DeviceReduceSingleTileKernelINS2_10policy_hubIiyN4cuda3std3__44plusIiEEE10Policy1000EPiSC_iS9_iiNS7_10__identityEEEvT0_T1_T2_T3_T4_T6_E12temp_storage+36];
	selp.b32 	%r327, %r326, 0, %p41;
	add.s32 	%r686, %r325, %r327;
	bra.uni 	$L__BB15_72;
$L__BB15_56:
	mov.u32 	%r85, %tid.x;
	mul.wide.u32 	%rd35, %r85, 4;
	add.s64 	%rd19, %rd16, %rd35;
	// begin inline asm
	ld.global.nc.u32 %r122, [%rd19];
	// end inline asm
	add.s64 	%rd20, %rd19, 1024;
	// begin inline asm
	ld.global.nc.u32 %r123, [%rd20];
	// end inline asm
	add.s64 	%rd21, %rd19, 2048;
	// begin inline asm
	ld.global.nc.u32 %r124, [%rd21];
	// end inline asm
	add.s64 	%rd22, %rd19, 3072;
	// begin inline asm
	ld.global.nc.u32 %r125, [%rd22];
	// end inline asm
	add.s64 	%rd23, %rd19, 4096;
	// begin inline asm
	ld.global.nc.u32 %r126, [%rd23];
	// end inline asm
	add.s64 	%rd24, %rd19, 5120;
	// begin inline asm
	ld.global.nc.u32 %r127, [%rd24];
	// end inline asm
	add.s64 	%rd25, %rd19, 6144;
	// begin inline asm
	ld.global.nc.u32 %r128, [%rd25];
	// end inline asm
	add.s64 	%rd26, %rd19, 7168;
	// begin inline asm
	ld.global.nc.u32 %r129, [%rd26];
	// end inline asm
	add.s64 	%rd27, %rd19, 8192;
	// begin inline asm
	ld.global.nc.u32 %r130, [%rd27];
	// end inline asm
	add.s64 	%rd28, %rd19, 9216;
	// begin inline asm
	ld.global.nc.u32 %r131, [%rd28];
	// end inline asm
	add.s64 	%rd29, %rd19, 10240;
	// begin inline asm
	ld.global.nc.u32 %r132, [%rd29];
	// end inline asm
	add.s64 	%rd30, %rd19, 11264;
	// begin inline asm
	ld.global.nc.u32 %r133, [%rd30];
	// end inline asm
	add.s64 	%rd31, %rd19, 12288;
	// begin inline asm
	ld.global.nc.u32 %r134, [%rd31];
	// end inline asm
	add.s64 	%rd32, %rd19, 13312;
	// begin inline asm
	ld.global.nc.u32 %r135, [%rd32];
	// end inline asm
	add.s64 	%rd33, %rd19, 14336;
	// begin inline asm
	ld.global.nc.u32 %r136, [%rd33];
	// end inline asm
	add.s64 	%rd34, %rd19, 15360;
	// begin inline asm
	ld.global.nc.u32 %r137, [%rd34];
	// end inline asm
	add.s32 	%r139, %r123, %r122;
	add.s32 	%r140, %r124, %r139;
	add.s32 	%r141, %r125, %r140;
	add.s32 	%r142, %r126, %r141;
	add.s32 	%r143, %r127, %r142;
	add.s32 	%r144, %r128, %r143;
	add.s32 	%r145, %r129, %r144;
	add.s32 	%r146, %r130, %r145;
	add.s32 	%r147, %r131, %r146;
	add.s32 	%r148, %r132, %r147;
	add.s32 	%r149, %r133, %r148;
	add.s32 	%r150, %r134, %r149;
	add.s32 	%r151, %r135, %r150;
	add.s32 	%r152, %r136, %r151;
	add.s32 	%r685, %r137, %r152;
	setp.lt.u32 	%p4, %r120, 8192;
	mov.b32 	%r674, 4096;
	@%p4 bra 	$L__BB15_60;
	add.s32 	%r87, %r120, -4096;
	mov.b32 	%r674, 4096;
$L__BB15_58:
	mul.wide.s32 	%rd52, %r674, 4;
	add.s64 	%rd36, %rd19, %rd52;
	// begin inline asm
	ld.global.nc.u32 %r154, [%rd36];
	// end inline asm
	add.s64 	%rd37, %rd36, 1024;
	// begin inline asm
	ld.global.nc.u32 %r155, [%rd37];
	// end inline asm
	add.s64 	%rd38, %rd36, 2048;
	// begin inline asm
	ld.global.nc.u32 %r156, [%rd38];
	// end inline asm
	add.s64 	%rd39, %rd36, 3072;
	// begin inline asm
	ld.global.nc.u32 %r157, [%rd39];
	// end inline asm
	add.s64 	%rd40, %rd36, 4096;
	// begin inline asm
	ld.global.nc.u32 %r158, [%rd40];
	// end inline asm
	add.s64 	%rd41, %rd36, 5120;
	// begin inline asm
	ld.global.nc.u32 %r159, [%rd41];
	// end inline asm
	add.s64 	%rd42, %rd36, 6144;
	// begin inline asm
	ld.global.nc.u32 %r160, [%rd42];
	// end inline asm
	add.s64 	%rd43, %rd36, 7168;
	// begin inline asm
	ld.global.nc.u32 %r161, [%rd43];
	// end inline asm
	add.s64 	%rd44, %rd36, 8192;
	// begin inline asm
	ld.global.nc.u32 %r162, [%rd44];
	// end inline asm
	add.s64 	%rd45, %rd36, 9216;
	// begin inline asm
	ld.global.nc.u32 %r163, [%rd45];
	// end inline asm
	add.s64 	%rd46, %rd36, 10240;
	// begin inline asm
	ld.global.nc.u32 %r164, [%rd46];
	// end inline asm
	add.s64 	%rd47, %rd36, 11264;
	// begin inline asm
	ld.global.nc.u32 %r165, [%rd47];
	// end inline asm
	add.s64 	%rd48, %rd36, 12288;
	// begin inline asm
	ld.global.nc.u32 %r166, [%rd48];
	// end inline asm
	add.s64 	%rd49, %rd36, 13312;
	// begin inline asm
	ld.global.nc.u32 %r167, [%rd49];
	// end inline asm
	add.s64 	%rd50, %rd36, 14336;
	// begin inline asm
	ld.global.nc.u32 %r168, [%rd50];
	// end inline asm
	add.s64 	%rd51, %rd36, 15360;
	// begin inline asm
	ld.global.nc.u32 %r169, [%rd51];
	// end inline asm
	add.s32 	%r170, %r154, %r685;
	add.s32 	%r171, %r155, %r170;
	add.s32 	%r172, %r156, %r171;
	add.s32 	%r173, %r157, %r172;
	add.s32 	%r174, %r158, %r173;
	add.s32 	%r175, %r159, %r174;
	add.s32 	%r176, %r160, %r175;
	add.s32 	%r177, %r161, %r176;
	add.s32 	%r178, %r162, %r177;
	add.s32 	%r179, %r163, %r178;
	add.s32 	%r180, %r164, %r179;
	add.s32 	%r181, %r165, %r180;
	add.s32 	%r182, %r166, %r181;
	add.s32 	%r183, %r167, %r182;
	add.s32 	%r184, %r168, %r183;
	add.s32 	%r685, %r169, %r184;
	sub.s32 	%r185, %r120, %r674;
	setp.lt.s32 	%p5, %r185, 4096;
	@%p5 bra 	$L__BB15_68;
	add.s32 	%r674, %r674, 4096;
	setp.le.s32 	%p6, %r674, %r87;
	@%p6 bra 	$L__BB15_58;
$L__BB15_60:
	setp.le.s32 	%p7, %r120, %r674;
	@%p7 bra 	$L__BB15_68;
	sub.s32 	%r94, %r120, %r674;
	setp.ge.s32 	%p8, %r85, %r94;
	@%p8 bra 	$L__BB15_68;
	not.b32 	%r187, %r85;
	add.s32 	%r188, %r120, %r187;
	sub.s32 	%r95, %r188, %r674;
	and.b32  	%r189, %r95, 768;
	setp.eq.s32 	%p9, %r189, 768;
	mov.u32 	%r679, %r85;
	@%p9 bra 	$L__BB15_65;
	add.s32 	%r676, %r85, %r674;
	shr.u32 	%r190, %r95, 8;
	add.s32 	%r191, %r190, 1;
	and.b32  	%r192, %r191, 3;
	neg.s32 	%r675, %r192;
	mov.u32 	%r679, %r85;
$L__BB15_64:
	.pragma "nounroll";
	mul.wide.u32 	%rd54, %r676, 4;
	add.s64 	%rd53, %rd16, %rd54;
	// begin inline asm
	ld.global.nc.u32 %r193, [%rd53];
	// end inline asm
	add.s32 	%r685, %r193, %r685;
	add.s32 	%r679, %r679, 256;
	add.s32 	%r676, %r676, 256;
	add.s32 	%r675, %r675, 1;
	setp.ne.s32 	%p10, %r675, 0;
	@%p10 bra 	$L__BB15_64;
$L__BB15_65:
	setp.lt.u32 	%p11, %r95, 768;
	@%p11 bra 	$L__BB15_68;
	cvt.u64.u32 	%rd55, %r679;
	cvt.u64.u32 	%rd56, %r674;
	add.s64 	%rd57, %rd55, %rd56;
	shl.b64 	%rd58, %rd57, 2;
	add.s64 	%rd59, %rd58, %rd16;
	add.s64 	%rd124, %rd59, 2048;
	add.s32 	%r682, %r679, %r674;
$L__BB15_67:
	mul.wide.u32 	%rd64, %r682, 4;
	add.s64 	%rd60, %rd16, %rd64;
	// begin inline asm
	ld.global.nc.u32 %r194, [%rd60];
	// end inline asm
	add.s32 	%r198, %r194, %r685;
	add.s64 	%rd61, %rd124, -1024;
	// begin inline asm
	ld.global.nc.u32 %r195, [%rd61];
	// end inline asm
	add.s32 	%r199, %r195, %r198;
	// begin inline asm
	ld.global.nc.u32 %r196, [%rd124];
	// end inline asm
	add.s32 	%r200, %r196, %r199;
	add.s64 	%rd63, %rd124, 1024;
	// begin inline asm
	ld.global.nc.u32 %r197, [%rd63];
	// end inline asm
	add.s32 	%r685, %r197, %r200;
	add.s32 	%r679, %r679, 1024;
	add.s64 	%rd124, %rd124, 4096;
	add.s32 	%r682, %r682, 1024;
	setp.lt.s32 	%p12, %r679, %r94;
	@%p12 bra 	$L__BB15_67;
$L__BB15_68:
	// begin inline asm
	mov.u32 %r201, %laneid;
	// end inline asm
	mov.b32 	%r204, 1;
	mov.b32 	%r225, 31;
	mov.b32 	%r226, -1;
	// begin inline asm
	shfl.sync.down.b32 %r202, %r685, %r204, %r225, %r226;
	// end inline asm
	setp.gt.s32 	%p13, %r201, 30;
	selp.b32 	%r227, 0, %r202, %p13;
	add.s32 	%r208, %r227, %r685;
	mov.b32 	%r209, 2;
	// begin inline asm
	shfl.sync.down.b32 %r207, %r208, %r209, %r225, %r226;
	// end inline asm
	setp.gt.s32 	%p14, %r201, 29;
	selp.b32 	%r228, 0, %r207, %p14;
	add.s32 	%r213, %r208, %r228;
	mov.b32 	%r214, 4;
	// begin inline asm
	shfl.sync.down.b32 %r212, %r213, %r214, %r225, %r226;
	// end inline asm
	setp.gt.s32 	%p15, %r201, 27;
	selp.b32 	%r229, 0, %r212, %p15;
	add.s32 	%r218, %r213, %r229;
	mov.b32 	%r219, 8;
	// begin inline asm
	shfl.sync.down.b32 %r217, %r218, %r219, %r225, %r226;
	// end inline asm
	setp.gt.s32 	%p16, %r201, 23;
	selp.b32 	%r230, 0, %r217, %p16;
	add.s32 	%r223, %r218, %r230;
	mov.b32 	%r224, 16;
	// begin inline asm
	shfl.sync.down.b32 %r222, %r223, %r224, %r225, %r226;
	// end inline asm
	setp.gt.s32 	%p17, %r201, 15;
	selp.b32 	%r231, 0, %r222, %p17;
	add.s32 	%r686, %r223, %r231;
	setp.ne.s32 	%p18, %r201, 0;
	@%p18 bra 	$L__BB15_70;
	shr.u32 	%r232, %r85, 3;
	and.b32  	%r233, %r232, 124;
	mov.u32 	%r234, _ZZN3cub18CUB_300001_SM_10006detail6reduce28DeviceReduceSingleTileKernelINS2_10policy_hubIiyN4cuda3std3__44plusIiEEE10Policy1000EPiSC_iS9_iiNS7_10__identityEEEvT0_T1_T2_T3_T4_T6_E12temp_storage;
	add.s32 	%r235, %r234, %r233;
	st.shared.u32 	[%r235+8], %r686;
$L__BB15_70:
	bar.sync 	0;
	setp.ne.s32 	%p19, %r85, 0;
	@%p19 bra 	$L__BB15_72;
	ld.shared.u32 	%r236, [_ZZN3cub18CUB_300001_SM_10006detail6reduce28DeviceReduceSingleTileKernelINS2_10policy_hubIiyN4cuda3std3__44plusIiEEE10Policy1000EPiSC_iS9_iiNS7_10__identityEEEvT0_T1_T2_T3_T4_T6_E12temp_storage+12];
	add.s32 	%r237, %r236, %r686;
	ld.shared.u32 	%r238, [_ZZN3cub18CUB_300001_SM_10006detail6reduce28DeviceReduceSingleTileKernelINS2_10policy_hubIiyN4cuda3std3__44plusIiEEE10Policy1000EPiSC_iS9_iiNS7_10__identityEEEvT0_T1_T2_T3_T4_T6_E12temp_storage+16];
	add.s32 	%r239, %r237, %r238;
	ld.shared.u32 	%r240, [_ZZN3cub18CUB_300001_SM_10006detail6reduce28DeviceReduceSingleTileKernelINS2_10policy_hubIiyN4cuda3std3__44plusIiEEE10Policy1000EPiSC_iS9_iiNS7_10__identityEEEvT0_T1_T2_T3_T4_T6_E12temp_storage+20];
	add.s32 	%r241, %r239, %r240;
	ld.shared.u32 	%r242, [_ZZN3cub18CUB_300001_SM_10006detail6reduce28DeviceReduceSingleTileKernelINS2_10policy_hubIiyN4cuda3std3__44plusIiEEE10Policy1000EPiSC_iS9_iiNS7_10__identityEEEvT0_T1_T2_T3_T4_T6_E12temp_storage+24];
	add.s32 	%r243, %r241, %r242;
	ld.shared.u32 	%r244, [_ZZN3cub18CUB_300001_SM_10006detail6reduce28DeviceReduceSingleTileKernelINS2_10policy_hubIiyN4cuda3std3__44plusIiEEE10Policy1000EPiSC_iS9_iiNS7_10__identityEEEvT0_T1_T2_T3_T4_T6_E12temp_storage+28];
	add.s32 	%r245, %r243, %r244;
	ld.shared.u32 	%r246, [_ZZN3cub18CUB_300001_SM_10006detail6reduce28DeviceReduceSingleTileKernelINS2_10policy_hubIiyN4cuda3std3__44plusIiEEE10Policy1000EPiSC_iS9_iiNS7_10__identityEEEvT0_T1_T2_T3_T4_T6_E12temp_storage+32];
	add.s32 	%r247, %r245, %r246;
	ld.shared.u32 	%r248, [_ZZN3cub18CUB_300001_SM_10006detail6reduce28DeviceReduceSingleTileKernelINS2_10policy_hubIiyN4cuda3std3__44plusIiEEE10Policy1000EPiSC_iS9_iiNS7_10__identityEEEvT0_T1_T2_T3_T4_T6_E12temp_storage+36];
	add.s32 	%r686, %r247, %r248;
$L__BB15_72:
	mov.u32 	%r631, %tid.x;
	setp.ne.s32 	%p95, %r631, 0;
	@%p95 bra 	$L__BB15_74;
	add.s32 	%r632, %r686, %r121;
	st.global.u32 	[%rd1], %r632;
$L__BB15_74:
	ret;

}


// ===== COMPILED SASS (sm_100) =====

	.target	sm_100

	.elftype	@"ET_EXEC"


//--------------------- .note.nv.tkinfo           --------------------------
	.section	.note.nv.tkinfo,"",@"SHT_NOTE"
	.sectionflags	@"SHF_NOTE_NV_TKINFO"
	.tkinfo
        /*0018*/ 	.word	0x00000002
        /*0030*/ 	.string	""
        /*0030*/ 	.string	"ptxas"
        /*0030*/ 	.string	"Cuda compilation tools, release 13.0, V13.0.88"
        /*0030*/ 	.string	"Build cuda_13.0.r13.0/compiler.36424714_0"
        /*0030*/ 	.string	"-arch sm_100 -m 64 "



//--------------------- .note.nv.cuinfo           --------------------------
	.section	.note.nv.cuinfo,"",@"SHT_NOTE"
	.sectionflags	@"SHF_NOTE_NV_CUINFO"
        /*0018*/ 	.short	0x0002
        /*001a*/ 	.short	0x0064
        /*001c*/ 	.short	0x0082
	.zero		2


//--------------------- .nv.info                  --------------------------
	.section	.nv.info,"",@"SHT_CUDA_INFO"
	.align	4


	//----- nvinfo : EIATTR_REGCOUNT
	.align		4
        /*0000*/ 	.byte	0x04, 0x2f
        /*0002*/ 	.short	(.L_55 - .L_54)
	.align		4
.L_54:
        /*0004*/ 	.word	index@(_Z16createPopulationP10IndividualjP17curandStateXORWOW)
        /*0008*/ 	.word	0x00000020


	//----- nvinfo : EIATTR_FRAME_SIZE
	.align		4
.L_55:
        /*000c*/ 	.byte	0x04, 0x11
        /*000e*/ 	.short	(.L_57 - .L_56)
	.align		4
.L_56:
        /*0010*/ 	.word	index@(_Z16createPopulationP10IndividualjP17curandStateXORWOW)
        /*0014*/ 	.word	0x00000030


	//----- nvinfo : EIATTR_REGCOUNT
	.align		4
.L_57:
        /*0018*/ 	.byte	0x04, 0x2f
        /*001a*/ 	.short	(.L_59 - .L_58)
	.align		4
.L_58:
        /*001c*/ 	.word	index@(_Z7fitnessP10IndividualPf)
        /*0020*/ 	.word	0x00000020


	//----- nvinfo : EIATTR_FRAME_SIZE
	.align		4
.L_59:
        /*0024*/ 	.byte	0x04, 0x11
        /*0026*/ 	.short	(.L_61 - .L_60)
	.align		4
.L_60:
        /*0028*/ 	.word	index@($__internal_0_$__cuda_sm20_dblrcp_rn_slowpath_v3)
        /*002c*/ 	.word	0x00000000


	//----- nvinfo : EIATTR_FRAME_SIZE
	.align		4
.L_61:
        /*0030*/ 	.byte	0x04, 0x11
        /*0032*/ 	.short	(.L_63 - .L_62)
	.align		4
.L_62:
        /*0034*/ 	.word	index@(_Z7fitnessP10IndividualPf)
        /*0038*/ 	.word	0x00000000


	//----- nvinfo : EIATTR_REGCOUNT
	.align		4
.L_63:
        /*003c*/ 	.byte	0x04, 0x2f
        /*003e*/ 	.short	(.L_65 - .L_64)
	.align		4
.L_64:
        /*0040*/ 	.word	index@(_Z9reproduceP10IndividualS0_iPfP17curandStateXORWOW)
        /*0044*/ 	.word	0x00000020


	//----- nvinfo : EIATTR_FRAME_SIZE
	.align		4
.L_65:
        /*0048*/ 	.byte	0x04, 0x11
        /*004a*/ 	.short	(.L_67 - .L_66)
	.align		4
.L_66:
        /*004c*/ 	.word	index@(_Z9reproduceP10IndividualS0_iPfP17curandStateXORWOW)
        /*0050*/ 	.word	0x00000310


	//----- nvinfo : EIATTR_REGCOUNT
	.align		4
.L_67:
        /*0054*/ 	.byte	0x04, 0x2f
        /*0056*/ 	.short	(.L_69 - .L_68)
	.align		4
.L_68:
        /*0058*/ 	.word	index@(_ZN3cub18CUB_300001_SM_10006detail11EmptyKernelIvEEvv)
        /*005c*/ 	.word	0x00000004


	//----- nvinfo : EIATTR_FRAME_SIZE
	.align		4
.L_69:
        /*0060*/ 	.byte	0x04, 0x11
        /*0062*/ 	.short	(.L_71 - .L_70)
	.align		4
.L_70:
        /*0064*/ 	.word	index@(_ZN3cub18CUB_300001_SM_10006detail11EmptyKernelIvEEvv)
        /*0068*/ 	.word	0x00000000


	//----- nvinfo : EIATTR_REGCOUNT
	.align		4
.L_71:
        /*006c*/ 	.byte	0x04, 0x2f
        /*006e*/ 	.short	(.L_73 - .L_72)
	.align		4
.L_72:
        /*0070*/ 	.word	index@(_ZN3cub18CUB_300001_SM_10006detail10merge_sort30DeviceMergeSortBlockSortKernelINS2_10policy_hubIN6thrust24THRUST_300001_SM_1000_NS10device_ptrI10IndividualEEE9Policy600ES9_PNS0_8NullTypeES9_SD_jN4cuda3std3__44lessIS8_EES8_SC_EEvbT0_T1_T2_T3_T4_PT6_PT7_T5_NS1_7vsmem_tE)
        /*0074*/ 	.word	0x000000ff


	//----- nvinfo : EIATTR_FRAME_SIZE
	.align		4
.L_73:
        /*0078*/ 	.byte	0x04, 0x11
        /*007a*/ 	.short	(.L_75 - .L_74)
	.align		4
.L_74:
        /*007c*/ 	.word	index@(_ZN3cub18CUB_300001_SM_10006detail10merge_sort30DeviceMergeSortBlockSortKernelINS2_10policy_hubIN6thrust24THRUST_300001_SM_1000_NS10device_ptrI10IndividualEEE9Policy600ES9_PNS0_8NullTypeES9_SD_jN4cuda3std3__44lessIS8_EES8_SC_EEvbT0_T1_T2_T3_T4_PT6_PT7_T5_NS1_7vsmem_tE)
        /*0080*/ 	.word	0x00000068


	//----- nvinfo : EIATTR_REGCOUNT
	.align		4
.L_75:
        /*0084*/ 	.byte	0x04, 0x2f
        /*0086*/ 	.short	(.L_77 - .L_76)
	.align		4
.L_76:
        /*0088*/ 	.word	index@(_ZN3cub18CUB_300001_SM_10006detail10merge_sort30DeviceMergeSortPartitionKernelIN6thrust24THRUST_300001_SM_1000_NS10device_ptrI10IndividualEEjN4cuda3std3__44lessIS7_EES7_EEvbT_PT2_T0_SH_PSH_T1_SH_i)
        /*008c*/ 	.word	0x00000014


	//----- nvinfo : EIATTR_FRAME_SIZE
	.align		4
.L_77:
        /*0090*/ 	.byte	0x04, 0x11
        /*0092*/ 	.short	(.L_79 - .L_78)
	.align		4
.L_78:
        /*0094*/ 	.word	index@(_ZN3cub18CUB_300001_SM_10006detail10merge_sort30DeviceMergeSortPartitionKernelIN6thrust24THRUST_300001_SM_1000_NS10device_ptrI10IndividualEEjN4cuda3std3__44lessIS7_EES7_EEvbT_PT2_T0_SH_PSH_T1_SH_i)
        /*0098*/ 	.word	0x00000000


	//----- nvinfo : EIATTR_REGCOUNT
	.align		4
.L_79:
        /*009c*/ 	.byte	0x04, 0x2f
        /*009e*/ 	.short	(.L_81 - .L_80)
	.align		4
.L_80:
        /*00a0*/ 	.word	index@(_ZN3cub18CUB_300001_SM_10006detail10merge_sort26DeviceMergeSortMergeKernelINS2_10policy_hubIN6thrust24THRUST_300001_SM_1000_NS10device_ptrI10IndividualEEE9Policy600ES9_PNS0_8NullTypeES9_SD_jN4cuda3std3__44lessIS8_EES8_SC_EEvbT2_T3_T4_PT6_PT7_T5_PSL_SL_NS1_7vsmem_tE)
        /*00a4*/ 	.word	0x000000ff


	//----- nvinfo : EIATTR_FRAME_SIZE
	.align		4
.L_81:
        /*00a8*/ 	.byte	0x04, 0x11
        /*00aa*/ 	.short	(.L_83 - .L_82)
	.align		4
.L_82:
        /*00ac*/ 	.word	index@(_ZN3cub18CUB_300001_SM_10006detail10merge_sort26DeviceMergeSortMergeKernelINS2_10policy_hubIN6thrust24THRUST_300001_SM_1000_NS10device_ptrI10IndividualEEE9Policy600ES9_PNS0_8NullTypeES9_SD_jN4cuda3std3__44lessIS8_EES8_SC_EEvbT2_T3_T4_PT6_PT7_T5_PSL_SL_NS1_7vsmem_tE)
        /*00b0*/ 	.word	0x00000078


	//----- nvinfo : EIATTR_REGCOUNT
	.align		4
.L_83:
        /*00b4*/ 	.byte	0x04, 0x2f
        /*00b6*/ 	.short	(.L_85 - .L_84)
	.align		4
.L_84:
        /*00b8*/ 	.word	index@(_ZN3cub18CUB_300001_SM_10006detail10merge_sort30DeviceMergeSortBlockSortKernelINS2_10policy_hubIN6thrust24THRUST_300001_SM_1000_NS10device_ptrI10IndividualEEE9Policy600ES9_PNS0_8NullTypeES9_SD_mN4cuda3std3__44lessIS8_EES8_SC_EEvbT0_T1_T2_T3_T4_PT6_PT7_T5_NS1_7vsmem_tE)
        /*00bc*/ 	.word	0x000000ff


	//----- nvinfo : EIATTR_FRAME_SIZE
	.align		4
.L_85:
        /*00c0*/ 	.byte	0x04, 0x11
        /*00c2*/ 	.short	(.L_87 - .L_86)
	.align		4
.L_86:
        /*00c4*/ 	.word	index@(_ZN3cub18CUB_300001_SM_10006detail10merge_sort30DeviceMergeSortBlockSortKernelINS2_10policy_hubIN6thrust24THRUST_300001_SM_1000_NS10device_ptrI10IndividualEEE9Policy600ES9_PNS0_8NullTypeES9_SD_mN4cuda3std3__44lessIS8_EES8_SC_EEvbT0_T1_T2_T3_T4_PT6_PT7_T5_NS1_7vsmem_tE)
        /*00c8*/ 	.word	0x00000068


	//----- nvinfo : EIATTR_REGCOUNT
	.align		4
.L_87:
        /*00cc*/ 	.byte	0x04, 0x2f
        /*00ce*/ 	.short	(.L_89 - .L_88)
	.align		4
.L_88:
        /*00d0*/ 	.word	index@(_ZN3cub18CUB_300001_SM_10006detail10merge_sort30DeviceMergeSortPartitionKernelIN6thrust24THRUST_300001_SM_1000_NS10device_ptrI10IndividualEEmN4cuda3std3__44lessIS7_EES7_EEvbT_PT2_T0_SH_PSH_T1_SH_i)
        /*00d4*/ 	.word	0x00000018


	//----- nvinfo : EIATTR_FRAME_SIZE
	.align		4
.L_89:
        /*00d8*/ 	.byte	0x04, 0x11
        /*00da*/ 	.short	(.L_91 - .L_90)
	.align		4
.L_90:
        /*00dc*/ 	.word	index@(_ZN3cub18CUB_300001_SM_10006detail10merge_sort30DeviceMergeSortPartitionKernelIN6thrust24THRUST_300001_SM_1000_NS10device_ptrI10IndividualEEmN4cuda3std3__44lessIS7_EES7_EEvbT_PT2_T0_SH_PSH_T1_SH_i)
        /*00e0*/ 	.word	0x00000000


	//----- nvinfo : EIATTR_REGCOUNT
	.align		4
.L_91:
        /*00e4*/ 	.byte	0x04, 0x2f
        /*00e6*/ 	.short	(.L_93 - .L_92)
	.align		4
.L_92:
        /*00e8*/ 	.word	index@(_ZN3cub18CUB_300001_SM_10006detail10merge_sort26DeviceMergeSortMergeKernelINS2_10policy_hubIN6thrust24THRUST_300001_SM_1000_NS10device_ptrI10IndividualEEE9Policy600ES9_PNS0_8NullTypeES9_SD_mN4cuda3std3__44lessIS8_EES8_SC_EEvbT2_T3_T4_PT6_PT7_T5_PSL_SL_NS1_7vsmem_tE)
        /*00ec*/ 	.word	0x000000ff


	//----- nvinfo : EIATTR_FRAME_SIZE
	.align		4
.L_93:
        /*00f0*/ 	.byte	0x04, 0x11
        /*00f2*/ 	.short	(.L_95 - .L_94)
	.align		4
.L_94:
        /*00f4*/ 	.word	index@(_ZN3cub18CUB_300001_SM_10006detail10merge_sort26DeviceMergeSortMergeKernelINS2_10policy_hubIN6thrust24THRUST_300001_SM_1000_NS10device_ptrI10IndividualEEE9Policy600ES9_PNS0_8NullTypeES9_SD_mN4cuda3std3__44lessIS8_EES8_SC_EEvbT2_T3_T4_PT6_PT7_T5_PSL_SL_NS1_7vsmem_tE)
        /*00f8*/ 	.word	0x00000090


	//----- nvinfo : EIATTR_REGCOUNT
	.align		4
.L_95:
        /*00fc*/ 	.byte	0x04, 0x2f
        /*00fe*/ 	.short	(.L_97 - .L_96)
	.align		4
.L_96:
        /*0100*/ 	.word	index@(_ZN3cub18CUB_300001_SM_10006detail6reduce28DeviceReduceSingleTileKernelINS2_10policy_hubIijN4cuda3std3__44plusIiEEE10Policy1000EPfPijS9_iiNS7_10__identityEEEvT0_T1_T2_T3_T4_T6_)
        /*0104*/ 	.word	0x00000020


	//----- nvinfo : EIATTR_FRAME_SIZE
	.align		4
.L_97:
        /*0108*/ 	.byte	0x04, 0x11
        /*010a*/ 	.short	(.L_99 - .L_98)
	.align		4
.L_98:
        /*010c*/ 	.word	index@(_ZN3cub18CUB_300001_SM_10006detail6reduce28DeviceReduceSingleTileKernelINS2_10policy_hubIijN4cuda3std3__44plusIiEEE10Policy1000EPfPijS9_iiNS7_10__identityEEEvT0_T1_T2_T3_T4_T6_)
        /*0110*/ 	.word	0x00000000


	//----- nvinfo : EIATTR_REGCOUNT
	.align		4
.L_99:
        /*0114*/ 	.byte	0x04, 0x2f
        /*0116*/ 	.short	(.L_101 - .L_100)
	.align		4
.L_100:
        /*0118*/ 	.word	index@(_ZN3cub18CUB_300001_SM_10006detail6reduce18DeviceReduceKernelINS2_10policy_hubIijN4cuda3std3__44plusIiEEE10Policy1000EPfjS9_iNS7_10__identityEEEvT0_PT3_T1_NS0_13GridEvenShareISH_EET2_T4_)
        /*011c*/ 	.word	0x00000020


	//----- nvinfo : EIATTR_FRAME_SIZE
	.align		4
.L_101:
        /*0120*/ 	.byte	0x04, 0x11
        /*0122*/ 	.short	(.L_103 - .L_102)
	.align		4
.L_102:
        /*0124*/ 	.word	index@(_ZN3cub18CUB_300001_SM_10006detail6reduce18DeviceReduceKernelINS2_10policy_hubIijN4cuda3std3__44plusIiEEE10Policy1000EPfjS9_iNS7_10__identityEEEvT0_PT3_T1_NS0_13GridEvenShareISH_EET2_T4_)
        /*0128*/ 	.word	0x00000000


	//----- nvinfo : EIATTR_REGCOUNT
	.align		4
.L_103:
        /*012c*/ 	.byte	0x04, 0x2f
        /*012e*/ 	.short	(.L_105 - .L_104)
	.align		4
.L_104:
        /*0130*/ 	.word	index@(_ZN3cub18CUB_300001_SM_10006detail6reduce28DeviceReduceSingleTileKernelINS2_10policy_hubIijN4cuda3std3__44plusIiEEE10Policy1000EPiSC_iS9_iiNS7_10__identityEEEvT0_T1_T2_T3_T4_T6_)
        /*0134*/ 	.word	0x00000020


	//----- nvinfo : EIATTR_FRAME_SIZE
	.align		4
.L_105:
        /*0138*/ 	.byte	0x04, 0x11
        /*013a*/ 	.short	(.L_107 - .L_106)
	.align		4
.L_106:
        /*013c*/ 	.word	index@(_ZN3cub18CUB_300001_SM_10006detail6reduce28DeviceReduceSingleTileKernelINS2_10policy_hubIijN4cuda3std3__44plusIiEEE10Policy1000EPiSC_iS9_iiNS7_10__identityEEEvT0_T1_T2_T3_T4_T6_)
        /*0140*/ 	.word	0x00000000


	//----- nvinfo : EIATTR_REGCOUNT
	.align		4
.L_107:
        /*0144*/ 	.byte	0x04, 0x2f
        /*0146*/ 	.short	(.L_109 - .L_108)
	.align		4
.L_108:
        /*0148*/ 	.word	index@(_ZN3cub18CUB_300001_SM_10006detail6reduce28DeviceReduceSingleTileKernelINS2_10policy_hubIiyN4cuda3std3__44plusIiEEE10Policy1000EPfPiyS9_iiNS7_10__identityEEEvT0_T1_T2_T3_T4_T6_)
        /*014c*/ 	.word	0x00000020


	//----- nvinfo : EIATTR_FRAME_SIZE
	.align		4
.L_109:
        /*0150*/ 	.byte	0x04, 0x11
        /*0152*/ 	.short	(.L_111 - .L_110)
	.align		4
.L_110:
        /*0154*/ 	.word	index@(_ZN3cub18CUB_300001_SM_10006detail6reduce28DeviceReduceSingleTileKernelINS2_10policy_hubIiyN4cuda3std3__44plusIiEEE10Policy1000EPfPiyS9_iiNS7_10__identityEEEvT0_T1_T2_T3_T4_T6_)
        /*0158*/ 	.word	0x00000000


	//----- nvinfo : EIATTR_REGCOUNT
	.align		4
.L_111:
        /*015c*/ 	.byte	0x04, 0x2f
        /*015e*/ 	.short	(.L_113 - .L_112)
	.align		4
.L_112:
        /*0160*/ 	.word	index@(_ZN3cub18CUB_300001_SM_10006detail6reduce18DeviceReduceKernelINS2_10policy_hubIiyN4cuda3std3__44plusIiEEE10Policy1000EPfyS9_iNS7_10__identityEEEvT0_PT3_T1_NS0_13GridEvenShareISH_EET2_T4_)
        /*0164*/ 	.word	0x0000001f


	//----- nvinfo : EIATTR_FRAME_SIZE
	.align		4
.L_113:
        /*0168*/ 	.byte	0x04, 0x11
        /*016a*/ 	.short	(.L_115 - .L_114)
	.align		4
.L_114:
        /*016c*/ 	.word	index@(_ZN3cub18CUB_300001_SM_10006detail6reduce18DeviceReduceKernelINS2_10policy_hubIiyN4cuda3std3__44plusIiEEE10Policy1000EPfyS9_iNS7_10__identityEEEvT0_PT3_T1_NS0_13GridEvenShareISH_EET2_T4_)
        /*0170*/ 	.word	0x00000000


	//----- nvinfo : EIATTR_REGCOUNT
	.align		4
.L_115:
        /*0174*/ 	.byte	0x04, 0x2f
        /*0176*/ 	.short	(.L_117 - .L_116)
	.align		4
.L_116:
        /*0178*/ 	.word	index@(_ZN3cub18CUB_300001_SM_10006detail6reduce28DeviceReduceSingleTileKernelINS2_10policy_hubIiyN4cuda3std3__44plusIiEEE10Policy1000EPiSC_iS9_iiNS7_10__identityEEEvT0_T1_T2_T3_T4_T6_)
        /*017c*/ 	.word	0x00000020


	//----- nvinfo : EIATTR_FRAME_SIZE
	.align		4
.L_117:
        /*0180*/ 	.byte	0x04, 0x11
        /*0182*/ 	.short	(.L_119 - .L_118)
	.align		4
.L_118:
        /*0184*/ 	.word	index@(_ZN3cub18CUB_300001_SM_10006detail6reduce28DeviceReduceSingleTileKernelINS2_10policy_hubIiyN4cuda3std3__44plusIiEEE10Policy1000EPiSC_iS9_iiNS7_10__identityEEEvT0_T1_T2_T3_T4_T6_)
        /*0188*/ 	.word	0x00000000


	//----- nvinfo : EIATTR_MIN_STACK_SIZE
	.align		4
.L_119:
        /*018c*/ 	.byte	0x04, 0x12
        /*018e*/ 	.short	(.L_121 - .L_120)
	.align		4
.L_120:
        /*0190*/ 	.word	index@(_ZN3cub18CUB_300001_SM_10006detail6reduce28DeviceReduceSingleTileKernelINS2_10policy_hubIiyN4cuda3std3__44plusIiEEE10Policy1000EPiSC_iS9_iiNS7_10__identityEEEvT0_T1_T2_T3_T4_T6_)
        /*0194*/ 	.word	0x00000000


	//----- nvinfo : EIATTR_MIN_STACK_SIZE
	.align		4
.L_121:
        /*0198*/ 	.byte	0x04, 0x12
        /*019a*/ 	.short	(.L_123 - .L_122)
	.align		4
.L_122:
        /*019c*/ 	.word	index@(_ZN3cub18CUB_300001_SM_10006detail6reduce18DeviceReduceKernelINS2_10policy_hubIiyN4cuda3std3__44plusIiEEE10Policy1000EPfyS9_iNS7_10__identityEEEvT0_PT3_T1_NS0_13GridEvenShareISH_EET2_T4_)
        /*01a0*/ 	.word	0x00000000


	//----- nvinfo : EIATTR_MIN_STACK_SIZE
	.align		4
.L_123:
        /*01a4*/ 	.byte	0x04, 0x12
        /*01a6*/ 	.short	(.L_125 - .L_124)
	.align		4
.L_124:
        /*01a8*/ 	.word	index@(_ZN3cub18CUB_300001_SM_10006detail6reduce28DeviceReduceSingleTileKernelINS2_10policy_hubIiyN4cuda3std3__44plusIiEEE10Policy1000EPfPiyS9_iiNS7_10__identityEEEvT0_T1_T2_T3_T4_T6_)
        /*01ac*/ 	.word	0x00000000


	//----- nvinfo : EIATTR_MIN_STACK_SIZE
	.align		4
.L_125:
        /*01b0*/ 	.byte	0x04, 0x12
        /*01b2*/ 	.short	(.L_127 - .L_126)
	.align		4
.L_126:
        /*01b4*/ 	.word	index@(_ZN3cub18CUB_300001_SM_10006detail6reduce28DeviceReduceSingleTileKernelINS2_10policy_hubIijN4cuda3std3__44plusIiEEE10Policy1000EPiSC_iS9_iiNS7_10__identityEEEvT0_T1_T2_T3_T4_T6_)
        /*01b8*/ 	.word	0x00000000


	//----- nvinfo : EIATTR_MIN_STACK_SIZE
	.align		4
.L_127:
        /*01bc*/ 	.byte	0x04, 0x12
        /*01be*/ 	.short	(.L_129 - .L_128)
	.align		4
.L_128:
        /*01c0*/ 	.word	index@(_ZN3cub18CUB_300001_SM_10006detail6reduce18DeviceReduceKernelINS2_10policy_hubIijN4cuda3std3__44plusIiEEE10Policy1000EPfjS9_iNS7_10__identityEEEvT0_PT3_T1_NS0_13GridEvenShareISH_EET2_T4_)
        /*01c4*/ 	.word	0x00000000


	//----- nvinfo : EIATTR_MIN_STACK_SIZE
	.align		4
.L_129:
        /*01c8*/ 	.byte	0x04, 0x12
        /*01ca*/ 	.short	(.L_131 - .L_130)
	.align		4
.L_130:
        /*01cc*/ 	.word	index@(_ZN3cub18CUB_300001_SM_10006detail6reduce28DeviceReduceSingleTileKernelINS2_10policy_hubIijN4cuda3std3__44plusIiEEE10Policy1000EPfPijS9_iiNS7_10__identityEEEvT0_T1_T2_T3_T4_T6_)
        /*01d0*/ 	.word	0x00000000


	//----- nvinfo : EIATTR_MIN_STACK_SIZE
	.align		4
.L_131:
        /*01d4*/ 	.byte	0x04, 0x12
        /*01d6*/ 	.short	(.L_133 - .L_132)
	.align		4
.L_132:
        /*01d8*/ 	.word	index@(_ZN3cub18CUB_300001_SM_10006detail10merge_sort26DeviceMergeSortMergeKernelINS2_10policy_hubIN6thrust24THRUST_300001_SM_1000_NS10device_ptrI10IndividualEEE9Policy600ES9_PNS0_8NullTypeES9_SD_mN4cuda3std3__44lessIS8_EES8_SC_EEvbT2_T3_T4_PT6_PT7_T5_PSL_SL_NS1_7vsmem_tE)
        /*01dc*/ 	.word	0x00000090


	//----- nvinfo : EIATTR_MIN_STACK_SIZE
	.align		4
.L_133:
        /*01e0*/ 	.byte	0x04, 0x12
        /*01e2*/ 	.short	(.L_135 - .L_134)
	.align		4
.L_134:
        /*01e4*/ 	.word	index@(_ZN3cub18CUB_300001_SM_10006detail10merge_sort30DeviceMergeSortPartitionKernelIN6thrust24THRUST_300001_SM_1000_NS10device_ptrI10IndividualEEmN4cuda3std3__44lessIS7_EES7_EEvbT_PT2_T0_SH_PSH_T1_SH_i)
        /*01e8*/ 	.word	0x00000000


	//----- nvinfo : EIATTR_MIN_STACK_SIZE
	.align		4
.L_135:
        /*01ec*/ 	.byte	0x04, 0x12
        /*01ee*/ 	.short	(.L_137 - .L_136)
	.align		4
.L_136:
        /*01f0*/ 	.word	index@(_ZN3cub18CUB_300001_SM_10006detail10merge_sort30DeviceMergeSortBlockSortKernelINS2_10policy_hubIN6thrust24THRUST_300001_SM_1000_NS10device_ptrI10IndividualEEE9Policy600ES9_PNS0_8NullTypeES9_SD_mN4cuda3std3__44lessIS8_EES8_SC_EEvbT0_T1_T2_T3_T4_PT6_PT7_T5_NS1_7vsmem_tE)
        /*01f4*/ 	.word	0x00000068


	//----- nvinfo : EIATTR_MIN_STACK_SIZE
	.align		4
.L_137:
        /*01f8*/ 	.byte	0x04, 0x12
        /*01fa*/ 	.short	(.L_139 - .L_138)
	.align		4
.L_138:
        /*01fc*/ 	.word	index@(_ZN3cub18CUB_300001_SM_10006detail10merge_sort26DeviceMergeSortMergeKernelINS2_10policy_hubIN6thrust24THRUST_300001_SM_1000_NS10device_ptrI10IndividualEEE9Policy600ES9_PNS0_8NullTypeES9_SD_jN4cuda3std3__44lessIS8_EES8_SC_EEvbT2_T3_T4_PT6_PT7_T5_PSL_SL_NS1_7vsmem_tE)
        /*0200*/ 	.word	0x00000078


	//----- nvinfo : EIATTR_MIN_STACK_SIZE
	.align		4
.L_139:
        /*0204*/ 	.byte	0x04, 0x12
        /*0206*/ 	.short	(.L_141 - .L_140)
	.align		4
.L_140:
        /*0208*/ 	.word	index@(_ZN3cub18CUB_300001_SM_10006detail10merge_sort30DeviceMergeSortPartitionKernelIN6thrust24THRUST_300001_SM_1000_NS10device_ptrI10IndividualEEjN4cuda3std3__44lessIS7_EES7_EEvbT_PT2_T0_SH_PSH_T1_SH_i)
        /*020c*/ 	.word	0x00000000


	//----- nvinfo : EIATTR_MIN_STACK_SIZE
	.align		4
.L_141:
        /*0210*/ 	.byte	0x04, 0x12
        /*0212*/ 	.short	(.L_143 - .L_142)
	.align		4
.L_142:
        /*0214*/ 	.word	index@(_ZN3cub18CUB_300001_SM_10006detail10merge_sort30DeviceMergeSortBlockSortKernelINS2_10policy_hubIN6thrust24THRUST_300001_SM_1000_NS10device_ptrI10IndividualEEE9Policy600ES9_PNS0_8NullTypeES9_SD_jN4cuda3std3__44lessIS8_EES8_SC_EEvbT0_T1_T2_T3_T4_PT6_PT7_T5_NS1_7vsmem_tE)
        /*0218*/ 	.word	0x00000068


	//----- nvinfo : EIATTR_MIN_STACK_SIZE
	.align		4
.L_143:
        /*021c*/ 	.byte	0x04, 0x12
        /*021e*/ 	.short	(.L_145 - .L_144)
	.align		4
.L_144:
        /*0220*/ 	.word	index@(_ZN3cub18CUB_300001_SM_10006detail11EmptyKernelIvEEvv)
        /*0224*/ 	.word	0x00000000


	//----- nvinfo : EIATTR_MIN_STACK_SIZE
	.align		4
.L_145:
        /*0228*/ 	.byte	0x04, 0x12
        /*022a*/ 	.short	(.L_147 - .L_146)
	.align		4
.L_146:
        /*022c*/ 	.word	index@(_Z9reproduceP10IndividualS0_iPfP17curandStateXORWOW)
        /*0230*/ 	.word	0x00000310


	//----- nvinfo : EIATTR_MIN_STACK_SIZE
	.align		4
.L_147:
        /*0234*/ 	.byte	0x04, 0x12
        /*0236*/ 	.short	(.L_149 - .L_148)
	.align		4
.L_148:
        /*0238*/ 	.word	index@(_Z7fitnessP10IndividualPf)
        /*023c*/ 	.word	0x00000000


	//----- nvinfo : EIATTR_MIN_STACK_SIZE
	.align		4
.L_149:
        /*0240*/ 	.byte	0x04, 0x12
        /*0242*/ 	.short	(.L_151 - .L_150)
	.align		4
.L_150:
        /*0244*/ 	.word	index@(_Z16createPopulationP10IndividualjP17curandStateXORWOW)
        /*0248*/ 	.word	0x00000030
.L_151:


//--------------------- .nv.compat                --------------------------
	.section	.nv.compat,"",@"SHT_CUDA_COMPAT_INFO"
	.align	4
        /*0000*/ 	.byte	0x02, 0x09, 0x00, 0x00, 0x02, 0x02, 0x01, 0x00, 0x02, 0x05, 0x05, 0x00, 0x03, 0x07, 0x01, 0x01
        /*0010*/ 	.byte	0x02, 0x03, 0x00, 0x00, 0x02, 0x06, 0x01, 0x00, 0x04, 0x0b, 0x08, 0x00, 0x01, 0x00, 0x00, 0x00
        /*0020*/ 	.byte	0x00, 0x00, 0x00, 0x00


//--------------------- .nv.info._ZN3cub18CUB_300001_SM_10006detail6reduce28DeviceReduceSingleTileKernelINS2_10policy_hubIiyN4cuda3std3__44plusIiEEE10Policy1000EPiSC_iS9_iiNS7_10__identityEEEvT0_T1_T2_T3_T4_T6_ --------------------------
	.section	.nv.info._ZN3cub18CUB_300001_SM_10006detail6reduce28DeviceReduceSingleTileKernelINS2_10policy_hubIiyN4cuda3std3__44plusIiEEE10Policy1000EPiSC_iS9_iiNS7_10__identityEEEvT0_T1_T2_T3_T4_T6_,"",@"SHT_CUDA_INFO"
	.sectionflags	@""
	.align	4


	//----- nvinfo : EIATTR_CUDA_API_VERSION
	.align		4
        /*0000*/ 	.byte	0x04, 0x37
        /*0002*/ 	.short	(.L_153 - .L_152)
.L_152:
        /*0004*/ 	.word	0x00000082


	//----- nvinfo : EIATTR_KPARAM_INFO
	.align		4
.L_153:
        /*0008*/ 	.byte	0x04, 0x17
        /*000a*/ 	.short	(.L_155 - .L_154)
.L_154:
        /*000c*/ 	.word	0x00000000
        /*0010*/ 	.short	0x0005
        /*0012*/ 	.short	0x001c
        /*0014*/ 	.byte	0x00, 0xf0, 0x05, 0x00


	//----- nvinfo : EIATTR_KPARAM_INFO
	.align		4
.L_155:
        /*0018*/ 	.byte	0x04, 0x17
        /*001a*/ 	.short	(.L_157 - .L_156)
.L_156:
        /*001c*/ 	.word	0x00000000
        /*0020*/ 	.short	0x0004
        /*0022*/ 	.short	0x0018
        /*0024*/ 	.byte	0x00, 0xf0, 0x11, 0x00


	//----- nvinfo : EIATTR_KPARAM_INFO
	.align		4
.L_157:
        /*0028*/ 	.byte	0x04, 0x17
        /*002a*/ 	.short	(.L_159 - .L_158)
.L_158:
        /*002c*/ 	.word	0x00000000
        /*0030*/ 	.short	0x0003
        /*0032*/ 	.short	0x0014
        /*0034*/ 	.byte	0x00, 0xf0, 0x05, 0x00


	//----- nvinfo : EIATTR_KPARAM_INFO
	.align		4
.L_159:
        /*0038*/ 	.byte	0x04, 0x17
        /*003a*/ 	.short	(.L_161 - .L_160)
.L_160:
        /*003c*/ 	.word	0x00000000
        /*0040*/ 	.short	0x0002
        /*0042*/ 	.short	0x0010
        /*0044*/ 	.byte	0x00, 0xf0, 0x11, 0x00


	//----- nvinfo : EIATTR_KPARAM_INFO
	.align		4
.L_161:
        /*0048*/ 	.byte	0x04, 0x17
        /*004a*/ 	.short	(.L_163 - .L_162)
.L_162:
        /*004c*/ 	.word	0x00000000
        /*0050*/ 	.short	0x0001
        /*0052*/ 	.short	0x0008
        /*0054*/ 	.byte	0x00, 0xf5, 0x21, 0x00


	//----- nvinfo : EIATTR_KPARAM_INFO
	.align		4
.L_163:
        /*0058*/ 	.byte	0x04, 0x17
        /*005a*/ 	.short	(.L_165 - .L_164)
.L_164:
        /*005c*/ 	.word	0x00000000
        /*0060*/ 	.short	0x0000
        /*0062*/ 	.short	0x0000
        /*0064*/ 	.byte	0x00, 0xf5, 0x21, 0x00


	//----- nvinfo : EIATTR_SPARSE_MMA_MASK
	.align		4
.L_165:
        /*0068*/ 	.byte	0x03, 0x50
        /*006a*/ 	.short	0x0000


	//----- nvinfo : EIATTR_MAXREG_COUNT
	.align		4
        /*006c*/ 	.byte	0x03, 0x1b
        /*006e*/ 	.short	0x00ff


	//----- nvinfo : EIATTR_NUM_BARRIERS
	.align		4
        /*0070*/ 	.byte	0x02, 0x4c
        /*0072*/ 	.byte	0x01
	.zero		1


	//----- nvinfo : EIATTR_MERCURY_ISA_VERSION
	.align		4
        /*0074*/ 	.byte	0x03, 0x5f
        /*0076*/ 	.short	0x0101


	//----- nvinfo : EIATTR_COOP_GROUP_MASK_REGIDS
	.align		4
        /*0078*/ 	.byte	0x04, 0x29
        /*007a*/ 	.short	(.L_167 - .L_166)


	//   ....[0]....
.L_166:
        /*007c*/ 	.word	0xffffffff


	//   ....[1]....
        /*0080*/ 	.word	0xffffffff


	//   ....[2]....
        /*0084*/ 	.word	0xffffffff


	//   ....[3]....
        /*0088*/ 	.word	0xffffffff


	//   ....[4]....
        /*008c*/ 	.word	0xffffffff


	//   ....[5]....
        /*0090*/ 	.word	0xffffffff


	//   ....[6]....
        /*0094*/ 	.word	0xffffffff


	//   ....[7]....
        /*0098*/ 	.word	0xffffffff


	//   ....[8]....
        /*009c*/ 	.word	0xffffffff


	//   ....[9]....
        /*00a0*/ 	.word	0xffffffff


	//   ....[10]....
        /*00a4*/ 	.word	0xffffffff


	//   ....[11]....
        /*00a8*/ 	.word	0xffffffff


	//   ....[12]....
        /*00ac*/ 	.word	0xffffffff


	//   ....[13]....
        /*00b0*/ 	.word	0xffffffff


	//   ....[14]....
        /*00b4*/ 	.word	0xffffffff


	//   ....[15]....
        /*00b8*/ 	.word	0xffffffff


	//   ....[16]....
        /*00bc*/ 	.word	0xffffffff


	//   ....[17]....
        /*00c0*/ 	.word	0xffffffff


	//   ....[18]....
        /*00c4*/ 	.word	0xffffffff


	//   ....[19]....
        /*00c8*/ 	.word	0xffffffff


	//   ....[20]....
        /*00cc*/ 	.word	0xffffffff


	//   ....[21]....
        /*00d0*/ 	.word	0xffffffff


	//   ....[22]....
        /*00d4*/ 	.word	0xffffffff


	//   ....[23]....
        /*00d8*/ 	.word	0xffffffff


	//   ....[24]....
        /*00dc*/ 	.word	0xffffffff


	//   ....[25]....
        /*00e0*/ 	.word	0xffffffff


	//   ....[26]....
        /*00e4*/ 	.word	0xffffffff


	//   ....[27]....
        /*00e8*/ 	.word	0xffffffff


	//   ....[28]....
        /*00ec*/ 	.word	0xffffffff


	//   ....[29]....
        /*00f0*/ 	.word	0xffffffff


	//----- nvinfo : EIATTR_COOP_GROUP_INSTR_OFFSETS
	.align		4
.L_167:
        /*00f4*/ 	.byte	0x04, 0x28
        /*00f6*/ 	.short	(.L_169 - .L_168)


	//   ....[0]....
.L_168:
        /*00f8*/ 	.word	0x00000890


	//   ....[1]....
        /*00fc*/ 	.word	0x000008f0


	//   ....[2]....
        /*0100*/ 	.word	0x00000940


	//   ....[3]....
        /*0104*/ 	.word	0x000009b0


	//   ....[4]....
        /*0108*/ 	.word	0x00000a10


	//   ....[5]....
        /*010c*/ 	.word	0x00000ba0


	//   ....[6]....
        /*0110*/ 	.word	0x00000c40


	//   ....[7]....
        /*0114*/ 	.word	0x00000cc0


	//   ....[8]....
        /*0118*/ 	.word	0x00000d20


	//   ....[9]....
        /*011c*/ 	.word	0x00000d60


	//   ....[10]....
        /*0120*/ 	.word	0x000019d0


	//   ....[11]....
        /*0124*/ 	.word	0x00001a30


	//   ....[12]....
        /*0128*/ 	.word	0x00001a90


	//   ....[13]....
        /*012c*/ 	.word	0x00001af0


	//   ....[14]....
        /*0130*/ 	.word	0x00001b50


	//   ....[15]....
        /*0134*/ 	.word	0x000023f0


	//   ....[16]....
        /*0138*/ 	.word	0x00002450


	//   ....[17]....
        /*013c*/ 	.word	0x000024a0


	//   ....[18]....
        /*0140*/ 	.word	0x00002510


	//   ....[19]....
        /*0144*/ 	.word	0x00002570


	//   ....[20]....
        /*0148*/ 	.word	0x00002700


	//   ....[21]....
        /*014c*/ 	.word	0x00002790


	//   ....[22]....
        /*0150*/ 	.word	0x000027e0


	//   ....[23]....
        /*0154*/ 	.word	0x00002850


	//   ....[24]....
        /*0158*/ 	.word	0x000028c0


	//   ....[25]....
        /*015c*/ 	.word	0x000036a0


	//   ....[26]....
        /*0160*/ 	.word	0x00003700


	//   ....[27]....
        /*0164*/ 	.word	0x00003760


	//   ....[28]....
        /*0168*/ 	.word	0x000037c0


	//   ....[29]....
        /*016c*/ 	.word	0x00003820


	//----- nvinfo : EIATTR_VRC_CTA_INIT_COUNT
	.align		4
.L_169:
        /*0170*/ 	.byte	0x02, 0x4a
	.zero		1
	.zero		1


	//----- nvinfo : EIATTR_EXIT_INSTR_OFFSETS
	.align		4
        /*0174*/ 	.byte	0x04, 0x1c
        /*0176*/ 	.short	(.L_171 - .L_170)


	//   ....[0]....
.L_170:
        /*0178*/ 	.word	0x00000080


	//   ....[1]....
        /*017c*/ 	.word	0x000000c0


	//   ....[2]....
        /*0180*/ 	.word	0x00003940


	//   ....[3]....
        /*0184*/ 	.word	0x00003990


	//----- nvinfo : EIATTR_MAX_THREADS
	.align		4
.L_171:
        /*0188*/ 	.byte	0x04, 0x05
        /*018a*/ 	.short	(.L_173 - .L_172)
.L_172:
        /*018c*/ 	.word	0x00000100
        /*0190*/ 	.word	0x00000001
        /*0194*/ 	.word	0x00000001


	//----- nvinfo : EIATTR_CRS_STACK_SIZE
	.align		4
.L_173:
        /*0198*/ 	.byte	0x04, 0x1e
        /*019a*/ 	.short	(.L_175 - .L_174)
.L_174:
        /*019c*/ 	.word	0x00000000


	//----- nvinfo : EIATTR_CBANK_PARAM_SIZE
	.align		4
.L_175:
        /*01a0*/ 	.byte	0x03, 0x19
        /*01a2*/ 	.short	0x001d


	//----- nvinfo : EIATTR_PARAM_CBANK
	.align		4
        /*01a4*/ 	.byte	0x04, 0x0a
        /*01a6*/ 	.short	(.L_177 - .L_176)
	.align		4
.L_176:
        /*01a8*/ 	.word	index@(.nv.constant0._ZN3cub18CUB_300001_SM_10006detail6reduce28DeviceReduceSingleTileKernelINS2_10policy_hubIiyN4cuda3std3__44plusIiEEE10Policy1000EPiSC_iS9_iiNS7_10__identityEEEvT0_T1_T2_T3_T4_T6_)
        /*01ac*/ 	.short	0x0380
        /*01ae*/ 	.short	0x001d


	//----- nvinfo : EIATTR_SW_WAR
	.align		4
.L_177:
        /*01b0*/ 	.byte	0x04, 0x36
        /*01b2*/ 	.short	(.L_179 - .L_178)
.L_178:
        /*01b4*/ 	.word	0x00000008
.L_179:


//--------------------- .nv.info._ZN3cub18CUB_300001_SM_10006detail6reduce18DeviceReduceKernelINS2_10policy_hubIiyN4cuda3std3__44plusIiEEE10Policy1000EPfyS9_iNS7_10__identityEEEvT0_PT3_T1_NS0_13GridEvenShareISH_EET2_T4_ --------------------------
	.section	.nv.info._ZN3cub18CUB_300001_SM_10006detail6reduce18DeviceReduceKernelINS2_10policy_hubIiyN4cuda3std3__44plusIiEEE10Policy1000EPfyS9_iNS7_10__identityEEEvT0_PT3_T1_NS0_13GridEvenShareISH_EET2_T4_,"",@"SHT_CUDA_INFO"
	.sectionflags	@""
	.align	4


	//----- nvinfo : EIATTR_CUDA_API_VERSION
	.align		4
        /*0000*/ 	.byte	0x04, 0x37
        /*0002*/ 	.short	(.L_181 - .L_180)
.L_180:
        /*0004*/ 	.word	0x00000082


	//----- nvinfo : EIATTR_KPARAM_INFO
	.align		4
.L_181:
        /*0008*/ 	.byte	0x04, 0x17
        /*000a*/ 	.short	(.L_183 - .L_182)
.L_182:
        /*000c*/ 	.word	0x00000000
        /*0010*/ 	.short	0x0005
        /*0012*/ 	.short	0x0061
        /*0014*/ 	.byte	0x00, 0xf0, 0x05, 0x00


	//----- nvinfo : EIATTR_KPARAM_INFO
	.align		4
.L_183:
        /*0018*/ 	.byte	0x04, 0x17
        /*001a*/ 	.short	(.L_185 - .L_184)
.L_184:
        /*001c*/ 	.word	0x00000000
        /*0020*/ 	.short	0x0004
        /*0022*/ 	.short	0x0060
        /*0024*/ 	.byte	0x00, 0xf0, 0x05, 0x00


	//----- nvinfo : EIATTR_KPARAM_INFO
	.align		4
.L_185:
        /*0028*/ 	.byte	0x04, 0x17
        /*002a*/ 	.short	(.L_187 - .L_186)
.L_186:
        /*002c*/ 	.word	0x00000000
        /*0030*/ 	.short	0x0003
        /*0032*/ 	.short	0x0018
        /*0034*/ 	.byte	0x00, 0xf0, 0x21, 0x01


	//----- nvinfo : EIATTR_KPARAM_INFO
	.align		4
.L_187:
        /*0038*/ 	.byte	0x04, 0x17
        /*003a*/ 	.short	(.L_189 - .L_188)
.L_188:
        /*003c*/ 	.word	0x00000000
        /*0040*/ 	.short	0x0002
        /*0042*/ 	.short	0x0010
        /*0044*/ 	.byte	0x00, 0xf0, 0x21, 0x00


	//----- nvinfo : EIATTR_KPARAM_INFO
	.align		4
.L_189:
        /*0048*/ 	.byte	0x04, 0x17
        /*004a*/ 	.short	(.L_191 - .L_190)
.L_190:
        /*004c*/ 	.word	0x00000000
        /*0050*/ 	.short	0x0001
        /*0052*/ 	.short	0x0008
        /*0054*/ 	.byte	0x00, 0xf5, 0x21, 0x00


	//----- nvinfo : EIATTR_KPARAM_INFO
	.align		4
.L_191:
        /*0058*/ 	.byte	0x04, 0x17
        /*005a*/ 	.short	(.L_193 - .L_192)
.L_192:
        /*005c*/ 	.word	0x00000000
        /*0060*/ 	.short	0x0000
        /*0062*/ 	.short	0x0000
        /*0064*/ 	.byte	0x00, 0xf5, 0x21, 0x00


	//----- nvinfo : EIATTR_SPARSE_MMA_MASK
	.align		4
.L_193:
        /*0068*/ 	.byte	0x03, 0x50
        /*006a*/ 	.short	0x0000


	//----- nvinfo : EIATTR_MAXREG_COUNT
	.align		4
        /*006c*/ 	.byte	0x03, 0x1b
        /*006e*/ 	.short	0x00ff


	//----- nvinfo : EIATTR_NUM_BARRIERS
	.align		4
        /*0070*/ 	.byte	0x02, 0x4c
        /*0072*/ 	.byte	0x01
	.zero		1


	//----- nvinfo : EIATTR_MERCURY_ISA_VERSION
	.align		4
        /*0074*/ 	.byte	0x03, 0x5f
        /*0076*/ 	.short	0x0101


	//----- nvinfo : EIATTR_COOP_GROUP_MASK_REGIDS
	.align		4
        /*0078*/ 	.byte	0x04, 0x29
        /*007a*/ 	.short	(.L_195 - .L_194)


	//   ....[0]....
.L_194:
        /*007c*/ 	.word	0xffffffff


	//   ....[1]....
        /*0080*/ 	.word	0xffffffff


	//   ....[2]....
        /*0084*/ 	.word	0xffffffff


	//   ....[3]....
        /*0088*/ 	.word	0xffffffff


	//   ....[4]....
        /*008c*/ 	.word	0xffffffff


	//   ....[5]....
        /*0090*/ 	.word	0xffffffff


	//   ....[6]....
        /*0094*/ 	.word	0xffffffff


	//   ....[7]....
        /*0098*/ 	.word	0xffffffff


	//   ....[8]....
        /*009c*/ 	.word	0xffffffff


	//   ....[9]....
        /*00a0*/ 	.word	0xffffffff


	//   ....[10]....
        /*00a4*/ 	.word	0xffffffff


	//   ....[11]....
        /*00a8*/ 	.word	0xffffffff


	//   ....[12]....
        /*00ac*/ 	.word	0xffffffff


	//   ....[13]....
        /*00b0*/ 	.word	0xffffffff


	//   ....[14]....
        /*00b4*/ 	.word	0xffffffff


	//   ....[15]....
        /*00b8*/ 	.word	0xffffffff


	//   ....[16]....
        /*00bc*/ 	.word	0xffffffff


	//   ....[17]....
        /*00c0*/ 	.word	0xffffffff


	//   ....[18]....
        /*00c4*/ 	.word	0xffffffff


	//   ....[19]....
        /*00c8*/ 	.word	0xffffffff


	//   ....[20]....
        /*00cc*/ 	.word	0xffffffff


	//   ....[21]....
        /*00d0*/ 	.word	0xffffffff


	//   ....[22]....
        /*00d4*/ 	.word	0xffffffff


	//   ....[23]....
        /*00d8*/ 	.word	0xffffffff


	//   ....[24]....
        /*00dc*/ 	.word	0xffffffff


	//   ....[25]....
        /*00e0*/ 	.word	0xffffffff


	//   ....[26]....
        /*00e4*/ 	.word	0xffffffff


	//   ....[27]....
        /*00e8*/ 	.word	0xffffffff


	//   ....[28]....
        /*00ec*/ 	.word	0xffffffff


	//   ....[29]....
        /*00f0*/ 	.word	0xffffffff


	//----- nvinfo : EIATTR_COOP_GROUP_INSTR_OFFSETS
	.align		4
.L_195:
        /*00f4*/ 	.byte	0x04, 0x28
        /*00f6*/ 	.short	(.L_197 - .L_196)


	//   ....[0]....
.L_196:
        /*00f8*/ 	.word	0x00000c10


	//   ....[1]....
        /*00fc*/ 	.word	0x00000c70


	//   ....[2]....
        /*0100*/ 	.word	0x00000cd0


	//   ....[3]....
        /*0104*/ 	.word	0x00000d30


	//   ....[4]....
        /*0108*/ 	.word	0x00000d90


	//   ....[5]....
        /*010c*/ 	.word	0x00000f20


	//   ....[6]....
        /*0110*/ 	.word	0x00000fc0


	//   ....[7]....
        /*0114*/ 	.word	0x00001040


	//   ....[8]....
        /*0118*/ 	.word	0x000010a0


	//   ....[9]....
        /*011c*/ 	.word	0x000010e0


	//   ....[10]....
        /*0120*/ 	.word	0x00002240


	//   ....[11]....
        /*0124*/ 	.word	0x000022a0


	//   ....[12]....
        /*0128*/ 	.word	0x00002300


	//   ....[13]....
        /*012c*/ 	.word	0x00002360


	//   ....[14]....
        /*0130*/ 	.word	0x000023c0


	//   ....[15]....
        /*0134*/ 	.word	0x00003060


	//   ....[16]....
        /*0138*/ 	.word	0x000030c0


	//   ....[17]....
        /*013c*/ 	.word	0x00003120


	//   ....[18]....
        /*0140*/ 	.word	0x00003180


	//   ....[19]....
        /*0144*/ 	.word	0x000031e0


	//   ....[20]....
        /*0148*/ 	.word	0x00003370


	//   ....[21]....
        /*014c*/ 	.word	0x00003420


	//   ....[22]....
        /*0150*/ 	.word	0x00003470


	//   ....[23]....
        /*0154*/ 	.word	0x000034d0


	//   ....[24]....
        /*0158*/ 	.word	0x00003520


	//   ....[25]....
        /*015c*/ 	.word	0x00004830


	//   ....[26]....
        /*0160*/ 	.word	0x000048a0


	//   ....[27]....
        /*0164*/ 	.word	0x00004900


	//   ....[28]....
        /*0168*/ 	.word	0x00004960


	//   ....[29]....
        /*016c*/ 	.word	0x000049c0


	//----- nvinfo : EIATTR_VRC_CTA_INIT_COUNT
	.align		4
.L_197:
        /*0170*/ 	.byte	0x02, 0x4a
	.zero		1
	.zero		1


	//----- nvinfo : EIATTR_EXIT_INSTR_OFFSETS
	.align		4
        /*0174*/ 	.byte	0x04, 0x1c
        /*0176*/ 	.short	(.L_199 - .L_198)


	//   ....[0]....
.L_198:
        /*0178*/ 	.word	0x00004ae0


	//   ....[1]....
        /*017c*/ 	.word	0x00004b40


	//----- nvinfo : EIATTR_MAX_THREADS
	.align		4
.L_199:
        /*0180*/ 	.byte	0x04, 0x05
        /*0182*/ 	.short	(.L_201 - .L_200)
.L_200:
        /*0184*/ 	.word	0x00000100
        /*0188*/ 	.word	0x00000001
        /*018c*/ 	.word	0x00000001


	//----- nvinfo : EIATTR_CRS_STACK_SIZE
	.align		4
.L_201:
        /*0190*/ 	.byte	0x04, 0x1e
        /*0192*/ 	.short	(.L_203 - .L_202)
.L_202:
        /*0194*/ 	.word	0x00000000


	//----- nvinfo : EIATTR_CBANK_PARAM_SIZE
	.align		4
.L_203:
        /*0198*/ 	.byte	0x03, 0x19
        /*019a*/ 	.short	0x0062


	//----- nvinfo : EIATTR_PARAM_CBANK
	.align		4
        /*019c*/ 	.byte	0x04, 0x0a
        /*019e*/ 	.short	(.L_205 - .L_204)
	.align		4
.L_204:
        /*01a0*/ 	.word	index@(.nv.constant0._ZN3cub18CUB_300001_SM_10006detail6reduce18DeviceReduceKernelINS2_10policy_hubIiyN4cuda3std3__44plusIiEEE10Policy1000EPfyS9_iNS7_10__identityEEEvT0_PT3_T1_NS0_13GridEvenShareISH_EET2_T4_)
        /*01a4*/ 	.short	0x0380
        /*01a6*/ 	.short	0x0062


	//----- nvinfo : EIATTR_SW_WAR
	.align		4
.L_205:
        /*01a8*/ 	.byte	0x04, 0x36
        /*01aa*/ 	.short	(.L_207 - .L_206)
.L_206:
        /*01ac*/ 	.word	0x00000008
.L_207:


//--------------------- .nv.info._ZN3cub18CUB_300001_SM_10006detail6reduce28DeviceReduceSingleTileKernelINS2_10policy_hubIiyN4cuda3std3__44plusIiEEE10Policy1000EPfPiyS9_iiNS7_10__identityEEEvT0_T1_T2_T3_T4_T6_ --------------------------
	.section	.nv.info._ZN3cub18CUB_300001_SM_10006detail6reduce28DeviceReduceSingleTileKernelINS2_10policy_hubIiyN4cuda3std3__44plusIiEEE10Policy1000EPfPiyS9_iiNS7_10__identityEEEvT0_T1_T2_T3_T4_T6_,"",@"SHT_CUDA_INFO"
	.sectionflags	@""
	.align	4


	//----- nvinfo : EIATTR_CUDA_API_VERSION
	.align		4
        /*0000*/ 	.byte	0x04, 0x37
        /*0002*/ 	.short	(.L_209 - .L_208)
.L_208:
        /*0004*/ 	.word	0x00000082


	//----- nvinfo : EIATTR_KPARAM_INFO
	.align		4
.L_209:
        /*0008*/ 	.byte	0x04, 0x17
        /*000a*/ 	.short	(.L_211 - .L_210)
.L_210:
        /*000c*/ 	.word	0x00000000
        /*0010*/ 	.short	0x0005
        /*0012*/ 	.short	0x0020
        /*0014*/ 	.byte	0x00, 0xf0, 0x05, 0x00


	//----- nvinfo : EIATTR_KPARAM_INFO
	.align		4
.L_211:
        /*0018*/ 	.byte	0x04, 0x17
        /*001a*/ 	.short	(.L_213 - .L_212)
.L_212:
        /*001c*/ 	.word	0x00000000
        /*0020*/ 	.short	0x0004
        /*0022*/ 	.short	0x001c
        /*0024*/ 	.byte	0x00, 0xf0, 0x11, 0x00


	//----- nvinfo : EIATTR_KPARAM_INFO
	.align		4
.L_213:
        /*0028*/ 	.byte	0x04, 0x17
        /*002a*/ 	.short	(.L_215 - .L_214)
.L_214:
        /*002c*/ 	.word	0x00000000
        /*0030*/ 	.short	0x0003
        /*0032*/ 	.short	0x0018
        /*0034*/ 	.byte	0x00, 0xf0, 0x05, 0x00


	//----- nvinfo : EIATTR_KPARAM_INFO
	.align		4
.L_215:
        /*0038*/ 	.byte	0x04, 0x17
        /*003a*/ 	.short	(.L_217 - .L_216)
.L_216:
        /*003c*/ 	.word	0x00000000
        /*0040*/ 	.short	0x0002
        /*0042*/ 	.short	0x0010
        /*0044*/ 	.byte	0x00, 0xf0, 0x21, 0x00


	//----- nvinfo : EIATTR_KPARAM_INFO
	.align		4
.L_217:
        /*0048*/ 	.byte	0x04, 0x17
        /*004a*/ 	.short	(.L_219 - .L_218)
.L_218:
        /*004c*/ 	.word	0x00000000
        /*0050*/ 	.short	0x0001
        /*0052*/ 	.short	0x0008
        /*0054*/ 	.byte	0x00, 0xf5, 0x21, 0x00


	//----- nvinfo : EIATTR_KPARAM_INFO
	.align		4
.L_219:
        /*0058*/ 	.byte	0x04, 0x17
        /*005a*/ 	.short	(.L_221 - .L_220)
.L_220:
        /*005c*/ 	.word	0x00000000
        /*0060*/ 	.short	0x0000
        /*0062*/ 	.short	0x0000
        /*0064*/ 	.byte	0x00, 0xf5, 0x21, 0x00


	//----- nvinfo : EIATTR_SPARSE_MMA_MASK
	.align		4
.L_221:
        /*0068*/ 	.byte	0x03, 0x50
        /*006a*/ 	.short	0x0000


	//----- nvinfo : EIATTR_MAXREG_COUNT
	.align		4
        /*006c*/ 	.byte	0x03, 0x1b
        /*006e*/ 	.short	0x00ff


	//----- nvinfo : EIATTR_NUM_BARRIERS
	.align		4
        /*0070*/ 	.byte	0x02, 0x4c
        /*0072*/ 	.byte	0x01
	.zero		1


	//----- nvinfo : EIATTR_MERCURY_ISA_VERSION
	.align		4
        /*0074*/ 	.byte	0x03, 0x5f
        /*0076*/ 	.short	0x0101


	//----- nvinfo : EIATTR_COOP_GROUP_MASK_REGIDS
	.align		4
        /*0078*/ 	.byte	0x04, 0x29
        /*007a*/ 	.short	(.L_223 - .L_222)


	//   ....[0]....
.L_222:
        /*007c*/ 	.word	0xffffffff


	//   ....[1]....
        /*0080*/ 	.word	0xffffffff


	//   ....[2]....
        /*0084*/ 	.word	0xffffffff


	//   ....[3]....
        /*0088*/ 	.word	0xffffffff


	//   ....[4]....
        /*008c*/ 	.word	0xffffffff


	//   ....[5]....
        /*0090*/ 	.word	0xffffffff


	//   ....[6]....
        /*0094*/ 	.word	0xffffffff


	//   ....[7]....
        /*0098*/ 	.word	0xffffffff


	//   ....[8]....
        /*009c*/ 	.word	0xffffffff


	//   ....[9]....
        /*00a0*/ 	.word	0xffffffff


	//   ....[10]....
        /*00a4*/ 	.word	0xffffffff


	//   ....[11]....
        /*00a8*/ 	.word	0xffffffff


	//   ....[12]....
        /*00ac*/ 	.word	0xffffffff


	//   ....[13]....
        /*00b0*/ 	.word	0xffffffff


	//   ....[14]....
        /*00b4*/ 	.word	0xffffffff


	//   ....[15]....
        /*00b8*/ 	.word	0xffffffff


	//   ....[16]....
        /*00bc*/ 	.word	0xffffffff


	//   ....[17]....
        /*00c0*/ 	.word	0xffffffff


	//   ....[18]....
        /*00c4*/ 	.word	0xffffffff


	//   ....[19]....
        /*00c8*/ 	.word	0xffffffff


	//   ....[20]....
        /*00cc*/ 	.word	0xffffffff


	//   ....[21]....
        /*00d0*/ 	.word	0xffffffff


	//   ....[22]....
        /*00d4*/ 	.word	0xffffffff


	//   ....[23]....
        /*00d8*/ 	.word	0xffffffff


	//   ....[24]....
        /*00dc*/ 	.word	0xffffffff


	//   ....[25]....
        /*00e0*/ 	.word	0xffffffff


	//   ....[26]....
        /*00e4*/ 	.word	0xffffffff


	//   ....[27]....
        /*00e8*/ 	.word	0xffffffff


	//   ....[28]....
        /*00ec*/ 	.word	0xffffffff


	//   ....[29]....
        /*00f0*/ 	.word	0xffffffff


	//----- nvinfo : EIATTR_COOP_GROUP_INSTR_OFFSETS
	.align		4
.L_223:
        /*00f4*/ 	.byte	0x04, 0x28
        /*00f6*/ 	.short	(.L_225 - .L_224)


	//   ....[0]....
.L_224:
        /*00f8*/ 	.word	0x00000ac0


	//   ....[1]....
        /*00fc*/ 	.word	0x00000b20


	//   ....[2]....
        /*0100*/ 	.word	0x00000b80


	//   ....[3]....
        /*0104*/ 	.word	0x00000be0


	//   ....[4]....
        /*0108*/ 	.word	0x00000c40


	//   ....[5]....
        /*010c*/ 	.word	0x00000dd0


	//   ....[6]....
        /*0110*/ 	.word	0x00000e70


	//   ....[7]....
        /*0114*/ 	.word	0x00000ee0


	//   ....[8]....
        /*0118*/ 	.word	0x00000f20


	//   ....[9]....
        /*011c*/ 	.word	0x00000f70


	//   ....[10]....
        /*0120*/ 	.word	0x00001fc0


	//   ....[11]....
        /*0124*/ 	.word	0x00002020


	//   ....[12]....
        /*0128*/ 	.word	0x00002080


	//   ....[13]....
        /*012c*/ 	.word	0x000020e0


	//   ....[14]....
        /*0130*/ 	.word	0x00002140


	//   ....[15]....
        /*0134*/ 	.word	0x00002be0


	//   ....[16]....
        /*0138*/ 	.word	0x00002c40


	//   ....[17]....
        /*013c*/ 	.word	0x00002ca0


	//   ....[18]....
        /*0140*/ 	.word	0x00002d00


	//   ....[19]....
        /*0144*/ 	.word	0x00002d60


	//   ....[20]....
        /*0148*/ 	.word	0x00002ef0


	//   ....[21]....
        /*014c*/ 	.word	0x00002f80


	//   ....[22]....
        /*0150*/ 	.word	0x00002ff0


	//   ....[23]....
        /*0154*/ 	.word	0x00003050


	//   ....[24]....
        /*0158*/ 	.word	0x000030b0


	//   ....[25]....
        /*015c*/ 	.word	0x00004250


	//   ....[26]....
        /*0160*/ 	.word	0x000042b0


	//   ....[27]....
        /*0164*/ 	.word	0x00004310


	//   ....[28]....
        /*0168*/ 	.word	0x00004370


	//   ....[29]....
        /*016c*/ 	.word	0x000043d0


	//----- nvinfo : EIATTR_VRC_CTA_INIT_COUNT
	.align		4
.L_225:
        /*0170*/ 	.byte	0x02, 0x4a
	.zero		1
	.zero		1


	//----- nvinfo : EIATTR_EXIT_INSTR_OFFSETS
	.align		4
        /*0174*/ 	.byte	0x04, 0x1c
        /*0176*/ 	.short	(.L_227 - .L_226)


	//   ....[0]....
.L_226:
        /*0178*/ 	.word	0x000000a0


	//   ....[1]....
        /*017c*/ 	.word	0x000000e0


	//   ....[2]....
        /*0180*/ 	.word	0x000044e0


	//   ....[3]....
        /*0184*/ 	.word	0x00004530


	//----- nvinfo : EIATTR_MAX_THREADS
	.align		4
.L_227:
        /*0188*/ 	.byte	0x04, 0x05
        /*018a*/ 	.short	(.L_229 - .L_228)
.L_228:
        /*018c*/ 	.word	0x00000100
        /*0190*/ 	.word	0x00000001
        /*0194*/ 	.word	0x00000001


	//----- nvinfo : EIATTR_CRS_STACK_SIZE
	.align		4
.L_229:
        /*0198*/ 	.byte	0x04, 0x1e
        /*019a*/ 	.short	(.L_231 - .L_230)
.L_230:
        /*019c*/ 	.word	0x00000000


	//----- nvinfo : EIATTR_CBANK_PARAM_SIZE
	.align		4
.L_231:
        /*01a0*/ 	.byte	0x03, 0x19
        /*01a2*/ 	.short	0x0021


	//----- nvinfo : EIATTR_PARAM_CBANK
	.align		4
        /*01a4*/ 	.byte	0x04, 0x0a
        /*01a6*/ 	.short	(.L_233 - .L_232)
	.align		4
.L_232:
        /*01a8*/ 	.word	index@(.nv.constant0._ZN3cub18CUB_300001_SM_10006detail6reduce28DeviceReduceSingleTileKernelINS2_10policy_hubIiyN4cuda3std3__44plusIiEEE10Policy1000EPfPiyS9_iiNS7_10__identityEEEvT0_T1_T2_T3_T4_T6_)
        /*01ac*/ 	.short	0x0380
        /*01ae*/ 	.short	0x0021


	//----- nvinfo : EIATTR_SW_WAR
	.align		4
.L_233:
        /*01b0*/ 	.byte	0x04, 0x36
        /*01b2*/ 	.short	(.L_235 - .L_234)
.L_234:
        /*01b4*/ 	.word	0x00000008
.L_235:


//--------------------- .nv.info._ZN3cub18CUB_300001_SM_10006detail6reduce28DeviceReduceSingleTileKernelINS2_10policy_hubIijN4cuda3std3__44plusIiEEE10Policy1000EPiSC_iS9_iiNS7_10__identityEEEvT0_T1_T2_T3_T4_T6_ --------------------------
	.section	.nv.info._ZN3cub18CUB_300001_SM_10006detail6reduce28DeviceReduceSingleTileKernelINS2_10policy_hubIijN4cuda3std3__44plusIiEEE10Policy1000EPiSC_iS9_iiNS7_10__identityEEEvT0_T1_T2_T3_T4_T6_,"",@"SHT_CUDA_INFO"
	.sectionflags	@""
	.align	4


	//----- nvinfo : EIATTR_CUDA_API_VERSION
	.align		4
        /*0000*/ 	.byte	0x04, 0x37
        /*0002*/ 	.short	(.L_237 - .L_236)
.L_236:
        /*0004*/ 	.word	0x00000082


	//----- nvinfo : EIATTR_KPARAM_INFO
	.align		4
.L_237:
        /*0008*/ 	.byte	0x04, 0x17
        /*000a*/ 	.short	(.L_239 - .L_238)
.L_238:
        /*000c*/ 	.word	0x00000000
        /*0010*/ 	.short	0x0005
        /*0012*/ 	.short	0x001c
        /*0014*/ 	.byte	0x00, 0xf0, 0x05, 0x00


	//----- nvinfo : EIATTR_KPARAM_INFO
	.align		4
.L_239:
        /*0018*/ 	.byte	0x04, 0x17
        /*001a*/ 	.short	(.L_241 - .L_240)
.L_240:
        /*001c*/ 	.word	0x00000000
        /*0020*/ 	.short	0x0004
        /*0022*/ 	.short	0x0018
        /*0024*/ 	.byte	0x00, 0xf0, 0x11, 0x00


	//----- nvinfo : EIATTR_KPARAM_INFO
	.align		4
.L_241:
        /*0028*/ 	.byte	0x04, 0x17
        /*002a*/ 	.short	(.L_243 - .L_242)
.L_242:
        /*002c*/ 	.word	0x00000000
        /*0030*/ 	.short	0x0003
        /*0032*/ 	.short	0x0014
        /*0034*/ 	.byte	0x00, 0xf0, 0x05, 0x00


	//----- nvinfo : EIATTR_KPARAM_INFO
	.align		4
.L_243:
        /*0038*/ 	.byte	0x04, 0x17
        /*003a*/ 	.short	(.L_245 - .L_244)
.L_244:
        /*003c*/ 	.word	0x00000000
        /*0040*/ 	.short	0x0002
        /*0042*/ 	.short	0x0010
        /*0044*/ 	.byte	0x00, 0xf0, 0x11, 0x00


	//----- nvinfo : EIATTR_KPARAM_INFO
	.align		4
.L_245:
        /*0048*/ 	.byte	0x04, 0x17
        /*004a*/ 	.short	(.L_247 - .L_246)
.L_246:
        /*004c*/ 	.word	0x00000000
        /*0050*/ 	.short	0x0001
        /*0052*/ 	.short	0x0008
        /*0054*/ 	.byte	0x00, 0xf5, 0x21, 0x00


	//----- nvinfo : EIATTR_KPARAM_INFO
	.align		4
.L_247:
        /*0058*/ 	.byte	0x04, 0x17
        /*005a*/ 	.short	(.L_249 - .L_248)
.L_248:
        /*005c*/ 	.word	0x00000000
        /*0060*/ 	.short	0x0000
        /*0062*/ 	.short	0x0000
        /*0064*/ 	.byte	0x00, 0xf5, 0x21, 0x00


	//----- nvinfo : EIATTR_SPARSE_MMA_MASK
	.align		4
.L_249:
        /*0068*/ 	.byte	0x03, 0x50
        /*006a*/ 	.short	0x0000


	//----- nvinfo : EIATTR_MAXREG_COUNT
	.align		4
        /*006c*/ 	.byte	0x03, 0x1b
        /*006e*/ 	.short	0x00ff


	//----- nvinfo : EIATTR_NUM_BARRIERS
	.align		4
        /*0070*/ 	.byte	0x02, 0x4c
        /*0072*/ 	.byte	0x01
	.zero		1


	//----- nvinfo : EIATTR_MERCURY_ISA_VERSION
	.align		4
        /*0074*/ 	.byte	0x03, 0x5f
        /*0076*/ 	.short	0x0101


	//----- nvinfo : EIATTR_COOP_GROUP_MASK_REGIDS
	.align		4
        /*0078*/ 	.byte	0x04, 0x29
        /*007a*/ 	.short	(.L_251 - .L_250)


	//   ....[0]....
.L_250:
        /*007c*/ 	.word	0xffffffff


	//   ....[1]....
        /*0080*/ 	.word	0xffffffff


	//   ....[2]....
        /*0084*/ 	.word	0xffffffff


	//   ....[3]....
        /*0088*/ 	.word	0xffffffff


	//   ....[4]....
        /*008c*/ 	.word	0xffffffff


	//   ....[5]....
        /*0090*/ 	.word	0xffffffff


	//   ....[6]....
        /*0094*/ 	.word	0xffffffff


	//   ....[7]....
        /*0098*/ 	.word	0xffffffff


	//   ....[8]....
        /*009c*/ 	.word	0xffffffff


	//   ....[9]....
        /*00a0*/ 	.word	0xffffffff


	//   ....[10]....
        /*00a4*/ 	.word	0xffffffff


	//   ....[11]....
        /*00a8*/ 	.word	0xffffffff


	//   ....[12]....
        /*00ac*/ 	.word	0xffffffff


	//   ....[13]....
        /*00b0*/ 	.word	0xffffffff


	//   ....[14]....
        /*00b4*/ 	.word	0xffffffff


	//   ....[15]....
        /*00b8*/ 	.word	0xffffffff


	//   ....[16]....
        /*00bc*/ 	.word	0xffffffff


	//   ....[17]....
        /*00c0*/ 	.word	0xffffffff


	//   ....[18]....
        /*00c4*/ 	.word	0xffffffff


	//   ....[19]....
        /*00c8*/ 	.word	0xffffffff


	//   ....[20]....
        /*00cc*/ 	.word	0xffffffff


	//   ....[21]....
        /*00d0*/ 	.word	0xffffffff


	//   ....[22]....
        /*00d4*/ 	.word	0xffffffff


	//   ....[23]....
        /*00d8*/ 	.word	0xffffffff


	//   ....[24]....
        /*00dc*/ 	.word	0xffffffff


	//   ....[25]....
        /*00e0*/ 	.word	0xffffffff


	//   ....[26]....
        /*00e4*/ 	.word	0xffffffff


	//   ....[27]....
        /*00e8*/ 	.word	0xffffffff


	//   ....[28]....
        /*00ec*/ 	.word	0xffffffff


	//   ....[29]....
        /*00f0*/ 	.word	0xffffffff


	//----- nvinfo : EIATTR_COOP_GROUP_INSTR_OFFSETS
	.align		4
.L_251:
        /*00f4*/ 	.byte	0x04, 0x28
        /*00f6*/ 	.short	(.L_253 - .L_252)


	//   ....[0]....
.L_252:
        /*00f8*/ 	.word	0x00000890


	//   ....[1]....
        /*00fc*/ 	.word	0x000008f0


	//   ....[2]....
        /*0100*/ 	.word	0x00000940


	//   ....[3]....
        /*0104*/ 	.word	0x000009b0


	//   ....[4]....
        /*0108*/ 	.word	0x00000a10


	//   ....[5]....
        /*010c*/ 	.word	0x00000ba0


	//   ....[6]....
        /*0110*/ 	.word	0x00000c40


	//   ....[7]....
        /*0114*/ 	.word	0x00000cc0


	//   ....[8]....
        /*0118*/ 	.word	0x00000d20


	//   ....[9]....
        /*011c*/ 	.word	0x00000d60


	//   ....[10]....
        /*0120*/ 	.word	0x000019d0


	//   ....[11]....
        /*0124*/ 	.word	0x00001a30


	//   ....[12]....
        /*0128*/ 	.word	0x00001a90


	//   ....[13]....
        /*012c*/ 	.word	0x00001af0


	//   ....[14]....
        /*0130*/ 	.word	0x00001b50


	//   ....[15]....
        /*0134*/ 	.word	0x000023f0


	//   ....[16]....
        /*0138*/ 	.word	0x00002450


	//   ....[17]....
        /*013c*/ 	.word	0x000024a0


	//   ....[18]....
        /*0140*/ 	.word	0x00002510


	//   ....[19]....
        /*0144*/ 	.word	0x00002570


	//   ....[20]....
        /*0148*/ 	.word	0x00002700


	//   ....[21]....
        /*014c*/ 	.word	0x00002790


	//   ....[22]....
        /*0150*/ 	.word	0x000027e0


	//   ....[23]....
        /*0154*/ 	.word	0x00002850


	//   ....[24]....
        /*0158*/ 	.word	0x000028c0


	//   ....[25]....
        /*015c*/ 	.word	0x000036a0


	//   ....[26]....
        /*0160*/ 	.word	0x00003700


	//   ....[27]....
        /*0164*/ 	.word	0x00003760


	//   ....[28]....
        /*0168*/ 	.word	0x000037c0


	//   ....[29]....
        /*016c*/ 	.word	0x00003820


	//----- nvinfo : EIATTR_VRC_CTA_INIT_COUNT
	.align		4
.L_253:
        /*0170*/ 	.byte	0x02, 0x4a
	.zero		1
	.zero		1


	//----- nvinfo : EIATTR_EXIT_INSTR_OFFSETS
	.align		4
        /*0174*/ 	.byte	0x04, 0x1c
        /*0176*/ 	.short	(.L_255 - .L_254)


	//   ....[0]....
.L_254:
        /*0178*/ 	.word	0x00000080


	//   ....[1]....
        /*017c*/ 	.word	0x000000c0


	//   ....[2]....
        /*0180*/ 	.word	0x00003940


	//   ....[3]....
        /*0184*/ 	.word	0x00003990


	//----- nvinfo : EIATTR_MAX_THREADS
	.align		4
.L_255:
        /*0188*/ 	.byte	0x04, 0x05
        /*018a*/ 	.short	(.L_257 - .L_256)
.L_256:
        /*018c*/ 	.word	0x00000100
        /*0190*/ 	.word	0x00000001
        /*0194*/ 	.word	0x00000001


	//----- nvinfo : EIATTR_CRS_STACK_SIZE
	.align		4
.L_257:
        /*0198*/ 	.byte	0x04, 0x1e
        /*019a*/ 	.short	(.L_259 - .L_258)
.L_258:
        /*019c*/ 	.word	0x00000000


	//----- nvinfo : EIATTR_CBANK_PARAM_SIZE
	.align		4
.L_259:
        /*01a0*/ 	.byte	0x03, 0x19
        /*01a2*/ 	.short	0x001d


	//----- nvinfo : EIATTR_PARAM_CBANK
	.align		4
        /*01a4*/ 	.byte	0x04, 0x0a
        /*01a6*/ 	.short	(.L_261 - .L_260)
	.align		4
.L_260:
        /*01a8*/ 	.word	index@(.nv.constant0._ZN3cub18CUB_300001_SM_10006detail6reduce28DeviceReduceSingleTileKernelINS2_10policy_hubIijN4cuda3std3__44plusIiEEE10Policy1000EPiSC_iS9_iiNS7_10__identityEEEvT0_T1_T2_T3_T4_T6_)
        /*01ac*/ 	.short	0x0380
        /*01ae*/ 	.short	0x001d


	//----- nvinfo : EIATTR_SW_WAR
	.align		4
.L_261:
        /*01b0*/ 	.byte	0x04, 0x36
        /*01b2*/ 	.short	(.L_263 - .L_262)
.L_262:
        /*01b4*/ 	.word	0x00000008
.L_263:


//--------------------- .nv.info._ZN3cub18CUB_300001_SM_10006detail6reduce18DeviceReduceKernelINS2_10policy_hubIijN4cuda3std3__44plusIiEEE10Policy1000EPfjS9_iNS7_10__identityEEEvT0_PT3_T1_NS0_13GridEvenShareISH_EET2_T4_ --------------------------
	.section	.nv.info._ZN3cub18CUB_300001_SM_10006detail6reduce18DeviceReduceKernelINS2_10policy_hubIijN4cuda3std3__44plusIiEEE10Policy1000EPfjS9_iNS7_10__identityEEEvT0_PT3_T1_NS0_13GridEvenShareISH_EET2_T4_,"",@"SHT_CUDA_INFO"
	.sectionflags	@""
	.align	4


	//----- nvinfo : EIATTR_CUDA_API_VERSION
	.align		4
        /*0000*/ 	.byte	0x04, 0x37
        /*0002*/ 	.short	(.L_265 - .L_264)
.L_264:
        /*0004*/ 	.word	0x00000082


	//----- nvinfo : EIATTR_KPARAM_INFO
	.align		4
.L_265:
        /*0008*/ 	.byte	0x04, 0x17
        /*000a*/ 	.short	(.L_267 - .L_266)
.L_266:
        /*000c*/ 	.word	0x00000000
        /*0010*/ 	.short	0x0005
        /*0012*/ 	.short	0x003d
        /*0014*/ 	.byte	0x00, 0xf0, 0x05, 0x00


	//----- nvinfo : EIATTR_KPARAM_INFO
	.align		4
.L_267:
        /*0018*/ 	.byte	0x04, 0x17
        /*001a*/ 	.short	(.L_269 - .L_268)
.L_268:
        /*001c*/ 	.word	0x00000000
        /*0020*/ 	.short	0x0004
        /*0022*/ 	.short	0x003c
        /*0024*/ 	.byte	0x00, 0xf0, 0x05, 0x00


	//----- nvinfo : EIATTR_KPARAM_INFO
	.align		4
.L_269:
        /*0028*/ 	.byte	0x04, 0x17
        /*002a*/ 	.short	(.L_271 - .L_270)
.L_270:
        /*002c*/ 	.word	0x00000000
        /*0030*/ 	.short	0x0003
        /*0032*/ 	.short	0x0014
        /*0034*/ 	.byte	0x00, 0xf0, 0xa1, 0x00


	//----- nvinfo : EIATTR_KPARAM_INFO
	.align		4
.L_271:
        /*0038*/ 	.byte	0x04, 0x17
        /*003a*/ 	.short	(.L_273 - .L_272)
.L_272:
        /*003c*/ 	.word	0x00000000
        /*0040*/ 	.short	0x0002
        /*0042*/ 	.short	0x0010
        /*0044*/ 	.byte	0x00, 0xf0, 0x11, 0x00


	//----- nvinfo : EIATTR_KPARAM_INFO
	.align		4
.L_273:
        /*0048*/ 	.byte	0x04, 0x17
        /*004a*/ 	.short	(.L_275 - .L_274)
.L_274:
        /*004c*/ 	.word	0x00000000
        /*0050*/ 	.short	0x0001
        /*0052*/ 	.short	0x0008
        /*0054*/ 	.byte	0x00, 0xf5, 0x21, 0x00


	//----- nvinfo : EIATTR_KPARAM_INFO
	.align		4
.L_275:
        /*0058*/ 	.byte	0x04, 0x17
        /*005a*/ 	.short	(.L_277 - .L_276)
.L_276:
        /*005c*/ 	.word	0x00000000
        /*0060*/ 	.short	0x0000
        /*0062*/ 	.short	0x0000
        /*0064*/ 	.byte	0x00, 0xf5, 0x21, 0x00


	//----- nvinfo : EIATTR_SPARSE_MMA_MASK
	.align		4
.L_277:
        /*0068*/ 	.byte	0x03, 0x50
        /*006a*/ 	.short	0x0000


	//----- nvinfo : EIATTR_MAXREG_COUNT
	.align		4
        /*006c*/ 	.byte	0x03, 0x1b
        /*006e*/ 	.short	0x00ff


	//----- nvinfo : EIATTR_NUM_BARRIERS
	.align		4
        /*0070*/ 	.byte	0x02, 0x4c
        /*0072*/ 	.byte	0x01
	.zero		1


	//----- nvinfo : EIATTR_MERCURY_ISA_VERSION
	.align		4
        /*0074*/ 	.byte	0x03, 0x5f
        /*0076*/ 	.short	0x0101


	//----- nvinfo : EIATTR_COOP_GROUP_MASK_REGIDS
	.align		4
        /*0078*/ 	.byte	0x04, 0x29
        /*007a*/ 	.short	(.L_279 - .L_278)


	//   ....[0]....
.L_278:
        /*007c*/ 	.word	0xffffffff


	//   ....[1]....
        /*0080*/ 	.word	0xffffffff


	//   ....[2]....
        /*0084*/ 	.word	0xffffffff


	//   ....[3]....
        /*0088*/ 	.word	0xffffffff


	//   ....[4]....
        /*008c*/ 	.word	0xffffffff


	//   ....[5]....
        /*0090*/ 	.word	0xffffffff


	//   ....[6]....
        /*0094*/ 	.word	0xffffffff


	//   ....[7]....
        /*0098*/ 	.word	0xffffffff


	//   ....[8]....
        /*009c*/ 	.word	0xffffffff


	//   ....[9]....
        /*00a0*/ 	.word	0xffffffff


	//   ....[10]....
        /*00a4*/ 	.word	0xffffffff


	//   ....[11]....
        /*00a8*/ 	.word	0xffffffff


	//   ....[12]....
        /*00ac*/ 	.word	0xffffffff


	//   ....[13]....
        /*00b0*/ 	.word	0xffffffff


	//   ....[14]....
        /*00b4*/ 	.word	0xffffffff


	//   ....[15]....
        /*00b8*/ 	.word	0xffffffff


	//   ....[16]....
        /*00bc*/ 	.word	0xffffffff


	//   ....[17]....
        /*00c0*/ 	.word	0xffffffff


	//   ....[18]....
        /*00c4*/ 	.word	0xffffffff


	//   ....[19]....
        /*00c8*/ 	.word	0xffffffff


	//   ....[20]....
        /*00cc*/ 	.word	0xffffffff


	//   ....[21]....
        /*00d0*/ 	.word	0xffffffff


	//   ....[22]....
        /*00d4*/ 	.word	0xffffffff


	//   ....[23]....
        /*00d8*/ 	.word	0xffffffff


	//   ....[24]....
        /*00dc*/ 	.word	0xffffffff


	//   ....[25]....
        /*00e0*/ 	.word	0xffffffff


	//   ....[26]....
        /*00e4*/ 	.word	0xffffffff


	//   ....[27]....
        /*00e8*/ 	.word	0xffffffff


	//   ....[28]....
        /*00ec*/ 	.word	0xffffffff


	//   ....[29]....
        /*00f0*/ 	.word	0xffffffff


	//----- nvinfo : EIATTR_COOP_GROUP_INSTR_OFFSETS
	.align		4
.L_279:
        /*00f4*/ 	.byte	0x04, 0x28
        /*00f6*/ 	.short	(.L_281 - .L_280)


	//   ....[0]....
.L_280:
        /*00f8*/ 	.word	0x00000530


	//   ....[1]....
        /*00fc*/ 	.word	0x00000590


	//   ....[2]....
        /*0100*/ 	.word	0x000005e0


	//   ....[3]....
        /*0104*/ 	.word	0x00000650


	//   ....[4]....
        /*0108*/ 	.word	0x000006b0


	//   ....[5]....
        /*010c*/ 	.word	0x00000840


	//   ....[6]....
        /*0110*/ 	.word	0x000008e0


	//   ....[7]....
        /*0114*/ 	.word	0x00000960


	//   ....[8]....
        /*0118*/ 	.word	0x000009c0


	//   ....[9]....
        /*011c*/ 	.word	0x00000a00


	//   ....[10]....
        /*0120*/ 	.word	0x00001500


	//   ....[11]....
        /*0124*/ 	.word	0x00001560


	//   ....[12]....
        /*0128*/ 	.word	0x000015c0


	//   ....[13]....
        /*012c*/ 	.word	0x00001620


	//   ....[14]....
        /*0130*/ 	.word	0x00001680


	//   ....[15]....
        /*0134*/ 	.word	0x00001c30


	//   ....[16]....
        /*0138*/ 	.word	0x00001c90


	//   ....[17]....
        /*013c*/ 	.word	0x00001cf0


	//   ....[18]....
        /*0140*/ 	.word	0x00001d50


	//   ....[19]....
        /*0144*/ 	.word	0x00001db0


	//   ....[20]....
        /*0148*/ 	.word	0x00001f40


	//   ....[21]....
        /*014c*/ 	.word	0x00001fd0


	//   ....[22]....
        /*0150*/ 	.word	0x00002040


	//   ....[23]....
        /*0154*/ 	.word	0x00002090


	//   ....[24]....
        /*0158*/ 	.word	0x000020e0


	//   ....[25]....
        /*015c*/ 	.word	0x00002dc0


	//   ....[26]....
        /*0160*/ 	.word	0x00002e20


	//   ....[27]....
        /*0164*/ 	.word	0x00002e80


	//   ....[28]....
        /*0168*/ 	.word	0x00002ee0


	//   ....[29]....
        /*016c*/ 	.word	0x00002f40


	//----- nvinfo : EIATTR_VRC_CTA_INIT_COUNT
	.align		4
.L_281:
        /*0170*/ 	.byte	0x02, 0x4a
	.zero		1
	.zero		1


	//----- nvinfo : EIATTR_EXIT_INSTR_OFFSETS
	.align		4
        /*0174*/ 	.byte	0x04, 0x1c
        /*0176*/ 	.short	(.L_283 - .L_282)


	//   ....[0]....
.L_282:
        /*0178*/ 	.word	0x00003060


	//   ....[1]....
        /*017c*/ 	.word	0x000030a0


	//----- nvinfo : EIATTR_MAX_THREADS
	.align		4
.L_283:
        /*0180*/ 	.byte	0x04, 0x05
        /*0182*/ 	.short	(.L_285 - .L_284)
.L_284:
        /*0184*/ 	.word	0x00000100
        /*0188*/ 	.word	0x00000001
        /*018c*/ 	.word	0x00000001


	//----- nvinfo : EIATTR_CRS_STACK_SIZE
	.align		4
.L_285:
        /*0190*/ 	.byte	0x04, 0x1e
        /*0192*/ 	.short	(.L_287 - .L_286)
.L_286:
        /*0194*/ 	.word	0x00000000


	//----- nvinfo : EIATTR_CBANK_PARAM_SIZE
	.align		4
.L_287:
        /*0198*/ 	.byte	0x03, 0x19
        /*019a*/ 	.short	0x003e


	//----- nvinfo : EIATTR_PARAM_CBANK
	.align		4
        /*019c*/ 	.byte	0x04, 0x0a
        /*019e*/ 	.short	(.L_289 - .L_288)
	.align		4
.L_288:
        /*01a0*/ 	.word	index@(.nv.constant0._ZN3cub18CUB_300001_SM_10006detail6reduce18DeviceReduceKernelINS2_10policy_hubIijN4cuda3std3__44plusIiEEE10Policy1000EPfjS9_iNS7_10__identityEEEvT0_PT3_T1_NS0_13GridEvenShareISH_EET2_T4_)
        /*01a4*/ 	.short	0x0380
        /*01a6*/ 	.short	0x003e


	//----- nvinfo : EIATTR_SW_WAR
	.align		4
.L_289:
        /*01a8*/ 	.byte	0x04, 0x36
        /*01aa*/ 	.short	(.L_291 - .L_290)
.L_290:
        /*01ac*/ 	.word	0x00000008
.L_291:


//--------------------- .nv.info._ZN3cub18CUB_300001_SM_10006detail6reduce28DeviceReduceSingleTileKernelINS2_10policy_hubIijN4cuda3std3__44plusIiEEE10Policy1000EPfPijS9_iiNS7_10__identityEEEvT0_T1_T2_T3_T4_T6_ --------------------------
	.section	.nv.info._ZN3cub18CUB_300001_SM_10006detail6reduce28DeviceReduceSingleTileKernelINS2_10policy_hubIijN4cuda3std3__44plusIiEEE10Policy1000EPfPijS9_iiNS7_10__identityEEEvT0_T1_T2_T3_T4_T6_,"",@"SHT_CUDA_INFO"
	.sectionflags	@""
	.align	4


	//----- nvinfo : EIATTR_CUDA_API_VERSION
	.align		4
        /*0000*/ 	.byte	0x04, 0x37
        /*0002*/ 	.short	(.L_293 - .L_292)
.L_292:
        /*0004*/ 	.word	0x00000082


	//----- nvinfo : EIATTR_KPARAM_INFO
	.align		4
.L_293:
        /*0008*/ 	.byte	0x04, 0x17
        /*000a*/ 	.short	(.L_295 - .L_294)
.L_294:
        /*000c*/ 	.word	0x00000000
        /*0010*/ 	.short	0x0005
        /*0012*/ 	.short	0x001c
        /*0014*/ 	.byte	0x00, 0xf0, 0x05, 0x00


	//----- nvinfo : EIATTR_KPARAM_INFO
	.align		4
.L_295:
        /*0018*/ 	.byte	0x04, 0x17
        /*001a*/ 	.short	(.L_297 - .L_296)
.L_296:
        /*001c*/ 	.word	0x00000000
        /*0020*/ 	.short	0x0004
        /*0022*/ 	.short	0x0018
        /*0024*/ 	.byte	0x00, 0xf0, 0x11, 0x00


	//----- nvinfo : EIATTR_KPARAM_INFO
	.align		4
.L_297:
        /*0028*/ 	.byte	0x04, 0x17
        /*002a*/ 	.short	(.L_299 - .L_298)
.L_298:
        /*002c*/ 	.word	0x00000000
        /*0030*/ 	.short	0x0003
        /*0032*/ 	.short	0x0014
        /*0034*/ 	.byte	0x00, 0xf0, 0x05, 0x00


	//----- nvinfo : EIATTR_KPARAM_INFO
	.align		4
.L_299:
        /*0038*/ 	.byte	0x04, 0x17
        /*003a*/ 	.short	(.L_301 - .L_300)
.L_300:
        /*003c*/ 	.word	0x00000000
        /*0040*/ 	.short	0x0002
        /*0042*/ 	.short	0x0010
        /*0044*/ 	.byte	0x00, 0xf0, 0x11, 0x00


	//----- nvinfo : EIATTR_KPARAM_INFO
	.align		4
.L_301:
        /*0048*/ 	.byte	0x04, 0x17
        /*004a*/ 	.short	(.L_303 - .L_302)
.L_302:
        /*004c*/ 	.word	0x00000000
        /*0050*/ 	.short	0x0001
        /*0052*/ 	.short	0x0008
        /*0054*/ 	.byte	0x00, 0xf5, 0x21, 0x00


	//----- nvinfo : EIATTR_KPARAM_INFO
	.align		4
.L_303:
        /*0058*/ 	.byte	0x04, 0x17
        /*005a*/ 	.short	(.L_305 - .L_304)
.L_304:
        /*005c*/ 	.word	0x00000000
        /*0060*/ 	.short	0x0000
        /*0062*/ 	.short	0x0000
        /*0064*/ 	.byte	0x00, 0xf5, 0x21, 0x00


	//----- nvinfo : EIATTR_SPARSE_MMA_MASK
	.align		4
.L_305:
        /*0068*/ 	.byte	0x03, 0x50
        /*006a*/ 	.short	0x0000


	//----- nvinfo : EIATTR_MAXREG_COUNT
	.align		4
        /*006c*/ 	.byte	0x03, 0x1b
        /*006e*/ 	.short	0x00ff


	//----- nvinfo : EIATTR_NUM_BARRIERS
	.align		4
        /*0070*/ 	.byte	0x02, 0x4c
        /*0072*/ 	.byte	0x01
	.zero		1


	//----- nvinfo : EIATTR_MERCURY_ISA_VERSION
	.align		4
        /*0074*/ 	.byte	0x03, 0x5f
        /*0076*/ 	.short	0x0101


	//----- nvinfo : EIATTR_COOP_GROUP_MASK_REGIDS
	.align		4
        /*0078*/ 	.byte	0x04, 0x29
        /*007a*/ 	.short	(.L_307 - .L_306)


	//   ....[0]....
.L_306:
        /*007c*/ 	.word	0xffffffff


	//   ....[1]....
        /*0080*/ 	.word	0xffffffff


	//   ....[2]....
        /*0084*/ 	.word	0xffffffff


	//   ....[3]....
        /*0088*/ 	.word	0xffffffff


	//   ....[4]....
        /*008c*/ 	.word	0xffffffff


	//   ....[5]....
        /*0090*/ 	.word	0xffffffff


	//   ....[6]....
        /*0094*/ 	.word	0xffffffff


	//   ....[7]....
        /*0098*/ 	.word	0xffffffff


	//   ....[8]....
        /*009c*/ 	.word	0xffffffff


	//   ....[9]....
        /*00a0*/ 	.word	0xffffffff


	//   ....[10]....
        /*00a4*/ 	.word	0xffffffff


	//   ....[11]....
        /*00a8*/ 	.word	0xffffffff


	//   ....[12]....
        /*00ac*/ 	.word	0xffffffff


	//   ....[13]....
        /*00b0*/ 	.word	0xffffffff


	//   ....[14]....
        /*00b4*/ 	.word	0xffffffff


	//   ....[15]....
        /*00b8*/ 	.word	0xffffffff


	//   ....[16]....
        /*00bc*/ 	.word	0xffffffff


	//   ....[17]....
        /*00c0*/ 	.word	0xffffffff


	//   ....[18]....
        /*00c4*/ 	.word	0xffffffff


	//   ....[19]....
        /*00c8*/ 	.word	0xffffffff


	//   ....[20]....
        /*00cc*/ 	.word	0xffffffff


	//   ....[21]....
        /*00d0*/ 	.word	0xffffffff


	//   ....[22]....
        /*00d4*/ 	.word	0xffffffff


	//   ....[23]....
        /*00d8*/ 	.word	0xffffffff


	//   ....[24]....
        /*00dc*/ 	.word	0xffffffff


	//   ....[25]....
        /*00e0*/ 	.word	0xffffffff


	//   ....[26]....
        /*00e4*/ 	.word	0xffffffff


	//   ....[27]....
        /*00e8*/ 	.word	0xffffffff


	//   ....[28]....
        /*00ec*/ 	.word	0xffffffff


	//   ....[29]....
        /*00f0*/ 	.word	0xffffffff


	//----- nvinfo : EIATTR_COOP_GROUP_INSTR_OFFSETS
	.align		4
.L_307:
        /*00f4*/ 	.byte	0x04, 0x28
        /*00f6*/ 	.short	(.L_309 - .L_308)


	//   ....[0]....
.L_308:
        /*00f8*/ 	.word	0x000009f0


	//   ....[1]....
        /*00fc*/ 	.word	0x00000a50


	//   ....[2]....
        /*0100*/ 	.word	0x00000ab0


	//   ....[3]....
        /*0104*/ 	.word	0x00000b10


	//   ....[4]....
        /*0108*/ 	.word	0x00000b70


	//   ....[5]....
        /*010c*/ 	.word	0x00000d00


	//   ....[6]....
        /*0110*/ 	.word	0x00000da0


	//   ....[7]....
        /*0114*/ 	.word	0x00000e10


	//   ....[8]....
        /*0118*/ 	.word	0x00000e50


	//   ....[9]....
        /*011c*/ 	.word	0x00000ea0


	//   ....[10]....
        /*0120*/ 	.word	0x00001910


	//   ....[11]....
        /*0124*/ 	.word	0x00001970


	//   ....[12]....
        /*0128*/ 	.word	0x000019d0


	//   ....[13]....
        /*012c*/ 	.word	0x00001a30


	//   ....[14]....
        /*0130*/ 	.word	0x00001a90


	//   ....[15]....
        /*0134*/ 	.word	0x00002490


	//   ....[16]....
        /*0138*/ 	.word	0x000024f0


	//   ....[17]....
        /*013c*/ 	.word	0x00002550


	//   ....[18]....
        /*0140*/ 	.word	0x000025b0


	//   ....[19]....
        /*0144*/ 	.word	0x00002610


	//   ....[20]....
        /*0148*/ 	.word	0x000027a0


	//   ....[21]....
        /*014c*/ 	.word	0x00002830


	//   ....[22]....
        /*0150*/ 	.word	0x000028a0


	//   ....[23]....
        /*0154*/ 	.word	0x00002910


	//   ....[24]....
        /*0158*/ 	.word	0x00002960


	//   ....[25]....
        /*015c*/ 	.word	0x00003540


	//   ....[26]....
        /*0160*/ 	.word	0x000035a0


	//   ....[27]....
        /*0164*/ 	.word	0x00003600


	//   ....[28]....
        /*0168*/ 	.word	0x00003660


	//   ....[29]....
        /*016c*/ 	.word	0x000036c0


	//----- nvinfo : EIATTR_VRC_CTA_INIT_COUNT
	.align		4
.L_309:
        /*0170*/ 	.byte	0x02, 0x4a
	.zero		1
	.zero		1


	//----- nvinfo : EIATTR_EXIT_INSTR_OFFSETS
	.align		4
        /*0174*/ 	.byte	0x04, 0x1c
        /*0176*/ 	.short	(.L_311 - .L_310)


	//   ....[0]....
.L_310:
        /*0178*/ 	.word	0x00000080


	//   ....[1]....
        /*017c*/ 	.word	0x000000c0


	//   ....[2]....
        /*0180*/ 	.word	0x000037e0


	//   ....[3]....
        /*0184*/ 	.word	0x00003830


	//----- nvinfo : EIATTR_MAX_THREADS
	.align		4
.L_311:
        /*0188*/ 	.byte	0x04, 0x05
        /*018a*/ 	.short	(.L_313 - .L_312)
.L_312:
        /*018c*/ 	.word	0x00000100
        /*0190*/ 	.word	0x00000001
        /*0194*/ 	.word	0x00000001


	//----- nvinfo : EIATTR_CRS_STACK_SIZE
	.align		4
.L_313:
        /*0198*/ 	.byte	0x04, 0x1e
        /*019a*/ 	.short	(.L_315 - .L_314)
.L_314:
        /*019c*/ 	.word	0x00000000


	//----- nvinfo : EIATTR_CBANK_PARAM_SIZE
	.align		4
.L_315:
        /*01a0*/ 	.byte	0x03, 0x19
        /*01a2*/ 	.short	0x001d


	//----- nvinfo : EIATTR_PARAM_CBANK
	.align		4
        /*01a4*/ 	.byte	0x04, 0x0a
        /*01a6*/ 	.short	(.L_317 - .L_316)
	.align		4
.L_316:
        /*01a8*/ 	.word	index@(.nv.constant0._ZN3cub18CUB_300001_SM_10006detail6reduce28DeviceReduceSingleTileKernelINS2_10policy_hubIijN4cuda3std3__44plusIiEEE10Policy1000EPfPijS9_iiNS7_10__identityEEEvT0_T1_T2_T3_T4_T6_)
        /*01ac*/ 	.short	0x0380
        /*01ae*/ 	.short	0x001d


	//----- nvinfo : EIATTR_SW_WAR
	.align		4
.L_317:
        /*01b0*/ 	.byte	0x04, 0x36
        /*01b2*/ 	.short	(.L_319 - .L_318)
.L_318:
        /*01b4*/ 	.word	0x00000008
.L_319:


//--------------------- .nv.info._ZN3cub18CUB_300001_SM_10006detail10merge_sort26DeviceMergeSortMergeKernelINS2_10policy_hubIN6thrust24THRUST_300001_SM_1000_NS10device_ptrI10IndividualEEE9Policy600ES9_PNS0_8NullTypeES9_SD_mN4cuda3std3__44lessIS8_EES8_SC_EEvbT2_T3_T4_PT6_PT7_T5_PSL_SL_NS1_7vsmem_tE --------------------------
	.section	.nv.info._ZN3cub18CUB_300001_SM_10006detail10merge_sort26DeviceMergeSortMergeKernelINS2_10policy_hubIN6thrust24THRUST_300001_SM_1000_NS10device_ptrI10IndividualEEE9Policy600ES9_PNS0_8NullTypeES9_SD_mN4cuda3std3__44lessIS8_EES8_SC_EEvbT2_T3_T4_PT6_PT7_T5_PSL_SL_NS1_7vsmem_tE,"",@"SHT_CUDA_INFO"
	.sectionflags	@""
	.align	4


	//----- nvinfo : EIATTR_CUDA_API_VERSION
	.align		4
        /*0000*/ 	.byte	0x04, 0x37
        /*0002*/ 	.short	(.L_321 - .L_320)
.L_320:
        /*0004*/ 	.word	0x00000082


	//----- nvinfo : EIATTR_KPARAM_INFO
	.align		4
.L_321:
        /*0008*/ 	.byte	0x04, 0x17
        /*000a*/ 	.short	(.L_323 - .L_322)
.L_322:
        /*000c*/ 	.word	0x00000000
        /*0010*/ 	.short	0x0009
        /*0012*/ 	.short	0x0048
        /*0014*/ 	.byte	0x00, 0xf0, 0x21, 0x00


	//----- nvinfo : EIATTR_KPARAM_INFO
	.align		4
.L_323:
        /*0018*/ 	.byte	0x04, 0x17
        /*001a*/ 	.short	(.L_325 - .L_324)
.L_324:
        /*001c*/ 	.word	0x00000000
        /*0020*/ 	.short	0x0008
        /*0022*/ 	.short	0x0040
        /*0024*/ 	.byte	0x00, 0xf0, 0x21, 0x00


	//----- nvinfo : EIATTR_KPARAM_INFO
	.align		4
.L_325:
        /*0028*/ 	.byte	0x04, 0x17
        /*002a*/ 	.short	(.L_327 - .L_326)
.L_326:
        /*002c*/ 	.word	0x00000000
        /*0030*/ 	.short	0x0007
        /*0032*/ 	.short	0x0038
        /*0034*/ 	.byte	0x00, 0xf5, 0x21, 0x00


	//----- nvinfo : EIATTR_KPARAM_INFO
	.align		4
.L_327:
        /*0038*/ 	.byte	0x04, 0x17
        /*003a*/ 	.short	(.L_329 - .L_328)
.L_328:
        /*003c*/ 	.word	0x00000000
        /*0040*/ 	.short	0x0006
        /*0042*/ 	.short	0x0030
        /*0044*/ 	.byte	0x00, 0xf0, 0x05, 0x00


	//----- nvinfo : EIATTR_KPARAM_INFO
	.align		4
.L_329:
        /*0048*/ 	.byte	0x04, 0x17
        /*004a*/ 	.short	(.L_331 - .L_330)
.L_330:
        /*004c*/ 	.word	0x00000000
        /*0050*/ 	.short	0x0005
        /*0052*/ 	.short	0x0028
        /*0054*/ 	.byte	0x00, 0xf5, 0x21, 0x00


	//----- nvinfo : EIATTR_KPARAM_INFO
	.align		4
.L_331:
        /*0058*/ 	.byte	0x04, 0x17
        /*005a*/ 	.short	(.L_333 - .L_332)
.L_332:
        /*005c*/ 	.word	0x00000000
        /*0060*/ 	.short	0x0004
        /*0062*/ 	.short	0x0020
        /*0064*/ 	.byte	0x00, 0xf5, 0x21, 0x00


	//----- nvinfo : EIATTR_KPARAM_INFO
	.align		4
.L_333:
        /*0068*/ 	.byte	0x04, 0x17
        /*006a*/ 	.short	(.L_335 - .L_334)
.L_334:
        /*006c*/ 	.word	0x00000000
        /*0070*/ 	.short	0x0003
        /*0072*/ 	.short	0x0018
        /*0074*/ 	.byte	0x00, 0xf0, 0x21, 0x00


	//----- nvinfo : EIATTR_KPARAM_INFO
	.align		4
.L_335:
        /*0078*/ 	.byte	0x04, 0x17
        /*007a*/ 	.short	(.L_337 - .L_336)
.L_336:
        /*007c*/ 	.word	0x00000000
        /*0080*/ 	.short	0x0002
        /*0082*/ 	.short	0x0010
        /*0084*/ 	.byte	0x00, 0xf5, 0x21, 0x00


	//----- nvinfo : EIATTR_KPARAM_INFO
	.align		4
.L_337:
        /*0088*/ 	.byte	0x04, 0x17
        /*008a*/ 	.short	(.L_339 - .L_338)
.L_338:
        /*008c*/ 	.word	0x00000000
        /*0090*/ 	.short	0x0001
        /*0092*/ 	.short	0x0008
        /*0094*/ 	.byte	0x00, 0xf0, 0x21, 0x00


	//----- nvinfo : EIATTR_KPARAM_INFO
	.align		4
.L_339:
        /*0098*/ 	.byte	0x04, 0x17
        /*009a*/ 	.short	(.L_341 - .L_340)
.L_340:
        /*009c*/ 	.word	0x00000000
        /*00a0*/ 	.short	0x0000
        /*00a2*/ 	.short	0x0000
        /*00a4*/ 	.byte	0x00, 0xf0, 0x05, 0x00


	//----- nvinfo : EIATTR_SPARSE_MMA_MASK
	.align		4
.L_341:
        /*00a8*/ 	.byte	0x03, 0x50
        /*00aa*/ 	.short	0x0000


	//----- nvinfo : EIATTR_MAXREG_COUNT
	.align		4
        /*00ac*/ 	.byte	0x03, 0x1b
        /*00ae*/ 	.short	0x00ff


	//----- nvinfo : EIATTR_NUM_BARRIERS
	.align		4
        /*00b0*/ 	.byte	0x02, 0x4c
        /*00b2*/ 	.byte	0x01
	.zero		1


	//----- nvinfo : EIATTR_ANNOTATIONS
	.align		4
        /*00b4*/ 	.byte	0x04, 0x55
        /*00b6*/ 	.short	(.L_343 - .L_342)


	//   ....[0]....
.L_342:
        /*00b8*/ 	.word	0x00000001
        /*00bc*/ 	.byte	0x50, 0x04, 0x00, 0x00, 0x01, 0x00, 0x00, 0x00, 0xe0, 0x09, 0x00, 0x00, 0x01, 0x00, 0x00, 0x00
        /* <DEDUP_REMOVED lines=108> */
        /*078c*/ 	.byte	0x00, 0x9d, 0x01, 0x00, 0x01, 0x00, 0x00, 0x00, 0x20, 0x9d, 0x01, 0x00


	//----- nvinfo : EIATTR_MERCURY_ISA_VERSION
	.align		4
.L_343:
        /*0798*/ 	.byte	0x03, 0x5f
        /*079a*/ 	.short	0x0101


	//----- nvinfo : EIATTR_COOP_GROUP_MASK_REGIDS
	.align		4
        /*079c*/ 	.byte	0x04, 0x29
        /*079e*/ 	.short	(.L_345 - .L_344)


	//   ....[0]....
.L_344:
        /*07a0*/ 	.word	0xffffffff


	//   ....[1]....
        /*07a4*/ 	.word	0xffffffff


	//   ....[2]....
        /*07a8*/ 	.word	0xffffffff


	//   ....[3]....
        /*07ac*/ 	.word	0xffffffff


	//----- nvinfo : EIATTR_COOP_GROUP_INSTR_OFFSETS
	.align		4
.L_345:
        /*07b0*/ 	.byte	0x04, 0x28
        /*07b2*/ 	.short	(.L_347 - .L_346)


	//   ....[0]....
.L_346:
        /*07b4*/ 	.word	0x0000a640


	//   ....[1]....
        /*07b8*/ 	.word	0x0000c020


	//   ....[2]....
        /*07bc*/ 	.word	0x00016fe0


	//   ....[3]....
        /*07c0*/ 	.word	0x00018a80


	//----- nvinfo : EIATTR_VRC_CTA_INIT_COUNT
	.align		4
.L_347:
        /*07c4*/ 	.byte	0x02, 0x4a
	.zero		1
	.zero		1


	//----- nvinfo : EIATTR_EXIT_INSTR_OFFSETS
	.align		4
        /*07c8*/ 	.byte	0x04, 0x1c
        /*07ca*/ 	.short	(.L_349 - .L_348)


	//   ....[0]....
.L_348:
        /*07cc*/ 	.word	0x0000aea0


	//   ....[1]....
        /*07d0*/ 	.word	0x0000c0c0


	//   ....[2]....
        /*07d4*/ 	.word	0x000174d0


	//   ....[3]....
        /*07d8*/ 	.word	0x000178f0


	//   ....[4]....
        /*07dc*/ 	.word	0x00019c30


	//   ....[5]....
        /*07e0*/ 	.word	0x0001acd0


	//----- nvinfo : EIATTR_MAX_THREADS
	.align		4
.L_349:
        /*07e4*/ 	.byte	0x04, 0x05
        /*07e6*/ 	.short	(.L_351 - .L_350)
.L_350:
        /*07e8*/ 	.word	0x00000040
        /*07ec*/ 	.word	0x00000001
        /*07f0*/ 	.word	0x00000001


	//----- nvinfo : EIATTR_CRS_STACK_SIZE
	.align		4
.L_351:
        /*07f4*/ 	.byte	0x04, 0x1e
        /*07f6*/ 	.short	(.L_353 - .L_352)
.L_352:
        /*07f8*/ 	.word	0x00000000


	//----- nvinfo : EIATTR_CBANK_PARAM_SIZE
	.align		4
.L_353:
        /*07fc*/ 	.byte	0x03, 0x19
        /*07fe*/ 	.short	0x0050


	//----- nvinfo : EIATTR_PARAM_CBANK
	.align		4
        /*0800*/ 	.byte	0x04, 0x0a
        /*0802*/ 	.short	(.L_355 - .L_354)
	.align		4
.L_354:
        /*0804*/ 	.word	index@(.nv.constant0._ZN3cub18CUB_300001_SM_10006detail10merge_sort26DeviceMergeSortMergeKernelINS2_10policy_hubIN6thrust24THRUST_300001_SM_1000_NS10device_ptrI10IndividualEEE9Policy600ES9_PNS0_8NullTypeES9_SD_mN4cuda3std3__44lessIS8_EES8_SC_EEvbT2_T3_T4_PT6_PT7_T5_PSL_SL_NS1_7vsmem_tE)
        /*0808*/ 	.short	0x0380
        /*080a*/ 	.short	0x0050


	//----- nvinfo : EIATTR_SW_WAR
	.align		4
.L_355:
        /*080c*/ 	.byte	0x04, 0x36
        /*080e*/ 	.short	(.L_357 - .L_356)
.L_356:
        /*0810*/ 	.word	0x00000008
.L_357:


//--------------------- .nv.info._ZN3cub18CUB_300001_SM_10006detail10merge_sort30DeviceMergeSortPartitionKernelIN6thrust24THRUST_300001_SM_1000_NS10device_ptrI10IndividualEEmN4cuda3std3__44lessIS7_EES7_EEvbT_PT2_T0_SH_PSH_T1_SH_i --------------------------
	.section	.nv.info._ZN3cub18CUB_300001_SM_10006detail10merge_sort30DeviceMergeSortPartitionKernelIN6thrust24THRUST_300001_SM_1000_NS10device_ptrI10IndividualEEmN4cuda3std3__44lessIS7_EES7_EEvbT_PT2_T0_SH_PSH_T1_SH_i,"",@"SHT_CUDA_INFO"
	.sectionflags	@""
	.align	4


	//----- nvinfo : EIATTR_CUDA_API_VERSION
	.align		4
        /*0000*/ 	.byte	0x04, 0x37
        /*0002*/ 	.short	(.L_359 - .L_358)
.L_358:
        /*0004*/ 	.word	0x00000082


	//----- nvinfo : EIATTR_KPARAM_INFO
	.align		4
.L_359:
        /*0008*/ 	.byte	0x04, 0x17
        /*000a*/ 	.short	(.L_361 - .L_360)
.L_360:
        /*000c*/ 	.word	0x00000000
        /*0010*/ 	.short	0x0008
        /*0012*/ 	.short	0x0040
        /*0014*/ 	.byte	0x00, 0xf0, 0x11, 0x00


	//----- nvinfo : EIATTR_KPARAM_INFO
	.align		4
.L_361:
        /*0018*/ 	.byte	0x04, 0x17
        /*001a*/ 	.short	(.L_363 - .L_362)
.L_362:
        /*001c*/ 	.word	0x00000000
        /*0020*/ 	.short	0x0007
        /*0022*/ 	.short	0x0038
        /*0024*/ 	.byte	0x00, 0xf0, 0x21, 0x00


	//----- nvinfo : EIATTR_KPARAM_INFO
	.align		4
.L_363:
        /*0028*/ 	.byte	0x04, 0x17
        /*002a*/ 	.short	(.L_365 - .L_364)
.L_364:
        /*002c*/ 	.word	0x00000000
        /*0030*/ 	.short	0x0006
        /*0032*/ 	.short	0x0030
        /*0034*/ 	.byte	0x00, 0xf0, 0x05, 0x00


	//----- nvinfo : EIATTR_KPARAM_INFO
	.align		4
.L_365:
        /*0038*/ 	.byte	0x04, 0x17
        /*003a*/ 	.short	(.L_367 - .L_366)
.L_366:
        /*003c*/ 	.word	0x00000000
        /*0040*/ 	.short	0x0005
        /*0042*/ 	.short	0x0028
        /*0044*/ 	.byte	0x00, 0xf5, 0x21, 0x00


	//----- nvinfo : EIATTR_KPARAM_INFO
	.align		4
.L_367:
        /*0048*/ 	.byte	0x04, 0x17
        /*004a*/ 	.short	(.L_369 - .L_368)
.L_368:
        /*004c*/ 	.word	0x00000000
        /*0050*/ 	.short	0x0004
        /*0052*/ 	.short	0x0020
        /*0054*/ 	.byte	0x00, 0xf0, 0x21, 0x00


	//----- nvinfo : EIATTR_KPARAM_INFO
	.align		4
.L_369:
        /*0058*/ 	.byte	0x04, 0x17
        /*005a*/ 	.short	(.L_371 - .L_370)
.L_370:
        /*005c*/ 	.word	0x00000000
        /*0060*/ 	.short	0x0003
        /*0062*/ 	.short	0x0018
        /*0064*/ 	.byte	0x00, 0xf0, 0x21, 0x00


	//----- nvinfo : EIATTR_KPARAM_INFO
	.align		4
.L_371:
        /*0068*/ 	.byte	0x04, 0x17
        /*006a*/ 	.short	(.L_373 - .L_372)
.L_372:
        /*006c*/ 	.word	0x00000000
        /*0070*/ 	.short	0x0002
        /*0072*/ 	.short	0x0010
        /*0074*/ 	.byte	0x00, 0xf5, 0x21, 0x00


	//----- nvinfo : EIATTR_KPARAM_INFO
	.align		4
.L_373:
        /*0078*/ 	.byte	0x04, 0x17
        /*007a*/ 	.short	(.L_375 - .L_374)
.L_374:
        /*007c*/ 	.word	0x00000000
        /*0080*/ 	.short	0x0001
        /*0082*/ 	.short	0x0008
        /*0084*/ 	.byte	0x00, 0xf0, 0x21, 0x00


	//----- nvinfo : EIATTR_KPARAM_INFO
	.align		4
.L_375:
        /*0088*/ 	.byte	0x04, 0x17
        /*008a*/ 	.short	(.L_377 - .L_376)
.L_376:
        /*008c*/ 	.word	0x00000000
        /*0090*/ 	.short	0x0000
        /*0092*/ 	.short	0x0000
        /*0094*/ 	.byte	0x00, 0xf0, 0x05, 0x00


	//----- nvinfo : EIATTR_SPARSE_MMA_MASK
	.align		4
.L_377:
        /*0098*/ 	.byte	0x03, 0x50
        /*009a*/ 	.short	0x0000


	//----- nvinfo : EIATTR_MAXREG_COUNT
	.align		4
        /*009c*/ 	.byte	0x03, 0x1b
        /*009e*/ 	.short	0x00ff


	//----- nvinfo : EIATTR_MERCURY_ISA_VERSION
	.align		4
        /*00a0*/ 	.byte	0x03, 0x5f
        /*00a2*/ 	.short	0x0101


	//----- nvinfo : EIATTR_VRC_CTA_INIT_COUNT
	.align		4
        /*00a4*/ 	.byte	0x02, 0x4a
	.zero		1
	.zero		1


	//----- nvinfo : EIATTR_EXIT_INSTR_OFFSETS
	.align		4
        /*00a8*/ 	.byte	0x04, 0x1c
        /*00aa*/ 	.short	(.L_379 - .L_378)


	//   ....[0]....
.L_378:
        /*00ac*/ 	.word	0x00000080


	//   ....[1]....
        /*00b0*/ 	.word	0x000003d0


	//   ....[2]....
        /*00b4*/ 	.word	0x00000bd0


	//----- nvinfo : EIATTR_CRS_STACK_SIZE
	.align		4
.L_379:
        /*00b8*/ 	.byte	0x04, 0x1e
        /*00ba*/ 	.short	(.L_381 - .L_380)
.L_380:
        /*00bc*/ 	.word	0x00000000


	//----- nvinfo : EIATTR_CBANK_PARAM_SIZE
	.align		4
.L_381:
        /*00c0*/ 	.byte	0x03, 0x19
        /*00c2*/ 	.short	0x0044


	//----- nvinfo : EIATTR_PARAM_CBANK
	.align		4
        /*00c4*/ 	.byte	0x04, 0x0a
        /*00c6*/ 	.short	(.L_383 - .L_382)
	.align		4
.L_382:
        /*00c8*/ 	.word	index@(.nv.constant0._ZN3cub18CUB_300001_SM_10006detail10merge_sort30DeviceMergeSortPartitionKernelIN6thrust24THRUST_300001_SM_1000_NS10device_ptrI10IndividualEEmN4cuda3std3__44lessIS7_EES7_EEvbT_PT2_T0_SH_PSH_T1_SH_i)
        /*00cc*/ 	.short	0x0380
        /*00ce*/ 	.short	0x0044


	//----- nvinfo : EIATTR_SW_WAR
	.align		4
.L_383:
        /*00d0*/ 	.byte	0x04, 0x36
        /*00d2*/ 	.short	(.L_385 - .L_384)
.L_384:
        /*00d4*/ 	.word	0x00000008
.L_385:


//--------------------- .nv.info._ZN3cub18CUB_300001_SM_10006detail10merge_sort30DeviceMergeSortBlockSortKernelINS2_10policy_hubIN6thrust24THRUST_300001_SM_1000_NS10device_ptrI10IndividualEEE9Policy600ES9_PNS0_8NullTypeES9_SD_mN4cuda3std3__44lessIS8_EES8_SC_EEvbT0_T1_T2_T3_T4_PT6_PT7_T5_NS1_7vsmem_tE --------------------------
	.section	.nv.info._ZN3cub18CUB_300001_SM_10006detail10merge_sort30DeviceMergeSortBlockSortKernelINS2_10policy_hubIN6thrust24THRUST_300001_SM_1000_NS10device_ptrI10IndividualEEE9Policy600ES9_PNS0_8NullTypeES9_SD_mN4cuda3std3__44lessIS8_EES8_SC_EEvbT0_T1_T2_T3_T4_PT6_PT7_T5_NS1_7vsmem_tE,"",@"SHT_CUDA_INFO"
	.sectionflags	@""
	.align	4


	//----- nvinfo : EIATTR_CUDA_API_VERSION
	.align		4
        /*0000*/ 	.byte	0x04, 0x37
        /*0002*/ 	.short	(.L_387 - .L_386)
.L_386:
        /*0004*/ 	.word	0x00000082


	//----- nvinfo : EIATTR_KPARAM_INFO
	.align		4
.L_387:
        /*0008*/ 	.byte	0x04, 0x17
        /*000a*/ 	.short	(.L_389 - .L_388)
.L_388:
        /*000c*/ 	.word	0x00000000
        /*0010*/ 	.short	0x0009
        /*0012*/ 	.short	0x0048
        /*0014*/ 	.byte	0x00, 0xf0, 0x21, 0x00


	//----- nvinfo : EIATTR_KPARAM_INFO
	.align		4
.L_389:
        /*0018*/ 	.byte	0x04, 0x17
        /*001a*/ 	.short	(.L_391 - .L_390)
.L_390:
        /*001c*/ 	.word	0x00000000
        /*0020*/ 	.short	0x0008
        /*0022*/ 	.short	0x0040
        /*0024*/ 	.byte	0x00, 0xf0, 0x05, 0x00


	//----- nvinfo : EIATTR_KPARAM_INFO
	.align		4
.L_391:
        /*0028*/ 	.byte	0x04, 0x17
        /*002a*/ 	.short	(.L_393 - .L_392)
.L_392:
        /*002c*/ 	.word	0x00000000
        /*0030*/ 	.short	0x0007
        /*0032*/ 	.short	0x0038
        /*0034*/ 	.byte	0x00, 0xf5, 0x21, 0x00


	//----- nvinfo : EIATTR_KPARAM_INFO
	.align		4
.L_393:
        /*0038*/ 	.byte	0x04, 0x17
        /*003a*/ 	.short	(.L_395 - .L_394)
.L_394:
        /*003c*/ 	.word	0x00000000
        /*0040*/ 	.short	0x0006
        /*0042*/ 	.short	0x0030
        /*0044*/ 	.byte	0x00, 0xf5, 0x21, 0x00


	//----- nvinfo : EIATTR_KPARAM_INFO
	.align		4
.L_395:
        /*0048*/ 	.byte	0x04, 0x17
        /*004a*/ 	.short	(.L_397 - .L_396)
.L_396:
        /*004c*/ 	.word	0x00000000
        /*0050*/ 	.short	0x0005
        /*0052*/ 	.short	0x0028
        /*0054*/ 	.byte	0x00, 0xf0, 0x21, 0x00


	//----- nvinfo : EIATTR_KPARAM_INFO
	.align		4
.L_397:
        /*0058*/ 	.byte	0x04, 0x17
        /*005a*/ 	.short	(.L_399 - .L_398)
.L_398:
        /*005c*/ 	.word	0x00000000
        /*0060*/ 	.short	0x0004
        /*0062*/ 	.short	0x0020
        /*0064*/ 	.byte	0x00, 0xf5, 0x21, 0x00


	//----- nvinfo : EIATTR_KPARAM_INFO
	.align		4
.L_399:
        /*0068*/ 	.byte	0x04, 0x17
        /*006a*/ 	.short	(.L_401 - .L_400)
.L_400:
        /*006c*/ 	.word	0x00000000
        /*0070*/ 	.short	0x0003
        /*0072*/ 	.short	0x0018
        /*0074*/ 	.byte	0x00, 0xf0, 0x21, 0x00


	//----- nvinfo : EIATTR_KPARAM_INFO
	.align		4
.L_401:
        /*0078*/ 	.byte	0x04, 0x17
        /*007a*/ 	.short	(.L_403 - .L_402)
.L_402:
        /*007c*/ 	.word	0x00000000
        /*0080*/ 	.short	0x0002
        /*0082*/ 	.short	0x0010
        /*0084*/ 	.byte	0x00, 0xf5, 0x21, 0x00


	//----- nvinfo : EIATTR_KPARAM_INFO
	.align		4
.L_403:
        /*0088*/ 	.byte	0x04, 0x17
        /*008a*/ 	.short	(.L_405 - .L_404)
.L_404:
        /*008c*/ 	.word	0x00000000
        /*0090*/ 	.short	0x0001
        /*0092*/ 	.short	0x0008
        /*0094*/ 	.byte	0x00, 0xf0, 0x21, 0x00


	//----- nvinfo : EIATTR_KPARAM_INFO
	.align		4
.L_405:
        /*0098*/ 	.byte	0x04, 0x17
        /*009a*/ 	.short	(.L_407 - .L_406)
.L_406:
        /*009c*/ 	.word	0x00000000
        /*00a0*/ 	.short	0x0000
        /*00a2*/ 	.short	0x0000
        /*00a4*/ 	.byte	0x00, 0xf0, 0x05, 0x00


	//----- nvinfo : EIATTR_SPARSE_MMA_MASK
	.align		4
.L_407:
        /*00a8*/ 	.byte	0x03, 0x50
        /*00aa*/ 	.short	0x0000


	//----- nvinfo : EIATTR_MAXREG_COUNT
	.align		4
        /*00ac*/ 	.byte	0x03, 0x1b
        /*00ae*/ 	.short	0x00ff


	//----- nvinfo : EIATTR_NUM_BARRIERS
	.align		4
        /*00b0*/ 	.byte	0x02, 0x4c
        /*00b2*/ 	.byte	0x01
	.zero		1


	//----- nvinfo : EIATTR_ANNOTATIONS
	.align		4
        /*00b4*/ 	.byte	0x04, 0x55
        /*00b6*/ 	.short	(.L_409 - .L_408)


	//   ....[0]....
.L_408:
        /* <DEDUP_REMOVED lines=123> */


	//----- nvinfo : EIATTR_MERCURY_ISA_VERSION
	.align		4
.L_409:
        /*0858*/ 	.byte	0x03, 0x5f
        /*085a*/ 	.short	0x0101


	//----- nvinfo : EIATTR_COOP_GROUP_MASK_REGIDS
	.align		4
        /*085c*/ 	.byte	0x04, 0x29
        /*085e*/ 	.short	(.L_411 - .L_410)


	//   ....[0]....
.L_410:
        /*0860*/ 	.word	0xffffffff


	//   ....[1]....
        /*0864*/ 	.word	0xffffffff


	//   ....[2]....
        /*0868*/ 	.word	0xffffffff


	//   ....[3]....
        /*086c*/ 	.word	0xffffffff


	//   ....[4]....
        /*0870*/ 	.word	0xffffffff


	//   ....[5]....
        /*0874*/ 	.word	0xffffffff


	//----- nvinfo : EIATTR_COOP_GROUP_INSTR_OFFSETS
	.align		4
.L_411:
        /*0878*/ 	.byte	0x04, 0x28
        /*087a*/ 	.short	(.L_413 - .L_412)


	//   ....[0]....
.L_412:
        /*087c*/ 	.word	0x00000270


	//   ....[1]....
        /*0880*/ 	.word	0x00008af0


	//   ....[2]....
        /*0884*/ 	.word	0x00009c60


	//   ....[3]....
        /*0888*/ 	.word	0x0000d880


	//   ....[4]....
        /*088c*/ 	.word	0x00016180


	//   ....[5]....
        /*0890*/ 	.word	0x00019400


	//----- nvinfo : EIATTR_VRC_CTA_INIT_COUNT
	.align		4
.L_413:
        /*0894*/ 	.byte	0x02, 0x4a
	.zero		1
	.zero		1


	//----- nvinfo : EIATTR_EXIT_INSTR_OFFSETS
	.align		4
        /*0898*/ 	.byte	0x04, 0x1c
        /*089a*/ 	.short	(.L_415 - .L_414)


	//   ....[0]....
.L_414:
        /*089c*/ 	.word	0x00008b90


	//   ....[1]....
        /*08a0*/ 	.word	0x0000a4d0


	//   ....[2]....
        /*08a4*/ 	.word	0x000172a0


	//   ....[3]....
        /*08a8*/ 	.word	0x00018340


	//   ....[4]....
        /*08ac*/ 	.word	0x000198c0


	//   ....[5]....
        /*08b0*/ 	.word	0x00019ce0


	//----- nvinfo : EIATTR_MAX_THREADS
	.align		4
.L_415:
        /*08b4*/ 	.byte	0x04, 0x05
        /*08b6*/ 	.short	(.L_417 - .L_416)
.L_416:
        /*08b8*/ 	.word	0x00000040
        /*08bc*/ 	.word	0x00000001
        /*08c0*/ 	.word	0x00000001


	//----- nvinfo : EIATTR_CRS_STACK_SIZE
	.align		4
.L_417:
        /*08c4*/ 	.byte	0x04, 0x1e
        /*08c6*/ 	.short	(.L_419 - .L_418)
.L_418:
        /*08c8*/ 	.word	0x00000000


	//----- nvinfo : EIATTR_CBANK_PARAM_SIZE
	.align		4
.L_419:
        /*08cc*/ 	.byte	0x03, 0x19
        /*08ce*/ 	.short	0x0050


	//----- nvinfo : EIATTR_PARAM_CBANK
	.align		4
        /*08d0*/ 	.byte	0x04, 0x0a
        /*08d2*/ 	.short	(.L_421 - .L_420)
	.align		4
.L_420:
        /*08d4*/ 	.word	index@(.nv.constant0._ZN3cub18CUB_300001_SM_10006detail10merge_sort30DeviceMergeSortBlockSortKernelINS2_10policy_hubIN6thrust24THRUST_300001_SM_1000_NS10device_ptrI10IndividualEEE9Policy600ES9_PNS0_8NullTypeES9_SD_mN4cuda3std3__44lessIS8_EES8_SC_EEvbT0_T1_T2_T3_T4_PT6_PT7_T5_NS1_7vsmem_tE)
        /*08d8*/ 	.short	0x0380
        /*08da*/ 	.short	0x0050


	//----- nvinfo : EIATTR_SW_WAR
	.align		4
.L_421:
        /*08dc*/ 	.byte	0x04, 0x36
        /*08de*/ 	.short	(.L_423 - .L_422)
.L_422:
        /*08e0*/ 	.word	0x00000008
.L_423:


//--------------------- .nv.info._ZN3cub18CUB_300001_SM_10006detail10merge_sort26DeviceMergeSortMergeKernelINS2_10policy_hubIN6thrust24THRUST_300001_SM_1000_NS10device_ptrI10IndividualEEE9Policy600ES9_PNS0_8NullTypeES9_SD_jN4cuda3std3__44lessIS8_EES8_SC_EEvbT2_T3_T4_PT6_PT7_T5_PSL_SL_NS1_7vsmem_tE --------------------------
	.section	.nv.info._ZN3cub18CUB_300001_SM_10006detail10merge_sort26DeviceMergeSortMergeKernelINS2_10policy_hubIN6thrust24THRUST_300001_SM_1000_NS10device_ptrI10IndividualEEE9Policy600ES9_PNS0_8NullTypeES9_SD_jN4cuda3std3__44lessIS8_EES8_SC_EEvbT2_T3_T4_PT6_PT7_T5_PSL_SL_NS1_7vsmem_tE,"",@"SHT_CUDA_INFO"
	.sectionflags	@""
	.align	4


	//----- nvinfo : EIATTR_CUDA_API_VERSION
	.align		4
        /*0000*/ 	.byte	0x04, 0x37
        /*0002*/ 	.short	(.L_425 - .L_424)
.L_424:
        /*0004*/ 	.word	0x00000082


	//----- nvinfo : EIATTR_KPARAM_INFO
	.align		4
.L_425:
        /*0008*/ 	.byte	0x04, 0x17
        /*000a*/ 	.short	(.L_427 - .L_426)
.L_426:
        /*000c*/ 	.word	0x00000000
        /*0010*/ 	.short	0x0009
        /*0012*/ 	.short	0x0048
        /*0014*/ 	.byte	0x00, 0xf0, 0x21, 0x00


	//----- nvinfo : EIATTR_KPARAM_INFO
	.align		4
.L_427:
        /*0018*/ 	.byte	0x04, 0x17
        /*001a*/ 	.short	(.L_429 - .L_428)
.L_428:
        /*001c*/ 	.word	0x00000000
        /*0020*/ 	.short	0x0008
        /*0022*/ 	.short	0x0040
        /*0024*/ 	.byte	0x00, 0xf0, 0x11, 0x00


	//----- nvinfo : EIATTR_KPARAM_INFO
	.align		4
.L_429:
        /*0028*/ 	.byte	0x04, 0x17
        /*002a*/ 	.short	(.L_431 - .L_430)
.L_430:
        /*002c*/ 	.word	0x00000000
        /*0030*/ 	.short	0x0007
        /*0032*/ 	.short	0x0038
        /*0034*/ 	.byte	0x00, 0xf5, 0x21, 0x00


	//----- nvinfo : EIATTR_KPARAM_INFO
	.align		4
.L_431:
        /*0038*/ 	.byte	0x04, 0x17
        /*003a*/ 	.short	(.L_433 - .L_432)
.L_432:
        /*003c*/ 	.word	0x00000000
        /*0040*/ 	.short	0x0006
        /*0042*/ 	.short	0x0030
        /*0044*/ 	.byte	0x00, 0xf0, 0x05, 0x00


	//----- nvinfo : EIATTR_KPARAM_INFO
	.align		4
.L_433:
        /*0048*/ 	.byte	0x04, 0x17
        /*004a*/ 	.short	(.L_435 - .L_434)
.L_434:
        /*004c*/ 	.word	0x00000000
        /*0050*/ 	.short	0x0005
        /*0052*/ 	.short	0x0028
        /*0054*/ 	.byte	0x00, 0xf5, 0x21, 0x00


	//----- nvinfo : EIATTR_KPARAM_INFO
	.align		4
.L_435:
        /*0058*/ 	.byte	0x04, 0x17
        /*005a*/ 	.short	(.L_437 - .L_436)
.L_436:
        /*005c*/ 	.word	0x00000000
        /*0060*/ 	.short	0x0004
        /*0062*/ 	.short	0x0020
        /*0064*/ 	.byte	0x00, 0xf5, 0x21, 0x00


	//----- nvinfo : EIATTR_KPARAM_INFO
	.align		4
.L_437:
        /*0068*/ 	.byte	0x04, 0x17
        /*006a*/ 	.short	(.L_439 - .L_438)
.L_438:
        /*006c*/ 	.word	0x00000000
        /*0070*/ 	.short	0x0003
        /*0072*/ 	.short	0x0018
        /*0074*/ 	.byte	0x00, 0xf0, 0x11, 0x00


	//----- nvinfo : EIATTR_KPARAM_INFO
	.align		4
.L_439:
        /*0078*/ 	.byte	0x04, 0x17
        /*007a*/ 	.short	(.L_441 - .L_440)
.L_440:
        /*007c*/ 	.word	0x00000000
        /*0080*/ 	.short	0x0002
        /*0082*/ 	.short	0x0010
        /*0084*/ 	.byte	0x00, 0xf5, 0x21, 0x00


	//----- nvinfo : EIATTR_KPARAM_INFO
	.align		4
.L_441:
        /*0088*/ 	.byte	0x04, 0x17
        /*008a*/ 	.short	(.L_443 - .L_442)
.L_442:
        /*008c*/ 	.word	0x00000000
        /*0090*/ 	.short	0x0001
        /*0092*/ 	.short	0x0008
        /*0094*/ 	.byte	0x00, 0xf0, 0x21, 0x00


	//----- nvinfo : EIATTR_KPARAM_INFO
	.align		4
.L_443:
        /*0098*/ 	.byte	0x04, 0x17
        /*009a*/ 	.short	(.L_445 - .L_444)
.L_444:
        /*009c*/ 	.word	0x00000000
        /*00a0*/ 	.short	0x0000
        /*00a2*/ 	.short	0x0000
        /*00a4*/ 	.byte	0x00, 0xf0, 0x05, 0x00


	//----- nvinfo : EIATTR_SPARSE_MMA_MASK
	.align		4
.L_445:
        /*00a8*/ 	.byte	0x03, 0x50
        /*00aa*/ 	.short	0x0000


	//----- nvinfo : EIATTR_MAXREG_COUNT
	.align		4
        /*00ac*/ 	.byte	0x03, 0x1b
        /*00ae*/ 	.short	0x00ff


	//----- nvinfo : EIATTR_NUM_BARRIERS
	.align		4
        /*00b0*/ 	.byte	0x02, 0x4c
        /*00b2*/ 	.byte	0x01
	.zero		1


	//----- nvinfo : EIATTR_ANNOTATIONS
	.align		4
        /*00b4*/ 	.byte	0x04, 0x55
        /*00b6*/ 	.short	(.L_447 - .L_446)


	//   ....[0]....
.L_446:
        /* <DEDUP_REMOVED lines=101> */
        /*06fc*/ 	.byte	0x60, 0x9a, 0x01, 0x00


	//----- nvinfo : EIATTR_MERCURY_ISA_VERSION
	.align		4
.L_447:
        /*0700*/ 	.byte	0x03, 0x5f
        /*0702*/ 	.short	0x0101


	//----- nvinfo : EIATTR_COOP_GROUP_MASK_REGIDS
	.align		4
        /*0704*/ 	.byte	0x04, 0x29
        /*0706*/ 	.short	(.L_449 - .L_448)


	//   ....[0]....
.L_448:
        /*0708*/ 	.word	0xffffffff


	//   ....[1]....
        /*070c*/ 	.word	0xffffffff


	//   ....[2]....
        /*0710*/ 	.word	0xffffffff


	//   ....[3]....
        /*0714*/ 	.word	0xffffffff


	//----- nvinfo : EIATTR_COOP_GROUP_INSTR_OFFSETS
	.align		4
.L_449:
        /*0718*/ 	.byte	0x04, 0x28
        /*071a*/ 	.short	(.L_451 - .L_450)


	//   ....[0]....
.L_450:
        /*071c*/ 	.word	0x0000a510


	//   ....[1]....
        /*0720*/ 	.word	0x0000bf70


	//   ....[2]....
        /*0724*/ 	.word	0x00016cc0


	//   ....[3]....
        /*0728*/ 	.word	0x000187a0


	//----- nvinfo : EIATTR_VRC_CTA_INIT_COUNT
	.align		4
.L_451:
        /*072c*/ 	.byte	0x02, 0x4a
	.zero		1
	.zero		1


	//----- nvinfo : EIATTR_EXIT_INSTR_OFFSETS
	.align		4
        /*0730*/ 	.byte	0x04, 0x1c
        /*0732*/ 	.short	(.L_453 - .L_452)


	//   ....[0]....
.L_452:
        /*0734*/ 	.word	0x0000ad80


	//   ....[1]....
        /*0738*/ 	.word	0x0000c030


	//   ....[2]....
        /*073c*/ 	.word	0x000171d0


	//   ....[3]....
        /*0740*/ 	.word	0x000175f0


	//   ....[4]....
        /*0744*/ 	.word	0x00019960


	//   ....[5]....
        /*0748*/ 	.word	0x0001aa10


	//----- nvinfo : EIATTR_MAX_THREADS
	.align		4
.L_453:
        /*074c*/ 	.byte	0x04, 0x05
        /*074e*/ 	.short	(.L_455 - .L_454)
.L_454:
        /*0750*/ 	.word	0x00000040
        /*0754*/ 	.word	0x00000001
        /*0758*/ 	.word	0x00000001


	//----- nvinfo : EIATTR_CRS_STACK_SIZE
	.align		4
.L_455:
        /*075c*/ 	.byte	0x04, 0x1e
        /*075e*/ 	.short	(.L_457 - .L_456)
.L_456:
        /*0760*/ 	.word	0x00000000


	//----- nvinfo : EIATTR_CBANK_PARAM_SIZE
	.align		4
.L_457:
        /*0764*/ 	.byte	0x03, 0x19
        /*0766*/ 	.short	0x0050


	//----- nvinfo : EIATTR_PARAM_CBANK
	.align		4
        /*0768*/ 	.byte	0x04, 0x0a
        /*076a*/ 	.short	(.L_459 - .L_458)
	.align		4
.L_458:
        /*076c*/ 	.word	index@(.nv.constant0._ZN3cub18CUB_300001_SM_10006detail10merge_sort26DeviceMergeSortMergeKernelINS2_10policy_hubIN6thrust24THRUST_300001_SM_1000_NS10device_ptrI10IndividualEEE9Policy600ES9_PNS0_8NullTypeES9_SD_jN4cuda3std3__44lessIS8_EES8_SC_EEvbT2_T3_T4_PT6_PT7_T5_PSL_SL_NS1_7vsmem_tE)
        /*0770*/ 	.short	0x0380
        /*0772*/ 	.short	0x0050


	//----- nvinfo : EIATTR_SW_WAR
	.align		4
.L_459:
        /*0774*/ 	.byte	0x04, 0x36
        /*0776*/ 	.short	(.L_461 - .L_460)
.L_460:
        /*0778*/ 	.word	0x00000008
.L_461:


//--------------------- .nv.info._ZN3cub18CUB_300001_SM_10006detail10merge_sort30DeviceMergeSortPartitionKernelIN6thrust24THRUST_300001_SM_1000_NS10device_ptrI10IndividualEEjN4cuda3std3__44lessIS7_EES7_EEvbT_PT2_T0_SH_PSH_T1_SH_i --------------------------
	.section	.nv.info._ZN3cub18CUB_300001_SM_10006detail10merge_sort30DeviceMergeSortPartitionKernelIN6thrust24THRUST_300001_SM_1000_NS10device_ptrI10IndividualEEjN4cuda3std3__44lessIS7_EES7_EEvbT_PT2_T0_SH_PSH_T1_SH_i,"",@"SHT_CUDA_INFO"
	.sectionflags	@""
	.align	4


	//----- nvinfo : EIATTR_CUDA_API_VERSION
	.align		4
        /*0000*/ 	.byte	0x04, 0x37
        /*0002*/ 	.short	(.L_463 - .L_462)
.L_462:
        /*0004*/ 	.word	0x00000082


	//----- nvinfo : EIATTR_KPARAM_INFO
	.align		4
.L_463:
        /*0008*/ 	.byte	0x04, 0x17
        /*000a*/ 	.short	(.L_465 - .L_464)
.L_464:
        /*000c*/ 	.word	0x00000000
        /*0010*/ 	.short	0x0008
        /*0012*/ 	.short	0x0030
        /*0014*/ 	.byte	0x00, 0xf0, 0x11, 0x00


	//----- nvinfo : EIATTR_KPARAM_INFO
	.align		4
.L_465:
        /*0018*/ 	.byte	0x04, 0x17
        /*001a*/ 	.short	(.L_467 - .L_466)
.L_466:
        /*001c*/ 	.word	0x00000000
        /*0020*/ 	.short	0x0007
        /*0022*/ 	.short	0x002c
        /*0024*/ 	.byte	0x00, 0xf0, 0x11, 0x00


	//----- nvinfo : EIATTR_KPARAM_INFO
	.align		4
.L_467:
        /*0028*/ 	.byte	0x04, 0x17
        /*002a*/ 	.short	(.L_469 - .L_468)
.L_468:
        /*002c*/ 	.word	0x00000000
        /*0030*/ 	.short	0x0006
        /*0032*/ 	.short	0x0028
        /*0034*/ 	.byte	0x00, 0xf0, 0x05, 0x00


	//----- nvinfo : EIATTR_KPARAM_INFO
	.align		4
.L_469:
        /*0038*/ 	.byte	0x04, 0x17
        /*003a*/ 	.short	(.L_471 - .L_470)
.L_470:
        /*003c*/ 	.word	0x00000000
        /*0040*/ 	.short	0x0005
        /*0042*/ 	.short	0x0020
        /*0044*/ 	.byte	0x00, 0xf5, 0x21, 0x00


	//----- nvinfo : EIATTR_KPARAM_INFO
	.align		4
.L_471:
        /*0048*/ 	.byte	0x04, 0x17
        /*004a*/ 	.short	(.L_473 - .L_472)
.L_472:
        /*004c*/ 	.word	0x00000000
        /*0050*/ 	.short	0x0004
        /*0052*/ 	.short	0x001c
        /*0054*/ 	.byte	0x00, 0xf0, 0x11, 0x00


	//----- nvinfo : EIATTR_KPARAM_INFO
	.align		4
.L_473:
        /*0058*/ 	.byte	0x04, 0x17
        /*005a*/ 	.short	(.L_475 - .L_474)
.L_474:
        /*005c*/ 	.word	0x00000000
        /*0060*/ 	.short	0x0003
        /*0062*/ 	.short	0x0018
        /*0064*/ 	.byte	0x00, 0xf0, 0x11, 0x00


	//----- nvinfo : EIATTR_KPARAM_INFO
	.align		4
.L_475:
        /*0068*/ 	.byte	0x04, 0x17
        /*006a*/ 	.short	(.L_477 - .L_476)
.L_476:
        /*006c*/ 	.word	0x00000000
        /*0070*/ 	.short	0x0002
        /*0072*/ 	.short	0x0010
        /*0074*/ 	.byte	0x00, 0xf5, 0x21, 0x00


	//----- nvinfo : EIATTR_KPARAM_INFO
	.align		4
.L_477:
        /*0078*/ 	.byte	0x04, 0x17
        /*007a*/ 	.short	(.L_479 - .L_478)
.L_478:
        /*007c*/ 	.word	0x00000000
        /*0080*/ 	.short	0x0001
        /*0082*/ 	.short	0x0008
        /*0084*/ 	.byte	0x00, 0xf0, 0x21, 0x00


	//----- nvinfo : EIATTR_KPARAM_INFO
	.align		4
.L_479:
        /*0088*/ 	.byte	0x04, 0x17
        /*008a*/ 	.short	(.L_481 - .L_480)
.L_480:
        /*008c*/ 	.word	0x00000000
        /*0090*/ 	.short	0x0000
        /*0092*/ 	.short	0x0000
        /*0094*/ 	.byte	0x00, 0xf0, 0x05, 0x00


	//----- nvinfo : EIATTR_SPARSE_MMA_MASK
	.align		4
.L_481:
        /*0098*/ 	.byte	0x03, 0x50
        /*009a*/ 	.short	0x0000


	//----- nvinfo : EIATTR_MAXREG_COUNT
	.align		4
        /*009c*/ 	.byte	0x03, 0x1b
        /*009e*/ 	.short	0x00ff


	//----- nvinfo : EIATTR_MERCURY_ISA_VERSION
	.align		4
        /*00a0*/ 	.byte	0x03, 0x5f
        /*00a2*/ 	.short	0x0101


	//----- nvinfo : EIATTR_VRC_CTA_INIT_COUNT
	.align		4
        /*00a4*/ 	.byte	0x02, 0x4a
	.zero		1
	.zero		1


	//----- nvinfo : EIATTR_EXIT_INSTR_OFFSETS
	.align		4
        /*00a8*/ 	.byte	0x04, 0x1c
        /*00aa*/ 	.short	(.L_483 - .L_482)


	//   ....[0]....
.L_482:
        /*00ac*/ 	.word	0x00000070


	//   ....[1]....
        /*00b0*/ 	.word	0x000001e0


	//   ....[2]....
        /*00b4*/ 	.word	0x00000690


	//----- nvinfo : EIATTR_CRS_STACK_SIZE
	.align		4
.L_483:
        /*00b8*/ 	.byte	0x04, 0x1e
        /*00ba*/ 	.short	(.L_485 - .L_484)
.L_484:
        /*00bc*/ 	.word	0x00000000


	//----- nvinfo : EIATTR_CBANK_PARAM_SIZE
	.align		4
.L_485:
        /*00c0*/ 	.byte	0x03, 0x19
        /*00c2*/ 	.short	0x0034


	//----- nvinfo : EIATTR_PARAM_CBANK
	.align		4
        /*00c4*/ 	.byte	0x04, 0x0a
        /*00c6*/ 	.short	(.L_487 - .L_486)
	.align		4
.L_486:
        /*00c8*/ 	.word	index@(.nv.constant0._ZN3cub18CUB_300001_SM_10006detail10merge_sort30DeviceMergeSortPartitionKernelIN6thrust24THRUST_300001_SM_1000_NS10device_ptrI10IndividualEEjN4cuda3std3__44lessIS7_EES7_EEvbT_PT2_T0_SH_PSH_T1_SH_i)
        /*00cc*/ 	.short	0x0380
        /*00ce*/ 	.short	0x0034


	//----- nvinfo : EIATTR_SW_WAR
	.align		4
.L_487:
        /*00d0*/ 	.byte	0x04, 0x36
        /*00d2*/ 	.short	(.L_489 - .L_488)
.L_488:
        /*00d4*/ 	.word	0x00000008
.L_489:


//--------------------- .nv.info._ZN3cub18CUB_300001_SM_10006detail10merge_sort30DeviceMergeSortBlockSortKernelINS2_10policy_hubIN6thrust24THRUST_300001_SM_1000_NS10device_ptrI10IndividualEEE9Policy600ES9_PNS0_8NullTypeES9_SD_jN4cuda3std3__44lessIS8_EES8_SC_EEvbT0_T1_T2_T3_T4_PT6_PT7_T5_NS1_7vsmem_tE --------------------------
	.section	.nv.info._ZN3cub18CUB_300001_SM_10006detail10merge_sort30DeviceMergeSortBlockSortKernelINS2_10policy_hubIN6thrust24THRUST_300001_SM_1000_NS10device_ptrI10IndividualEEE9Policy600ES9_PNS0_8NullTypeES9_SD_jN4cuda3std3__44lessIS8_EES8_SC_EEvbT0_T1_T2_T3_T4_PT6_PT7_T5_NS1_7vsmem_tE,"",@"SHT_CUDA_INFO"
	.sectionflags	@""
	.align	4


	//----- nvinfo : EIATTR_CUDA_API_VERSION
	.align		4
        /*0000*/ 	.byte	0x04, 0x37
        /*0002*/ 	.short	(.L_491 - .L_490)
.L_490:
        /*0004*/ 	.word	0x00000082


	//----- nvinfo : EIATTR_KPARAM_INFO
	.align		4
.L_491:
        /*0008*/ 	.byte	0x04, 0x17
        /*000a*/ 	.short	(.L_493 - .L_492)
.L_492:
        /*000c*/ 	.word	0x00000000
        /*0010*/ 	.short	0x0009
        /*0012*/ 	.short	0x0048
        /*0014*/ 	.byte	0x00, 0xf0, 0x21, 0x00


	//----- nvinfo : EIATTR_KPARAM_INFO
	.align		4
.L_493:
        /*0018*/ 	.byte	0x04, 0x17
        /*001a*/ 	.short	(.L_495 - .L_494)
.L_494:
        /*001c*/ 	.word	0x00000000
        /*0020*/ 	.short	0x0008
        /*0022*/ 	.short	0x0040
        /*0024*/ 	.byte	0x00, 0xf0, 0x05, 0x00


	//----- nvinfo : EIATTR_KPARAM_INFO
	.align		4
.L_495:
        /*0028*/ 	.byte	0x04, 0x17
        /*002a*/ 	.short	(.L_497 - .L_496)
.L_496:
        /*002c*/ 	.word	0x00000000
        /*0030*/ 	.short	0x0007
        /*0032*/ 	.short	0x0038
        /*0034*/ 	.byte	0x00, 0xf5, 0x21, 0x00


	//----- nvinfo : EIATTR_KPARAM_INFO
	.align		4
.L_497:
        /*0038*/ 	.byte	0x04, 0x17
        /*003a*/ 	.short	(.L_499 - .L_498)
.L_498:
        /*003c*/ 	.word	0x00000000
        /*0040*/ 	.short	0x0006
        /*0042*/ 	.short	0x0030
        /*0044*/ 	.byte	0x00, 0xf5, 0x21, 0x00


	//----- nvinfo : EIATTR_KPARAM_INFO
	.align		4
.L_499:
        /*0048*/ 	.byte	0x04, 0x17
        /*004a*/ 	.short	(.L_501 - .L_500)
.L_500:
        /*004c*/ 	.word	0x00000000
        /*0050*/ 	.short	0x0005
        /*0052*/ 	.short	0x0028
        /*0054*/ 	.byte	0x00, 0xf0, 0x11, 0x00


	//----- nvinfo : EIATTR_KPARAM_INFO
	.align		4
.L_501:
        /*0058*/ 	.byte	0x04, 0x17
        /*005a*/ 	.short	(.L_503 - .L_502)
.L_502:
        /*005c*/ 	.word	0x00000000
        /*0060*/ 	.short	0x0004
        /*0062*/ 	.short	0x0020
        /*0064*/ 	.byte	0x00, 0xf5, 0x21, 0x00


	//----- nvinfo : EIATTR_KPARAM_INFO
	.align		4
.L_503:
        /*0068*/ 	.byte	0x04, 0x17
        /*006a*/ 	.short	(.L_505 - .L_504)
.L_504:
        /*006c*/ 	.word	0x00000000
        /*0070*/ 	.short	0x0003
        /*0072*/ 	.short	0x0018
        /*0074*/ 	.byte	0x00, 0xf0, 0x21, 0x00


	//----- nvinfo : EIATTR_KPARAM_INFO
	.align		4
.L_505:
        /*0078*/ 	.byte	0x04, 0x17
        /*007a*/ 	.short	(.L_507 - .L_506)
.L_506:
        /*007c*/ 	.word	0x00000000
        /*0080*/ 	.short	0x0002
        /*0082*/ 	.short	0x0010
        /*0084*/ 	.byte	0x00, 0xf5, 0x21, 0x00


	//----- nvinfo : EIATTR_KPARAM_INFO
	.align		4
.L_507:
        /*0088*/ 	.byte	0x04, 0x17
        /*008a*/ 	.short	(.L_509 - .L_508)
.L_508:
        /*008c*/ 	.word	0x00000000
        /*0090*/ 	.short	0x0001
        /*0092*/ 	.short	0x0008
        /*0094*/ 	.byte	0x00, 0xf0, 0x21, 0x00


	//----- nvinfo : EIATTR_KPARAM_INFO
	.align		4
.L_509:
        /*0098*/ 	.byte	0x04, 0x17
        /*009a*/ 	.short	(.L_511 - .L_510)
.L_510:
        /*009c*/ 	.word	0x00000000
        /*00a0*/ 	.short	0x0000
        /*00a2*/ 	.short	0x0000
        /*00a4*/ 	.byte	0x00, 0xf0, 0x05, 0x00


	//----- nvinfo : EIATTR_SPARSE_MMA_MASK
	.align		4
.L_511:
        /*00a8*/ 	.byte	0x03, 0x50
        /*00aa*/ 	.short	0x0000


	//----- nvinfo : EIATTR_MAXREG_COUNT
	.align		4
        /*00ac*/ 	.byte	0x03, 0x1b
        /*00ae*/ 	.short	0x00ff


	//----- nvinfo : EIATTR_NUM_BARRIERS
	.align		4
        /*00b0*/ 	.byte	0x02, 0x4c
        /*00b2*/ 	.byte	0x01
	.zero		1


	//----- nvinfo : EIATTR_ANNOTATIONS
	.align		4
        /*00b4*/ 	.byte	0x04, 0x55
        /*00b6*/ 	.short	(.L_513 - .L_512)


	//   ....[0]....
.L_512:
        /* <DEDUP_REMOVED lines=117> */


	//----- nvinfo : EIATTR_MERCURY_ISA_VERSION
	.align		4
.L_513:
        /*07f8*/ 	.byte	0x03, 0x5f
        /*07fa*/ 	.short	0x0101


	//----- nvinfo : EIATTR_COOP_GROUP_MASK_REGIDS
	.align		4
        /*07fc*/ 	.byte	0x04, 0x29
        /*07fe*/ 	.short	(.L_515 - .L_514)


	//   ....[0]....
.L_514:
        /*0800*/ 	.word	0xffffffff


	//   ....[1]....
        /*0804*/ 	.word	0xffffffff


	//   ....[2]....
        /*0808*/ 	.word	0xffffffff


	//   ....[3]....
        /*080c*/ 	.word	0xffffffff


	//   ....[4]....
        /*0810*/ 	.word	0xffffffff


	//   ....[5]....
        /*0814*/ 	.word	0xffffffff


	//----- nvinfo : EIATTR_COOP_GROUP_INSTR_OFFSETS
	.align		4
.L_515:
        /*0818*/ 	.byte	0x04, 0x28
        /*081a*/ 	.short	(.L_517 - .L_516)


	//   ....[0]....
.L_516:
        /*081c*/ 	.word	0x00000240


	//   ....[1]....
        /*0820*/ 	.word	0x00008a80


	//   ....[2]....
        /*0824*/ 	.word	0x00009bc0


	//   ....[3]....
        /*0828*/ 	.word	0x0000d790


	//   ....[4]....
        /*082c*/ 	.word	0x00015fb0


	//   ....[5]....
        /*0830*/ 	.word	0x00019300


	//----- nvinfo : EIATTR_VRC_CTA_INIT_COUNT
	.align		4
.L_517:
        /*0834*/ 	.byte	0x02, 0x4a
	.zero		1
	.zero		1


	//----- nvinfo : EIATTR_EXIT_INSTR_OFFSETS
	.align		4
        /*0838*/ 	.byte	0x04, 0x1c
        /*083a*/ 	.short	(.L_519 - .L_518)


	//   ....[0]....
.L_518:
        /*083c*/ 	.word	0x00008b20


	//   ....[1]....
        /*0840*/ 	.word	0x0000a450


	//   ....[2]....
        /*0844*/ 	.word	0x00017190


	//   ....[3]....
        /*0848*/ 	.word	0x00018240


	//   ....[4]....
        /*084c*/ 	.word	0x000197c0


	//   ....[5]....
        /*0850*/ 	.word	0x00019be0


	//----- nvinfo : EIATTR_MAX_THREADS
	.align		4
.L_519:
        /*0854*/ 	.byte	0x04, 0x05
        /*0856*/ 	.short	(.L_521 - .L_520)
.L_520:
        /*0858*/ 	.word	0x00000040
        /*085c*/ 	.word	0x00000001
        /*0860*/ 	.word	0x00000001


	//----- nvinfo : EIATTR_CRS_STACK_SIZE
	.align		4
.L_521:
        /*0864*/ 	.byte	0x04, 0x1e
        /*0866*/ 	.short	(.L_523 - .L_522)
.L_522:
        /*0868*/ 	.word	0x00000000


	//----- nvinfo : EIATTR_CBANK_PARAM_SIZE
	.align		4
.L_523:
        /*086c*/ 	.byte	0x03, 0x19
        /*086e*/ 	.short	0x0050


	//----- nvinfo : EIATTR_PARAM_CBANK
	.align		4
        /*0870*/ 	.byte	0x04, 0x0a
        /*0872*/ 	.short	(.L_525 - .L_524)
	.align		4
.L_524:
        /*0874*/ 	.word	index@(.nv.constant0._ZN3cub18CUB_300001_SM_10006detail10merge_sort30DeviceMergeSortBlockSortKernelINS2_10policy_hubIN6thrust24THRUST_300001_SM_1000_NS10device_ptrI10IndividualEEE9Policy600ES9_PNS0_8NullTypeES9_SD_jN4cuda3std3__44lessIS8_EES8_SC_EEvbT0_T1_T2_T3_T4_PT6_PT7_T5_NS1_7vsmem_tE)
        /*0878*/ 	.short	0x0380
        /*087a*/ 	.short	0x0050


	//----- nvinfo : EIATTR_SW_WAR
	.align		4
.L_525:
        /*087c*/ 	.byte	0x04, 0x36
        /*087e*/ 	.short	(.L_527 - .L_526)
.L_526:
        /*0880*/ 	.word	0x00000008
.L_527:


//--------------------- .nv.info._ZN3cub18CUB_300001_SM_10006detail11EmptyKernelIvEEvv --------------------------
	.section	.nv.info._ZN3cub18CUB_300001_SM_10006detail11EmptyKernelIvEEvv,"",@"SHT_CUDA_INFO"
	.sectionflags	@""
	.align	4


	//----- nvinfo : EIATTR_CUDA_API_VERSION
	.align		4
        /*0000*/ 	.byte	0x04, 0x37
        /*0002*/ 	.short	(.L_529 - .L_528)
.L_528:
        /*0004*/ 	.word	0x00000082


	//----- nvinfo : EIATTR_SPARSE_MMA_MASK
	.align		4
.L_529:
        /*0008*/ 	.byte	0x03, 0x50
        /*000a*/ 	.short	0x0000


	//----- nvinfo : EIATTR_MAXREG_COUNT
	.align		4
        /*000c*/ 	.byte	0x03, 0x1b
        /*000e*/ 	.short	0x00ff


	//----- nvinfo : EIATTR_MERCURY_ISA_VERSION
	.align		4
        /*0010*/ 	.byte	0x03, 0x5f
        /*0012*/ 	.short	0x0101


	//----- nvinfo : EIATTR_VRC_CTA_INIT_COUNT
	.align		4
        /*0014*/ 	.byte	0x02, 0x4a
	.zero		1
	.zero		1


	//----- nvinfo : EIATTR_EXIT_INSTR_OFFSETS
	.align		4
        /*0018*/ 	.byte	0x04, 0x1c
        /*001a*/ 	.short	(.L_531 - .L_530)


	//   ....[0]....
.L_530:
        /*001c*/ 	.word	0x00000010


	//----- nvinfo : EIATTR_SW_WAR
	.align		4
.L_531:
        /*0020*/ 	.byte	0x04, 0x36
        /*0022*/ 	.short	(.L_533 - .L_532)
.L_532:
        /*0024*/ 	.word	0x00000008
.L_533:


//--------------------- .nv.info._Z9reproduceP10IndividualS0_iPfP17curandStateXORWOW --------------------------
	.section	.nv.info._Z9reproduceP10IndividualS0_iPfP17curandStateXORWOW,"",@"SHT_CUDA_INFO"
	.sectionflags	@""
	.align	4


	//----- nvinfo : EIATTR_CUDA_API_VERSION
	.align		4
        /*0000*/ 	.byte	0x04, 0x37
        /*0002*/ 	.short	(.L_535 - .L_534)
.L_534:
        /*0004*/ 	.word	0x00000082


	//----- nvinfo : EIATTR_KPARAM_INFO
	.align		4
.L_535:
        /*0008*/ 	.byte	0x04, 0x17
        /*000a*/ 	.short	(.L_537 - .L_536)
.L_536:
        /*000c*/ 	.word	0x00000000
        /*0010*/ 	.short	0x0004
        /*0012*/ 	.short	0x0020
        /*0014*/ 	.byte	0x00, 0xf5, 0x21, 0x00


	//----- nvinfo : EIATTR_KPARAM_INFO
	.align		4
.L_537:
        /*0018*/ 	.byte	0x04, 0x17
        /*001a*/ 	.short	(.L_539 - .L_538)
.L_538:
        /*001c*/ 	.word	0x00000000
        /*0020*/ 	.short	0x0003
        /*0022*/ 	.short	0x0018
        /*0024*/ 	.byte	0x00, 0xf5, 0x21, 0x00


	//----- nvinfo : EIATTR_KPARAM_INFO
	.align		4
.L_539:
        /*0028*/ 	.byte	0x04, 0x17
        /*002a*/ 	.short	(.L_541 - .L_540)
.L_540:
        /*002c*/ 	.word	0x00000000
        /*0030*/ 	.short	0x0002
        /*0032*/ 	.short	0x0010
        /*0034*/ 	.byte	0x00, 0xf0, 0x11, 0x00


	//----- nvinfo : EIATTR_KPARAM_INFO
	.align		4
.L_541:
        /*0038*/ 	.byte	0x04, 0x17
        /*003a*/ 	.short	(.L_543 - .L_542)
.L_542:
        /*003c*/ 	.word	0x00000000
        /*0040*/ 	.short	0x0001
        /*0042*/ 	.short	0x0008
        /*0044*/ 	.byte	0x00, 0xf5, 0x21, 0x00


	//----- nvinfo : EIATTR_KPARAM_INFO
	.align		4
.L_543:
        /*0048*/ 	.byte	0x04, 0x17
        /*004a*/ 	.short	(.L_545 - .L_544)
.L_544:
        /*004c*/ 	.word	0x00000000
        /*0050*/ 	.short	0x0000
        /*0052*/ 	.short	0x0000
        /*0054*/ 	.byte	0x00, 0xf5, 0x21, 0x00


	//----- nvinfo : EIATTR_SPARSE_MMA_MASK
	.align		4
.L_545:
        /*0058*/ 	.byte	0x03, 0x50
        /*005a*/ 	.short	0x0000


	//----- nvinfo : EIATTR_MAXREG_COUNT
	.align		4
        /*005c*/ 	.byte	0x03, 0x1b
        /*005e*/ 	.short	0x00ff


	//----- nvinfo : EIATTR_MERCURY_ISA_VERSION
	.align		4
        /*0060*/ 	.byte	0x03, 0x5f
        /*0062*/ 	.short	0x0101


	//----- nvinfo : EIATTR_VRC_CTA_INIT_COUNT
	.align		4
        /*0064*/ 	.byte	0x02, 0x4a
	.zero		1
	.zero		1


	//----- nvinfo : EIATTR_EXIT_INSTR_OFFSETS
	.align		4
        /*0068*/ 	.byte	0x04, 0x1c
        /*006a*/ 	.short	(.L_547 - .L_546)


	//   ....[0]....
.L_546:
        /*006c*/ 	.word	0x000029a0


	//   ....[1]....
        /*0070*/ 	.word	0x00002ab0


	//----- nvinfo : EIATTR_CRS_STACK_SIZE
	.align		4
.L_547:
        /*0074*/ 	.byte	0x04, 0x1e
        /*0076*/ 	.short	(.L_549 - .L_548)
.L_548:
        /*0078*/ 	.word	0x00000000


	//----- nvinfo : EIATTR_CBANK_PARAM_SIZE
	.align		4
.L_549:
        /*007c*/ 	.byte	0x03, 0x19
        /*007e*/ 	.short	0x0028


	//----- nvinfo : EIATTR_PARAM_CBANK
	.align		4
        /*0080*/ 	.byte	0x04, 0x0a
        /*0082*/ 	.short	(.L_551 - .L_550)
	.align		4
.L_550:
        /*0084*/ 	.word	index@(.nv.constant0._Z9reproduceP10IndividualS0_iPfP17curandStateXORWOW)
        /*0088*/ 	.short	0x0380
        /*008a*/ 	.short	0x0028


	//----- nvinfo : EIATTR_SW_WAR
	.align		4
.L_551:
        /*008c*/ 	.byte	0x04, 0x36
        /*008e*/ 	.short	(.L_553 - .L_552)
.L_552:
        /*0090*/ 	.word	0x00000008
.L_553:


//--------------------- .nv.info._Z7fitnessP10IndividualPf --------------------------
	.section	.nv.info._Z7fitnessP10IndividualPf,"",@"SHT_CUDA_INFO"
	.sectionflags	@""
	.align	4


	//----- nvinfo : EIATTR_CUDA_API_VERSION
	.align		4
        /*0000*/ 	.byte	0x04, 0x37
        /*0002*/ 	.short	(.L_555 - .L_554)
.L_554:
        /*0004*/ 	.word	0x00000082


	//----- nvinfo : EIATTR_KPARAM_INFO
	.align		4
.L_555:
        /*0008*/ 	.byte	0x04, 0x17
        /*000a*/ 	.short	(.L_557 - .L_556)
.L_556:
        /*000c*/ 	.word	0x00000000
        /*0010*/ 	.short	0x0001
        /*0012*/ 	.short	0x0008
        /*0014*/ 	.byte	0x00, 0xf5, 0x21, 0x00


	//----- nvinfo : EIATTR_KPARAM_INFO
	.align		4
.L_557:
        /*0018*/ 	.byte	0x04, 0x17
        /*001a*/ 	.short	(.L_559 - .L_558)
.L_558:
        /*001c*/ 	.word	0x00000000
        /*0020*/ 	.short	0x0000
        /*0022*/ 	.short	0x0000
        /*0024*/ 	.byte	0x00, 0xf5, 0x21, 0x00


	//----- nvinfo : EIATTR_SPARSE_MMA_MASK
	.align		4
.L_559:
        /*0028*/ 	.byte	0x03, 0x50
        /*002a*/ 	.short	0x0000


	//----- nvinfo : EIATTR_MAXREG_COUNT
	.align		4
        /*002c*/ 	.byte	0x03, 0x1b
        /*002e*/ 	.short	0x00ff


	//----- nvinfo : EIATTR_NUM_BARRIERS
	.align		4
        /*0030*/ 	.byte	0x02, 0x4c
        /*0032*/ 	.byte	0x01
	.zero		1


	//----- nvinfo : EIATTR_MERCURY_ISA_VERSION
	.align		4
        /*0034*/ 	.byte	0x03, 0x5f
        /*0036*/ 	.short	0x0101


	//----- nvinfo : EIATTR_VRC_CTA_INIT_COUNT
	.align		4
        /*0038*/ 	.byte	0x02, 0x4a
	.zero		1
	.zero		1


	//----- nvinfo : EIATTR_EXIT_INSTR_OFFSETS
	.align		4
        /*003c*/ 	.byte	0x04, 0x1c
        /*003e*/ 	.short	(.L_561 - .L_560)


	//   ....[0]....
.L_560:
        /*0040*/ 	.word	0x000001e0


	//   ....[1]....
        /*0044*/ 	.word	0x00000a80


	//----- nvinfo : EIATTR_CRS_STACK_SIZE
	.align		4
.L_561:
        /*0048*/ 	.byte	0x04, 0x1e
        /*004a*/ 	.short	(.L_563 - .L_562)
.L_562:
        /*004c*/ 	.word	0x00000000


	//----- nvinfo : EIATTR_CBANK_PARAM_SIZE
	.align		4
.L_563:
        /*0050*/ 	.byte	0x03, 0x19
        /*0052*/ 	.short	0x0010


	//----- nvinfo : EIATTR_PARAM_CBANK
	.align		4
        /*0054*/ 	.byte	0x04, 0x0a
        /*0056*/ 	.short	(.L_565 - .L_564)
	.align		4
.L_564:
        /*0058*/ 	.word	index@(.nv.constant0._Z7fitnessP10IndividualPf)
        /*005c*/ 	.short	0x0380
        /*005e*/ 	.short	0x0010


	//----- nvinfo : EIATTR_SW_WAR
	.align		4
.L_565:
        /*0060*/ 	.byte	0x04, 0x36
        /*0062*/ 	.short	(.L_567 - .L_566)
.L_566:
        /*0064*/ 	.word	0x00000008
.L_567:


//--------------------- .nv.info._Z16createPopulationP10IndividualjP17curandStateXORWOW --------------------------
	.section	.nv.info._Z16createPopulationP10IndividualjP17curandStateXORWOW,"",@"SHT_CUDA_INFO"
	.sectionflags	@""
	.align	4


	//----- nvinfo : EIATTR_CUDA_API_VERSION
	.align		4
        /*0000*/ 	.byte	0x04, 0x37
        /*0002*/ 	.short	(.L_569 - .L_568)
.L_568:
        /*0004*/ 	.word	0x00000082


	//----- nvinfo : EIATTR_KPARAM_INFO
	.align		4
.L_569:
        /*0008*/ 	.byte	0x04, 0x17
        /*000a*/ 	.short	(.L_571 - .L_570)
.L_570:
        /*000c*/ 	.word	0x00000000
        /*0010*/ 	.short	0x0002
        /*0012*/ 	.short	0x0010
        /*0014*/ 	.byte	0x00, 0xf5, 0x21, 0x00


	//----- nvinfo : EIATTR_KPARAM_INFO
	.align		4
.L_571:
        /*0018*/ 	.byte	0x04, 0x17
        /*001a*/ 	.short	(.L_573 - .L_572)
.L_572:
        /*001c*/ 	.word	0x00000000
        /*0020*/ 	.short	0x0001
        /*0022*/ 	.short	0x0008
        /*0024*/ 	.byte	0x00, 0xf0, 0x11, 0x00


	//----- nvinfo : EIATTR_KPARAM_INFO
	.align		4
.L_573:
        /*0028*/ 	.byte	0x04, 0x17
        /*002a*/ 	.short	(.L_575 - .L_574)
.L_574:
        /*002c*/ 	.word	0x00000000
        /*0030*/ 	.short	0x0000
        /*0032*/ 	.short	0x0000
        /*0034*/ 	.byte	0x00, 0xf5, 0x21, 0x00


	//----- nvinfo : EIATTR_SPARSE_MMA_MASK
	.align		4
.L_575:
        /*0038*/ 	.byte	0x03, 0x50
        /*003a*/ 	.short	0x0000


	//----- nvinfo : EIATTR_MAXREG_COUNT
	.align		4
        /*003c*/ 	.byte	0x03, 0x1b
        /*003e*/ 	.short	0x00ff


	//----- nvinfo : EIATTR_MERCURY_ISA_VERSION
	.align		4
        /*0040*/ 	.byte	0x03, 0x5f
        /*0042*/ 	.short	0x0101


	//----- nvinfo : EIATTR_VRC_CTA_INIT_COUNT
	.align		4
        /*0044*/ 	.byte	0x02, 0x4a
	.zero		1
	.zero		1


	//----- nvinfo : EIATTR_EXIT_INSTR_OFFSETS
	.align		4
        /*0048*/ 	.byte	0x04, 0x1c
        /*004a*/ 	.short	(.L_577 - .L_576)


	//   ....[0]....
.L_576:
        /*004c*/ 	.word	0x000035e0


	//----- nvinfo : EIATTR_CRS_STACK_SIZE
	.align		4
.L_577:
        /*0050*/ 	.byte	0x04, 0x1e
        /*0052*/ 	.short	(.L_579 - .L_578)
.L_578:
        /*0054*/ 	.word	0x00000000


	//----- nvinfo : EIATTR_CBANK_PARAM_SIZE
	.align		4
.L_579:
        /*0058*/ 	.byte	0x03, 0x19
        /*005a*/ 	.short	0x0018


	//----- nvinfo : EIATTR_PARAM_CBANK
	.align		4
        /*005c*/ 	.byte	0x04, 0x0a
        /*005e*/ 	.short	(.L_581 - .L_580)
	.align		4
.L_580:
        /*0060*/ 	.word	index@(.nv.constant0._Z16createPopulationP10IndividualjP17curandStateXORWOW)
        /*0064*/ 	.short	0x0380
        /*0066*/ 	.short	0x0018


	//----- nvinfo : EIATTR_SW_WAR
	.align		4
.L_581:
        /*0068*/ 	.byte	0x04, 0x36
        /*006a*/ 	.short	(.L_583 - .L_582)
.L_582:
        /*006c*/ 	.word	0x00000008
.L_583:


//--------------------- .nv.callgraph             --------------------------
	.section	.nv.callgraph,"",@"SHT_CUDA_CALLGRAPH"
	.align	4
	.sectionentsize	8
	.align		4
        /*0000*/ 	.word	0x00000000
	.align		4
        /*0004*/ 	.word	0xffffffff
	.align		4
        /*0008*/ 	.word	0x00000000
	.align		4
        /*000c*/ 	.word	0xfffffffe
	.align		4
        /*0010*/ 	.word	0x00000000
	.align		4
        /*0014*/ 	.word	0xfffffffd
	.align		4
        /*0018*/ 	.word	0x00000000
	.align		4
        /*001c*/ 	.word	0xfffffffc


//--------------------- .nv.constant4             --------------------------
	.section	.nv.constant4,"a",@progbits
	.align	8
	.align		8
.nv.constant4:
        /*0000*/ 	.dword	precalc_xorwow_matrix
	.align		8
        /*0008*/ 	.dword	precalc_xorwow_offset_matrix
	.align		8
        /*0010*/ 	.dword	mrg32k3aM1
	.align		8
        /*0018*/ 	.dword	mrg32k3aM2
	.align		8
        /*0020*/ 	.dword	mrg32k3aM1SubSeq
	.align		8
        /*0028*/ 	.dword	mrg32k3aM2SubSeq
	.align		8
        /*0030*/ 	.dword	mrg32k3aM1Seq
	.align		8
        /*0038*/ 	.dword	mrg32k3aM2Seq
	.align		8
        /*0040*/ 	.dword	_ZN34_INTERNAL_015b111d_4_k_cu_95e02e424cuda3std3__45__cpo5beginE
	.align		8
        /*0048*/ 	.dword	_ZN34_INTERNAL_015b111d_4_k_cu_95e02e424cuda3std3__45__cpo3endE
	.align		8
        /*0050*/ 	.dword	_ZN34_INTERNAL_015b111d_4_k_cu_95e02e424cuda3std3__45__cpo6cbeginE
	.align		8
        /*0058*/ 	.dword	_ZN34_INTERNAL_015b111d_4_k_cu_95e02e424cuda3std3__45__cpo4cendE
	.align		8
        /*0060*/ 	.dword	_ZN34_INTERNAL_015b111d_4_k_cu_95e02e424cuda3std3__45__cpo6rbeginE
	.align		8
        /*0068*/ 	.dword	_ZN34_INTERNAL_015b111d_4_k_cu_95e02e424cuda3std3__45__cpo4rendE
	.align		8
        /*0070*/ 	.dword	_ZN34_INTERNAL_015b111d_4_k_cu_95e02e424cuda3std3__45__cpo7crbeginE
	.align		8
        /*0078*/ 	.dword	_ZN34_INTERNAL_015b111d_4_k_cu_95e02e424cuda3std3__45__cpo5crendE
	.align		8
        /*0080*/ 	.dword	_ZN34_INTERNAL_015b111d_4_k_cu_95e02e424cuda3std3__436_GLOBAL__N__015b111d_4_k_cu_95e02e426ignoreE
	.align		8
        /*0088*/ 	.dword	_ZN34_INTERNAL_015b111d_4_k_cu_95e02e424cuda3std3__419piecewise_constructE
	.align		8
        /*0090*/ 	.dword	_ZN34_INTERNAL_015b111d_4_k_cu_95e02e424cuda3std3__48in_placeE
	.align		8
        /*0098*/ 	.dword	_ZN34_INTERNAL_015b111d_4_k_cu_95e02e424cuda3std3__420unreachable_sentinelE
	.align		8
        /*00a0*/ 	.dword	_ZN34_INTERNAL_015b111d_4_k_cu_95e02e424cuda3std3__47nulloptE
	.align		8
        /*00a8*/ 	.dword	_ZN34_INTERNAL_015b111d_4_k_cu_95e02e424cuda3std3__48unexpectE
	.align		8
        /*00b0*/ 	.dword	_ZN34_INTERNAL_015b111d_4_k_cu_95e02e424cuda3std6ranges3__45__cpo4swapE
	.align		8
        /*00b8*/ 	.dword	_ZN34_INTERNAL_015b111d_4_k_cu_95e02e424cuda3std6ranges3__45__cpo9iter_moveE
	.align		8
        /*00c0*/ 	.dword	_ZN34_INTERNAL_015b111d_4_k_cu_95e02e424cuda3std6ranges3__45__cpo5beginE
	.align		8
        /*00c8*/ 	.dword	_ZN34_INTERNAL_015b111d_4_k_cu_95e02e424cuda3std6ranges3__45__cpo3endE
	.align		8
        /*00d0*/ 	.dword	_ZN34_INTERNAL_015b111d_4_k_cu_95e02e424cuda3std6ranges3__45__cpo6cbeginE
	.align		8
        /*00d8*/ 	.dword	_ZN34_INTERNAL_015b111d_4_k_cu_95e02e424cuda3std6ranges3__45__cpo4cendE
	.align		8
        /*00e0*/ 	.dword	_ZN34_INTERNAL_015b111d_4_k_cu_95e02e424cuda3std6ranges3__45__cpo7advanceE
	.align		8
        /*00e8*/ 	.dword	_ZN34_INTERNAL_015b111d_4_k_cu_95e02e424cuda3std6ranges3__45__cpo9iter_swapE
	.align		8
        /*00f0*/ 	.dword	_ZN34_INTERNAL_015b111d_4_k_cu_95e02e424cuda3std6ranges3__45__cpo4nextE
	.align		8
        /*00f8*/ 	.dword	_ZN34_INTERNAL_015b111d_4_k_cu_95e02e424cuda3std6ranges3__45__cpo4prevE
	.align		8
        /*0100*/ 	.dword	_ZN34_INTERNAL_015b111d_4_k_cu_95e02e424cuda3std6ranges3__45__cpo4dataE
	.align		8
        /*0108*/ 	.dword	_ZN34_INTERNAL_015b111d_4_k_cu_95e02e424cuda3std6ranges3__45__cpo5cdataE
	.align		8
        /*0110*/ 	.dword	_ZN34_INTERNAL_015b111d_4_k_cu_95e02e424cuda3std6ranges3__45__cpo4sizeE
	.align		8
        /*0118*/ 	.dword	_ZN34_INTERNAL_015b111d_4_k_cu_95e02e424cuda3std6ranges3__45__cpo5ssizeE
	.align		8
        /*0120*/ 	.dword	_ZN34_INTERNAL_015b111d_4_k_cu_95e02e424cuda3std6ranges3__45__cpo8distanceE
	.align		8
        /*0128*/ 	.dword	_ZN34_INTERNAL_015b111d_4_k_cu_95e02e426thrust24THRUST_300001_SM_1000_NS8cuda_cub3parE
	.align		8
        /*0130*/ 	.dword	_ZN34_INTERNAL_015b111d_4_k_cu_95e02e426thrust24THRUST_300001_SM_1000_NS8cuda_cub10par_nosyncE
	.align		8
        /*0138*/ 	.dword	_ZN34_INTERNAL_015b111d_4_k_cu_95e02e426thrust24THRUST_300001_SM_1000_NS6system6detail10sequential3seqE
	.align		8
        /*0140*/ 	.dword	_ZN34_INTERNAL_015b111d_4_k_cu_95e02e426thrust24THRUST_300001_SM_1000_NS6system3cpp3parE
	.align		8
        /*0148*/ 	.dword	_ZN34_INTERNAL_015b111d_4_k_cu_95e02e426thrust24THRUST_300001_SM_1000_NS12placeholders2_1E
	.align		8
        /*0150*/ 	.dword	_ZN34_INTERNAL_015b111d_4_k_cu_95e02e426thrust24THRUST_300001_SM_1000_NS12placeholders2_2E
	.align		8
        /*0158*/ 	.dword	_ZN34_INTERNAL_015b111d_4_k_cu_95e02e426thrust24THRUST_300001_SM_1000_NS12placeholders2_3E
	.align		8
        /*0160*/ 	.dword	_ZN34_INTERNAL_015b111d_4_k_cu_95e02e426thrust24THRUST_300001_SM_1000_NS12placeholders2_4E
	.align		8
        /*0168*/ 	.dword	_ZN34_INTERNAL_015b111d_4_k_cu_95e02e426thrust24THRUST_300001_SM_1000_NS12placeholders2_5E
	.align		8
        /*0170*/ 	.dword	_ZN34_INTERNAL_015b111d_4_k_cu_95e02e426thrust24THRUST_300001_SM_1000_NS12placeholders2_6E
	.align		8
        /*0178*/ 	.dword	_ZN34_INTERNAL_015b111d_4_k_cu_95e02e426thrust24THRUST_300001_SM_1000_NS12placeholders2_7E
	.align		8
        /*0180*/ 	.dword	_ZN34_INTERNAL_015b111d_4_k_cu_95e02e426thrust24THRUST_300001_SM_1000_NS12placeholders2_8E
	.align		8
        /*0188*/ 	.dword	_ZN34_INTERNAL_015b111d_4_k_cu_95e02e426thrust24THRUST_300001_SM_1000_NS12placeholders2_9E
	.align		8
        /*0190*/ 	.dword	_ZN34_INTERNAL_015b111d_4_k_cu_95e02e426thrust24THRUST_300001_SM_1000_NS12placeholders3_10E
	.align		8
        /*0198*/ 	.dword	_ZN34_INTERNAL_015b111d_4_k_cu_95e02e426thrust24THRUST_300001_SM_1000_NS3seqE
	.align		8
        /*01a0*/ 	.dword	_ZN34_INTERNAL_015b111d_4_k_cu_95e02e426thrust24THRUST_300001_SM_1000_NS6deviceE


//--------------------- .nv.constant3             --------------------------
	.section	.nv.constant3,"a",@progbits
	.align	8
.nv.constant3:
	.type		__cr_lgamma_table,@object
	.size		__cr_lgamma_table,(.L_8 - __cr_lgamma_table)
__cr_lgamma_table:
        /*0000*/ 	.byte	0x00, 0x00, 0x00, 0x00, 0x00, 0x00, 0x00, 0x00, 0x00, 0x00, 0x00, 0x00, 0x00, 0x00, 0x00, 0x00
        /*0010*/ 	.byte	0xef, 0x39, 0xfa, 0xfe, 0x42, 0x2e, 0xe6, 0x3f, 0x02, 0x20, 0x2a, 0xfa, 0x0b, 0xab, 0xfc, 0x3f
        /*0020*/ 	.byte	0xf9, 0x2c, 0x92, 0x7c, 0xa7, 0x6c, 0x09, 0x40, 0xc9, 0x79, 0x44, 0x3c, 0x64, 0x26, 0x13, 0x40
        /*0030*/ 	.byte	0xca, 0x01, 0xcf, 0x3a, 0x27, 0x51, 0x1a, 0x40, 0x30, 0xcc, 0x2d, 0xf3, 0xe1, 0x0c, 0x21, 0x40
        /*0040*/ 	.byte	0x0d, 0xb7, 0xfc, 0x82, 0x8e, 0x35, 0x25, 0x40
.L_8:


//--------------------- .text._ZN3cub18CUB_300001_SM_10006detail6reduce28DeviceReduceSingleTileKernelINS2_10policy_hubIiyN4cuda3std3__44plusIiEEE10Policy1000EPiSC_iS9_iiNS7_10__identityEEEvT0_T1_T2_T3_T4_T6_ --------------------------
	.section	.text._ZN3cub18CUB_300001_SM_10006detail6reduce28DeviceReduceSingleTileKernelINS2_10policy_hubIiyN4cuda3std3__44plusIiEEE10Policy1000EPiSC_iS9_iiNS7_10__identityEEEvT0_T1_T2_T3_T4_T6_,"ax",@progbits
	.align	128
        .global         _ZN3cub18CUB_300001_SM_10006detail6reduce28DeviceReduceSingleTileKernelINS2_10policy_hubIiyN4cuda3std3__44plusIiEEE10Policy1000EPiSC_iS9_iiNS7_10__identityEEEvT0_T1_T2_T3_T4_T6_
        .type           _ZN3cub18CUB_300001_SM_10006detail6reduce28DeviceReduceSingleTileKernelINS2_10policy_hubIiyN4cuda3std3__44plusIiEEE10Policy1000EPiSC_iS9_iiNS7_10__identityEEEvT0_T1_T2_T3_T4_T6_,@function
        .size           _ZN3cub18CUB_300001_SM_10006detail6reduce28DeviceReduceSingleTileKernelINS2_10policy_hubIiyN4cuda3std3__44plusIiEEE10Policy1000EPiSC_iS9_iiNS7_10__identityEEEvT0_T1_T2_T3_T4_T6_,(.L_x_467 - _ZN3cub18CUB_300001_SM_10006detail6reduce28DeviceReduceSingleTileKernelINS2_10policy_hubIiyN4cuda3std3__44plusIiEEE10Policy1000EPiSC_iS9_iiNS7_10__identityEEEvT0_T1_T2_T3_T4_T6_)
        .other          _ZN3cub18CUB_300001_SM_10006detail6reduce28DeviceReduceSingleTileKernelINS2_10policy_hubIiyN4cuda3std3__44plusIiEEE10Policy1000EPiSC_iS9_iiNS7_10__identityEEEvT0_T1_T2_T3_T4_T6_,@"STO_CUDA_ENTRY STV_DEFAULT"
_ZN3cub18CUB_300001_SM_10006detail6reduce28DeviceReduceSingleTileKernelINS2_10policy_hubIiyN4cuda3std3__44plusIiEEE10Policy1000EPiSC_iS9_iiNS7_10__identityEEEvT0_T1_T2_T3_T4_T6_:
.text._ZN3cub18CUB_300001_SM_10006detail6reduce28DeviceReduceSingleTileKernelINS2_10policy_hubIiyN4cuda3std3__44plusIiEEE10Policy1000EPiSC_iS9_iiNS7_10__identityEEEvT0_T1_T2_T3_T4_T6_:
[----:B------:R-:W-:Y:S01]  /*0000*/  LDC R1, c[0x0][0x37c] ;  /* 0x0000df00ff017b82 */ /* 0x000fe20000000800 */
[----:B------:R-:W0:Y:S01]  /*0010*/  LDCU UR4, c[0x0][0x390] ;  /* 0x00007200ff0477ac */ /* 0x000e220008000800 */
[----:B------:R-:W1:Y:S01]  /*0020*/  LDCU.64 UR6, c[0x0][0x358] ;  /* 0x00006b00ff0677ac */ /* 0x000e620008000a00 */
[----:B0-----:R-:W-:-:S05]  /*0030*/  IMAD.U32 R20, RZ, RZ, UR4 ;  /* 0x00000004ff147e24 */ /* 0x001fca000f8e00ff */
[----:B------:R-:W-:-:S13]  /*0040*/  ISETP.NE.AND P0, PT, R20, RZ, PT ;  /* 0x000000ff1400720c */ /* 0x000fda0003f05270 */
[----:B-1----:R-:W-:Y:S05]  /*0050*/  @P0 BRA `(.L_x_0) ;  /* 0x00000000001c0947 */ /* 0x002fea0003800000 */
[----:B------:R-:W0:Y:S02]  /*0060*/  S2R R0, SR_TID.X ;  /* 0x0000000000007919 */ /* 0x000e240000002100 */
[----:B0-----:R-:W-:-:S13]  /*0070*/  ISETP.NE.AND P0, PT, R0, RZ, PT ;  /* 0x000000ff0000720c */ /* 0x001fda0003f05270 */
[----:B------:R-:W-:Y:S05]  /*0080*/  @P0 EXIT ;  /* 0x000000000000094d */ /* 0x000fea0003800000 */
[----:B------:R-:W0:Y:S08]  /*0090*/  LDC R5, c[0x0][0x398] ;  /* 0x0000e600ff057b82 */ /* 0x000e300000000800 */
[----:B------:R-:W0:Y:S02]  /*00a0*/  LDC.64 R2, c[0x0][0x388] ;  /* 0x0000e200ff027b82 */ /* 0x000e240000000a00 */
[----:B0-----:R-:W-:Y:S01]  /*00b0*/  STG.E desc[UR6][R2.64], R5 ;  /* 0x0000000502007986 */ /* 0x001fe2000c101906 */
[----:B------:R-:W-:Y:S05]  /*00c0*/  EXIT ;  /* 0x000000000000794d */ /* 0x000fea0003800000 */
.L_x_0:
[----:B------:R-:W0:Y:S01]  /*00d0*/  LDCU UR4, c[0x0][0x380] ;  /* 0x00007000ff0477ac */ /* 0x000e220008000800 */
[----:B------:R-:W-:Y:S01]  /*00e0*/  BSSY.RECONVERGENT B0, `(.L_x_1) ;  /* 0x0000385000007945 */ /* 0x000fe20003800200 */
[----:B0-----:R-:W-:-:S09]  /*00f0*/  ULOP3.LUT UP0, URZ, UR4, 0xf, URZ, 0xc0, !UPT ;  /* 0x0000000f04ff7892 */ /* 0x001fd2000f80c0ff */
[----:B------:R-:W-:Y:S05]  /*0100*/  BRA.U UP0, `(.L_x_2) ;  /* 0x0000001900d87547 */ /* 0x000fea000b800000 */
[----:B------:R-:W-:-:S13]  /*0110*/  ISETP.GT.AND P0, PT, R20, 0xfff, PT ;  /* 0x00000fff1400780c */ /* 0x000fda0003f04270 */
[----:B------:R-:W-:Y:S05]  /*0120*/  @P0 BRA `(.L_x_3) ;  /* 0x0000000c008c0947 */ /* 0x000fea0003800000 */
[----:B------:R-:W0:Y:S01]  /*0130*/  S2R R9, SR_TID.X ;  /* 0x0000000000097919 */ /* 0x000e220000002100 */
[----:B------:R-:W-:Y:S01]  /*0140*/  BSSY.RECONVERGENT B1, `(.L_x_4) ;  /* 0x0000009000017945 */ /* 0x000fe20003800200 */
[----:B------:R-:W-:Y:S01]  /*0150*/  IMAD.MOV.U32 R0, RZ, RZ, RZ ;  /* 0x000000ffff007224 */ /* 0x000fe200078e00ff */
[----:B0-----:R-:W-:Y:S01]  /*0160*/  ISETP.GE.AND P0, PT, R9, R20, PT ;  /* 0x000000140900720c */ /* 0x001fe20003f06270 */
[----:B------:R-:W-:-:S12]  /*0170*/  IMAD.MOV.U32 R11, RZ, RZ, R9 ;  /* 0x000000ffff0b7224 */ /* 0x000fd800078e0009 */
[----:B------:R-:W-:Y:S05]  /*0180*/  @P0 BRA `(.L_x_5) ;  /* 0x0000000000100947 */ /* 0x000fea0003800000 */
[----:B------:R-:W0:Y:S02]  /*0190*/  LDC.64 R2, c[0x0][0x380] ;  /* 0x0000e000ff027b82 */ /* 0x000e240000000a00 */
[----:B0-----:R-:W-:-:S05]  /*01a0*/  IMAD.WIDE.U32 R2, R9, 0x4, R2 ;  /* 0x0000000409027825 */ /* 0x001fca00078e0002 */
[----:B------:R0:W5:Y:S01]  /*01b0*/  LDG.E.CONSTANT R0, desc[UR6][R2.64] ;  /* 0x0000000602007981 */ /* 0x000162000c1e9900 */
[----:B------:R-:W-:-:S07]  /*01c0*/  VIADD R11, R9, 0x100 ;  /* 0x00000100090b7836 */ /* 0x000fce0000000000 */
.L_x_5:
[----:B------:R-:W-:Y:S05]  /*01d0*/  BSYNC.RECONVERGENT B1 ;  /* 0x0000000000017941 */ /* 0x000fea0003800200 */
.L_x_4:
[----:B------:R-:W-:Y:S01]  /*01e0*/  ISETP.GE.AND P0, PT, R11, R20, PT ;  /* 0x000000140b00720c */ /* 0x000fe20003f06270 */
[----:B------:R-:W-:-:S12]  /*01f0*/  BSSY.RECONVERGENT B1, `(.L_x_6) ;  /* 0x0000066000017945 */ /* 0x000fd80003800200 */
[----:B------:R-:W-:Y:S05]  /*0200*/  @P0 BRA `(.L_x_7) ;  /* 0x0000000400900947 */ /* 0x000fea0003800000 */
[----:B0-----:R-:W-:Y:S01]  /*0210*/  LOP3.LUT R3, RZ, R11, RZ, 0x33, !PT ;  /* 0x0000000bff037212 */ /* 0x001fe200078e33ff */
[----:B------:R-:W-:Y:S04]  /*0220*/  BSSY.RECONVERGENT B2, `(.L_x_8) ;  /* 0x0000015000027945 */ /* 0x000fe80003800200 */
[----:B------:R-:W-:-:S05]  /*0230*/  IMAD.IADD R4, R3, 0x1, R20 ;  /* 0x0000000103047824 */ /* 0x000fca00078e0214 */
[C---:B------:R-:W-:Y:S02]  /*0240*/  LOP3.LUT R2, R4.reuse, 0x300, RZ, 0xc0, !PT ;  /* 0x0000030004027812 */ /* 0x040fe400078ec0ff */
[----:B------:R-:W-:Y:S02]  /*0250*/  ISETP.GE.U32.AND P1, PT, R4, 0x300, PT ;  /* 0x000003000400780c */ /* 0x000fe40003f26070 */
[----:B------:R-:W-:-:S13]  /*0260*/  ISETP.NE.AND P0, PT, R2, 0x300, PT ;  /* 0x000003000200780c */ /* 0x000fda0003f05270 */
[----:B------:R-:W-:Y:S05]  /*0270*/  @!P0 BRA `(.L_x_9) ;  /* 0x00000000003c8947 */ /* 0x000fea0003800000 */
[----:B------:R-:W0:Y:S01]  /*0280*/  LDC.64 R2, c[0x0][0x380] ;  /* 0x0000e000ff027b82 */ /* 0x000e220000000a00 */
[----:B------:R-:W-:-:S04]  /*0290*/  LEA.HI R4, R4, 0x1, RZ, 0x18 ;  /* 0x0000000104047811 */ /* 0x000fc800078fc0ff */
[----:B------:R-:W-:-:S05]  /*02a0*/  LOP3.LUT R4, R4, 0x3, RZ, 0xc0, !PT ;  /* 0x0000000304047812 */ /* 0x000fca00078ec0ff */
[----:B------:R-:W-:Y:S02]  /*02b0*/  IMAD.MOV R4, RZ, RZ, -R4 ;  /* 0x000000ffff047224 */ /* 0x000fe400078e0a04 */
[----:B0-----:R-:W-:-:S04]  /*02c0*/  IMAD.WIDE.U32 R2, R11, 0x4, R2 ;  /* 0x000000040b027825 */ /* 0x001fc800078e0002 */
[----:B------:R-:W-:-:S07]  /*02d0*/  IMAD.MOV.U32 R5, RZ, RZ, R3 ;  /* 0x000000ffff057224 */ /* 0x000fce00078e0003 */
.L_x_10:
[----:B------:R-:W-:-:S06]  /*02e0*/  IMAD.MOV.U32 R3, RZ, RZ, R5 ;  /* 0x000000ffff037224 */ /* 0x000fcc00078e0005 */
[----:B------:R0:W2:Y:S01]  /*02f0*/  LDG.E.CONSTANT R3, desc[UR6][R2.64] ;  /* 0x0000000602037981 */ /* 0x0000a2000c1e9900 */
[----:B------:R-:W-:Y:S02]  /*0300*/  VIADD R4, R4, 0x1 ;  /* 0x0000000104047836 */ /* 0x000fe40000000000 */
[----:B------:R-:W-:-:S03]  /*0310*/  VIADD R11, R11, 0x100 ;  /* 0x000001000b0b7836 */ /* 0x000fc60000000000 */
[----:B------:R-:W-:Y:S02]  /*0320*/  ISETP.NE.AND P0, PT, R4, RZ, PT ;  /* 0x000000ff0400720c */ /* 0x000fe40003f05270 */
[----:B0-----:R-:W-:-:S05]  /*0330*/  IADD3 R2, P2, PT, R2, 0x400, RZ ;  /* 0x0000040002027810 */ /* 0x001fca0007f5e0ff */
[----:B------:R-:W-:Y:S02]  /*0340*/  IMAD.X R5, RZ, RZ, R5, P2 ;  /* 0x000000ffff057224 */ /* 0x000fe400010e0605 */
[----:B--2--5:R-:W-:-:S04]  /*0350*/  IMAD.IADD R0, R3, 0x1, R0 ;  /* 0x0000000103007824 */ /* 0x024fc800078e0200 */
[----:B------:R-:W-:Y:S05]  /*0360*/  @P0 BRA `(.L_x_10) ;  /* 0xfffffffc00dc0947 */ /* 0x000fea000383ffff */
.L_x_9:
[----:B------:R-:W-:Y:S05]  /*0370*/  BSYNC.RECONVERGENT B2 ;  /* 0x0000000000027941 */ /* 0x000fea0003800200 */
.L_x_8:
[----:B------:R-:W-:Y:S05]  /*0380*/  @!P1 BRA `(.L_x_7) ;  /* 0x0000000400309947 */ /* 0x000fea0003800000 */
[----:B------:R-:W-:Y:S01]  /*0390*/  IMAD.IADD R2, R20, 0x1, -R11 ;  /* 0x0000000114027824 */ /* 0x000fe200078e0a0b */
[----:B------:R-:W-:Y:S01]  /*03a0*/  BSSY.RECONVERGENT B2, `(.L_x_11) ;  /* 0x0000029000027945 */ /* 0x000fe20003800200 */
[----:B------:R-:W-:-:S03]  /*03b0*/  PLOP3.LUT P0, PT, PT, PT, PT, 0x80, 0x8 ;  /* 0x000000000008781c */ /* 0x000fc60003f0f070 */
[----:B------:R-:W-:-:S13]  /*03c0*/  ISETP.GT.AND P1, PT, R2, 0xc00, PT ;  /* 0x00000c000200780c */ /* 0x000fda0003f24270 */
[----:B------:R-:W-:Y:S05]  /*03d0*/  @!P1 BRA `(.L_x_12) ;  /* 0x0000000000949947 */ /* 0x000fea0003800000 */
[----:B------:R-:W-:Y:S01]  /*03e0*/  PLOP3.LUT P0, PT, PT, PT, PT, 0x8, 0x80 ;  /* 0x000000000080781c */ /* 0x000fe20003f0e170 */
[----:B------:R-:W-:-:S12]  /*03f0*/  VIADD R8, R20, 0xfffff400 ;  /* 0xfffff40014087836 */ /* 0x000fd80000000000 */
.L_x_13:
[----:B------:R-:W0:Y:S01]  /*0400*/  LDC.64 R4, c[0x0][0x380] ;  /* 0x0000e000ff047b82 */ /* 0x000e220000000a00 */
[C---:B------:R-:W-:Y:S02]  /*0410*/  VIADD R7, R11.reuse, 0x400 ;  /* 0x000004000b077836 */ /* 0x040fe40000000000 */
[C---:B------:R-:W-:Y:S02]  /*0420*/  VIADD R3, R11.reuse, 0x800 ;  /* 0x000008000b037836 */ /* 0x040fe40000000000 */
[----:B0-----:R-:W-:-:S05]  /*0430*/  IMAD.WIDE R22, R11, 0x4, R4 ;  /* 0x000000040b167825 */ /* 0x001fca00078e0204 */
[----:B------:R-:W2:Y:S01]  /*0440*/  LDG.E.CONSTANT R13, desc[UR6][R22.64] ;  /* 0x00000006160d7981 */ /* 0x000ea2000c1e9900 */
[----:B------:R-:W-:-:S03]  /*0450*/  IMAD.WIDE R6, R7, 0x4, R4 ;  /* 0x0000000407067825 */ /* 0x000fc600078e0204 */
[----:B------:R-:W2:Y:S04]  /*0460*/  LDG.E.CONSTANT R10, desc[UR6][R22.64+0x400] ;  /* 0x00040006160a7981 */ /* 0x000ea8000c1e9900 */
[----:B------:R-:W3:Y:S04]  /*0470*/  LDG.E.CONSTANT R12, desc[UR6][R22.64+0x800] ;  /* 0x00080006160c7981 */ /* 0x000ee8000c1e9900 */
[----:B------:R-:W3:Y:S01]  /*0480*/  LDG.E.CONSTANT R19, desc[UR6][R22.64+0xc00] ;  /* 0x000c000616137981 */ /* 0x000ee2000c1e9900 */
[----:B------:R-:W-:-:S03]  /*0490*/  IMAD.WIDE R2, R3, 0x4, R4 ;  /* 0x0000000403027825 */ /* 0x000fc600078e0204 */
[----:B------:R-:W4:Y:S04]  /*04a0*/  LDG.E.CONSTANT R16, desc[UR6][R6.64] ;  /* 0x0000000606107981 */ /* 0x000f28000c1e9900 */
[----:B------:R-:W4:Y:S01]  /*04b0*/  LDG.E.CONSTANT R15, desc[UR6][R6.64+0x400] ;  /* 0x00040006060f7981 */ /* 0x000f22000c1e9900 */
[----:B------:R-:W-:-:S03]  /*04c0*/  VIADD R25, R11, 0xc00 ;  /* 0x00000c000b197836 */ /* 0x000fc60000000000 */
[----:B------:R-:W4:Y:S04]  /*04d0*/  LDG.E.CONSTANT R14, desc[UR6][R6.64+0x800] ;  /* 0x00080006060e7981 */ /* 0x000f28000c1e9900 */
[----:B------:R-:W4:Y:S01]  /*04e0*/  LDG.E.CONSTANT R21, desc[UR6][R6.64+0xc00] ;  /* 0x000c000606157981 */ /* 0x000f22000c1e9900 */
[----:B------:R-:W-:-:S03]  /*04f0*/  IMAD.WIDE R4, R25, 0x4, R4 ;  /* 0x0000000419047825 */ /* 0x000fc600078e0204 */
[----:B------:R-:W4:Y:S04]  /*0500*/  LDG.E.CONSTANT R18, desc[UR6][R2.64] ;  /* 0x0000000602127981 */ /* 0x000f28000c1e9900 */
[----:B------:R-:W4:Y:S04]  /*0510*/  LDG.E.CONSTANT R17, desc[UR6][R2.64+0x400] ;  /* 0x0004000602117981 */ /* 0x000f28000c1e9900 */
[----:B------:R-:W4:Y:S04]  /*0520*/  LDG.E.CONSTANT R23, desc[UR6][R2.64+0x800] ;  /* 0x0008000602177981 */ /* 0x000f28000c1e9900 */
[----:B------:R-:W4:Y:S04]  /*0530*/  LDG.E.CONSTANT R24, desc[UR6][R2.64+0xc00] ;  /* 0x000c000602187981 */ /* 0x000f28000c1e9900 */
[----:B------:R-:W4:Y:S04]  /*0540*/  LDG.E.CONSTANT R25, desc[UR6][R4.64] ;  /* 0x0000000604197981 */ /* 0x000f28000c1e9900 */
[----:B------:R-:W4:Y:S04]  /*0550*/  LDG.E.CONSTANT R26, desc[UR6][R4.64+0x400] ;  /* 0x00040006041a7981 */ /* 0x000f28000c1e9900 */
[----:B------:R-:W4:Y:S04]  /*0560*/  LDG.E.CONSTANT R22, desc[UR6][R4.64+0x800] ;  /* 0x0008000604167981 */ /* 0x000f28000c1e9900 */
[----:B------:R-:W4:Y:S01]  /*0570*/  LDG.E.CONSTANT R27, desc[UR6][R4.64+0xc00] ;  /* 0x000c0006041b7981 */ /* 0x000f22000c1e9900 */
[----:B------:R-:W-:-:S05]  /*0580*/  VIADD R11, R11, 0x1000 ;  /* 0x000010000b0b7836 */ /* 0x000fca0000000000 */
[----:B------:R-:W-:Y:S02]  /*0590*/  ISETP.GE.AND P1, PT, R11, R8, PT ;  /* 0x000000080b00720c */ /* 0x000fe40003f26270 */
[----:B--2--5:R-:W-:-:S04]  /*05a0*/  IADD3 R10, PT, PT, R10, R13, R0 ;  /* 0x0000000d0a0a7210 */ /* 0x024fc80007ffe000 */
[----:B---3--:R-:W-:-:S04]  /*05b0*/  IADD3 R10, PT, PT, R19, R12, R10 ;  /* 0x0000000c130a7210 */ /* 0x008fc80007ffe00a */
[----:B----4-:R-:W-:-:S04]  /*05c0*/  IADD3 R10, PT, PT, R15, R16, R10 ;  /* 0x000000100f0a7210 */ /* 0x010fc80007ffe00a */
[----:B------:R-:W-:-:S04]  /*05d0*/  IADD3 R10, PT, PT, R21, R14, R10 ;  /* 0x0000000e150a7210 */ /* 0x000fc80007ffe00a */
[----:B------:R-:W-:-:S04]  /*05e0*/  IADD3 R10, PT, PT, R17, R18, R10 ;  /* 0x00000012110a7210 */ /* 0x000fc80007ffe00a */
[----:B------:R-:W-:-:S04]  /*05f0*/  IADD3 R10, PT, PT, R24, R23, R10 ;  /* 0x00000017180a7210 */ /* 0x000fc80007ffe00a */
[----:B------:R-:W-:-:S04]  /*0600*/  IADD3 R25, PT, PT, R26, R25, R10 ;  /* 0x000000191a197210 */ /* 0x000fc80007ffe00a */
[----:B------:R-:W-:Y:S01]  /*0610*/  IADD3 R0, PT, PT, R27, R22, R25 ;  /* 0x000000161b007210 */ /* 0x000fe20007ffe019 */
[----:B------:R-:W-:Y:S06]  /*0620*/  @!P1 BRA `(.L_x_13) ;  /* 0xfffffffc00749947 */ /* 0x000fec000383ffff */
.L_x_12:
[----:B------:R-:W-:Y:S05]  /*0630*/  BSYNC.RECONVERGENT B2 ;  /* 0x0000000000027941 */ /* 0x000fea0003800200 */
.L_x_11:
[----:B------:R-:W-:Y:S01]  /*0640*/  IMAD.IADD R2, R20, 0x1, -R11 ;  /* 0x0000000114027824 */ /* 0x000fe200078e0a0b */
[----:B------:R-:W-:Y:S04]  /*0650*/  BSSY.RECONVERGENT B2, `(.L_x_14) ;  /* 0x0000015000027945 */ /* 0x000fe80003800200 */
[----:B------:R-:W-:-:S13]  /*0660*/  ISETP.GT.AND P1, PT, R2, 0x400, PT ;  /* 0x000004000200780c */ /* 0x000fda0003f24270 */
[----:B------:R-:W-:Y:S05]  /*0670*/  @!P1 BRA `(.L_x_15) ;  /* 0x0000000000489947 */ /* 0x000fea0003800000 */
[----:B------:R-:W0:Y:S01]  /*0680*/  LDC.64 R4, c[0x0][0x380] ;  /* 0x0000e000ff047b82 */ /* 0x000e220000000a00 */
[C---:B------:R-:W-:Y:S02]  /*0690*/  VIADD R13, R11.reuse, 0x400 ;  /* 0x000004000b0d7836 */ /* 0x040fe40000000000 */
[----:B0-----:R-:W-:-:S05]  /*06a0*/  IMAD.WIDE R2, R11, 0x4, R4 ;  /* 0x000000040b027825 */ /* 0x001fca00078e0204 */
[----:B------:R-:W2:Y:S01]  /*06b0*/  LDG.E.CONSTANT R7, desc[UR6][R2.64] ;  /* 0x0000000602077981 */ /* 0x000ea2000c1e9900 */
[----:B------:R-:W-:-:S03]  /*06c0*/  IMAD.WIDE R4, R13, 0x4, R4 ;  /* 0x000000040d047825 */ /* 0x000fc600078e0204 */
[----:B------:R-:W2:Y:S04]  /*06d0*/  LDG.E.CONSTANT R6, desc[UR6][R2.64+0x400] ;  /* 0x0004000602067981 */ /* 0x000ea8000c1e9900 */
[----:B------:R-:W3:Y:S04]  /*06e0*/  LDG.E.CONSTANT R13, desc[UR6][R2.64+0x800] ;  /* 0x00080006020d7981 */ /* 0x000ee8000c1e9900 */
[----:B------:R-:W3:Y:S04]  /*06f0*/  LDG.E.CONSTANT R8, desc[UR6][R2.64+0xc00] ;  /* 0x000c000602087981 */ /* 0x000ee8000c1e9900 */
[----:B------:R-:W4:Y:S04]  /*0700*/  LDG.E.CONSTANT R15, desc[UR6][R4.64] ;  /* 0x00000006040f7981 */ /* 0x000f28000c1e9900 */
[----:B------:R-:W4:Y:S04]  /*0710*/  LDG.E.CONSTANT R10, desc[UR6][R4.64+0x400] ;  /* 0x00040006040a7981 */ /* 0x000f28000c1e9900 */
[----:B------:R-:W4:Y:S04]  /*0720*/  LDG.E.CONSTANT R17, desc[UR6][R4.64+0x800] ;  /* 0x0008000604117981 */ /* 0x000f28000c1e9900 */
[----:B------:R-:W4:Y:S01]  /*0730*/  LDG.E.CONSTANT R12, desc[UR6][R4.64+0xc00] ;  /* 0x000c0006040c7981 */ /* 0x000f22000c1e9900 */
[----:B------:R-:W-:Y:S01]  /*0740*/  PLOP3.LUT P0, PT, PT, PT, PT, 0x8, 0x80 ;  /* 0x000000000080781c */ /* 0x000fe20003f0e170 */
[----:B------:R-:W-:Y:S01]  /*0750*/  VIADD R11, R11, 0x800 ;  /* 0x000008000b0b7836 */ /* 0x000fe20000000000 */
[----:B--2--5:R-:W-:-:S04]  /*0760*/  IADD3 R6, PT, PT, R6, R7, R0 ;  /* 0x0000000706067210 */ /* 0x024fc80007ffe000 */
[----:B---3--:R-:W-:-:S04]  /*0770*/  IADD3 R6, PT, PT, R8, R13, R6 ;  /* 0x0000000d08067210 */ /* 0x008fc80007ffe006 */
[----:B----4-:R-:W-:-:S04]  /*0780*/  IADD3 R6, PT, PT, R10, R15, R6 ;  /* 0x0000000f0a067210 */ /* 0x010fc80007ffe006 */
[----:B------:R-:W-:-:S07]  /*0790*/  IADD3 R0, PT, PT, R12, R17, R6 ;  /* 0x000000110c007210 */ /* 0x000fce0007ffe006 */
.L_x_15:
[----:B------:R-:W-:Y:S05]  /*07a0*/  BSYNC.RECONVERGENT B2 ;  /* 0x0000000000027941 */ /* 0x000fea0003800200 */
.L_x_14:
[----:B------:R-:W-:-:S13]  /*07b0*/  ISETP.LT.OR P0, PT, R11, R20, P0 ;  /* 0x000000140b00720c */ /* 0x000fda0000701670 */
[----:B------:R-:W-:Y:S05]  /*07c0*/  @!P0 BRA `(.L_x_7) ;  /* 0x0000000000208947 */ /* 0x000fea0003800000 */
[----:B------:R-:W0:Y:S02]  /*07d0*/  LDC.64 R2, c[0x0][0x380] ;  /* 0x0000e000ff027b82 */ /* 0x000e240000000a00 */
[----:B0-----:R-:W-:-:S05]  /*07e0*/  IMAD.WIDE R2, R11, 0x4, R2 ;  /* 0x000000040b027825 */ /* 0x001fca00078e0202 */
[----:B------:R-:W2:Y:S04]  /*07f0*/  LDG.E.CONSTANT R5, desc[UR6][R2.64] ;  /* 0x0000000602057981 */ /* 0x000ea8000c1e9900 */
[----:B------:R-:W2:Y:S04]  /*0800*/  LDG.E.CONSTANT R4, desc[UR6][R2.64+0x400] ;  /* 0x0004000602047981 */ /* 0x000ea8000c1e9900 */
[----:B------:R-:W3:Y:S04]  /*0810*/  LDG.E.CONSTANT R7, desc[UR6][R2.64+0x800] ;  /* 0x0008000602077981 */ /* 0x000ee8000c1e9900 */
[----:B------:R-:W3:Y:S01]  /*0820*/  LDG.E.CONSTANT R6, desc[UR6][R2.64+0xc00] ;  /* 0x000c000602067981 */ /* 0x000ee2000c1e9900 */
[----:B--2--5:R-:W-:-:S04]  /*0830*/  IADD3 R0, PT, PT, R4, R5, R0 ;  /* 0x0000000504007210 */ /* 0x024fc80007ffe000 */
[----:B---3--:R-:W-:-:S07]  /*0840*/  IADD3 R0, PT, PT, R6, R7, R0 ;  /* 0x0000000706007210 */ /* 0x008fce0007ffe000 */
.L_x_7:
[----:B------:R-:W-:Y:S05]  /*0850*/  BSYNC.RECONVERGENT B1 ;  /* 0x0000000000017941 */ /* 0x000fea0003800200 */
.L_x_6:
[----:B------:R-:W-:-:S13]  /*0860*/  ISETP.GE.AND P0, PT, R20, 0x100, PT ;  /* 0x000001001400780c */ /* 0x000fda0003f06270 */
[----:B------:R-:W-:Y:S05]  /*0870*/  @!P0 BRA `(.L_x_16) ;  /* 0x0000000000ac8947 */ /* 0x000fea0003800000 */
[----:B------:R-:W1:Y:S01]  /*0880*/  S2R R6, SR_LANEID ;  /* 0x0000000000067919 */ /* 0x000e620000000000 */
[----:B0----5:R-:W0:Y:S01]  /*0890*/  SHFL.DOWN PT, R2, R0, 0x1, 0x1f ;  /* 0x08201f0000027f89 */ /* 0x021e2200000e0000 */
[C---:B-1----:R-:W-:Y:S02]  /*08a0*/  ISETP.GT.AND P0, PT, R6.reuse, 0x1e, PT ;  /* 0x0000001e0600780c */ /* 0x042fe40003f04270 */
[----:B------:R-:W-:Y:S02]  /*08b0*/  ISETP.NE.AND P1, PT, R6, RZ, PT ;  /* 0x000000ff0600720c */ /* 0x000fe40003f25270 */
[----:B0-----:R-:W-:Y:S02]  /*08c0*/  SEL R3, R2, RZ, !P0 ;  /* 0x000000ff02037207 */ /* 0x001fe40004000000 */
[----:B------:R-:W-:-:S03]  /*08d0*/  ISETP.GT.AND P0, PT, R6, 0x1d, PT ;  /* 0x0000001d0600780c */ /* 0x000fc60003f04270 */
[----:B------:R-:W-:-:S05]  /*08e0*/  IMAD.IADD R3, R3, 0x1, R0 ;  /* 0x0000000103037824 */ /* 0x000fca00078e0200 */
[----:B------:R-:W0:Y:S01]  /*08f0*/  SHFL.DOWN PT, R2, R3, 0x2, 0x1f ;  /* 0x08401f0003027f89 */ /* 0x000e2200000e0000 */
[----:B------:R-:W1:Y:S01]  /*0900*/  @!P1 S2R R7, SR_CgaCtaId ;  /* 0x0000000000079919 */ /* 0x000e620000008800 */
[----:B0-----:R-:W-:Y:S02]  /*0910*/  SEL R2, R2, RZ, !P0 ;  /* 0x000000ff02027207 */ /* 0x001fe40004000000 */
[----:B------:R-:W-:-:S03]  /*0920*/  ISETP.GT.AND P0, PT, R6, 0x1b, PT ;  /* 0x0000001b0600780c */ /* 0x000fc60003f04270 */
[----:B------:R-:W-:-:S05]  /*0930*/  IMAD.IADD R2, R3, 0x1, R2 ;  /* 0x0000000103027824 */ /* 0x000fca00078e0202 */
[----:B------:R-:W0:Y:S02]  /*0940*/  SHFL.DOWN PT, R4, R2, 0x4, 0x1f ;  /* 0x08801f0002047f89 */ /* 0x000e2400000e0000 */
[----:B0-----:R-:W-:Y:S02]  /*0950*/  SEL R5, R4, RZ, !P0 ;  /* 0x000000ff04057207 */ /* 0x001fe40004000000 */
[----:B------:R-:W-:Y:S02]  /*0960*/  ISETP.GT.AND P0, PT, R6, 0x17, PT ;  /* 0x000000170600780c */ /* 0x000fe40003f04270 */
[----:B------:R-:W-:Y:S01]  /*0970*/  @!P1 MOV R4, 0x400 ;  /* 0x0000040000049802 */ /* 0x000fe20000000f00 */
[----:B------:R-:W-:Y:S01]  /*0980*/  IMAD.IADD R5, R2, 0x1, R5 ;  /* 0x0000000102057824 */ /* 0x000fe200078e0205 */
[----:B------:R-:W-:Y:S02]  /*0990*/  @!P1 SHF.R.U32.HI R2, RZ, 0x3, R9 ;  /* 0x00000003ff029819 */ /* 0x000fe40000011609 */
[----:B-1----:R-:W-:-:S02]  /*09a0*/  @!P1 LEA R7, R7, R4, 0x18 ;  /* 0x0000000407079211 */ /* 0x002fc400078ec0ff */
[----:B------:R-:W0:Y:S01]  /*09b0*/  SHFL.DOWN PT, R0, R5, 0x8, 0x1f ;  /* 0x09001f0005007f89 */ /* 0x000e2200000e0000 */
[----:B------:R-:W-:-:S05]  /*09c0*/  @!P1 LOP3.LUT R2, R2, 0x7c, RZ, 0xc0, !PT ;  /* 0x0000007c02029812 */ /* 0x000fca00078ec0ff */
[----:B------:R-:W-:Y:S01]  /*09d0*/  @!P1 IMAD.IADD R2, R2, 0x1, R7 ;  /* 0x0000000102029824 */ /* 0x000fe200078e0207 */
[----:B0-----:R-:W-:Y:S02]  /*09e0*/  SEL R0, R0, RZ, !P0 ;  /* 0x000000ff00007207 */ /* 0x001fe40004000000 */
[----:B------:R-:W-:-:S03]  /*09f0*/  ISETP.GT.AND P0, PT, R6, 0xf, PT ;  /* 0x0000000f0600780c */ /* 0x000fc60003f04270 */
[----:B------:R-:W-:-:S05]  /*0a00*/  IMAD.IADD R0, R5, 0x1, R0 ;  /* 0x0000000105007824 */ /* 0x000fca00078e0200 */
[----:B------:R-:W0:Y:S02]  /*0a10*/  SHFL.DOWN PT, R3, R0, 0x10, 0x1f ;  /* 0x0a001f0000037f89 */ /* 0x000e2400000e0000 */
[----:B0-----:R-:W-:Y:S02]  /*0a20*/  SEL R3, R3, RZ, !P0 ;  /* 0x000000ff03037207 */ /* 0x001fe40004000000 */
[----:B------:R-:W-:-:S03]  /*0a30*/  ISETP.NE.AND P0, PT, R9, RZ, PT ;  /* 0x000000ff0900720c */ /* 0x000fc60003f05270 */
[----:B------:R-:W-:-:S05]  /*0a40*/  IMAD.IADD R3, R0, 0x1, R3 ;  /* 0x0000000100037824 */ /* 0x000fca00078e0203 */
[----:B------:R0:W-:Y:S01]  /*0a50*/  @!P1 STS [R2+0x8], R3 ;  /* 0x0000080302009388 */ /* 0x0001e20000000800 */
[----:B------:R-:W-:Y:S06]  /*0a60*/  BAR.SYNC.DEFER_BLOCKING 0x0 ;  /* 0x0000000000007b1d */ /* 0x000fec0000010000 */
[----:B------:R-:W-:Y:S05]  /*0a70*/  @P0 BRA `(.L_x_17) ;  /* 0x0000002c00ac0947 */ /* 0x000fea0003800000 */
[----:B------:R-:W1:Y:S01]  /*0a80*/  S2UR UR5, SR_CgaCtaId ;  /* 0x00000000000579c3 */ /* 0x000e620000008800 */
[----:B------:R-:W-:Y:S02]  /*0a90*/  UMOV UR4, 0x400 ;  /* 0x0000040000047882 */ /* 0x000fe40000000000 */
[----:B-1----:R-:W-:-:S09]  /*0aa0*/  ULEA UR4, UR5, UR4, 0x18 ;  /* 0x0000000405047291 */ /* 0x002fd2000f8ec0ff */
[----:B------:R-:W-:Y:S04]  /*0ab0*/  LDS R0, [UR4+0xc] ;  /* 0x00000c04ff007984 */ /* 0x000fe80008000800 */
[----:B------:R-:W1:Y:S04]  /*0ac0*/  LDS.128 R4, [UR4+0x10] ;  /* 0x00001004ff047984 */ /* 0x000e680008000c00 */
[----:B------:R-:W2:Y:S01]  /*0ad0*/  LDS.64 R8, [UR4+0x20] ;  /* 0x00002004ff087984 */ /* 0x000ea20008000a00 */
[----:B-1----:R-:W-:-:S04]  /*0ae0*/  IADD3 R0, PT, PT, R4, R0, R3 ;  /* 0x0000000004007210 */ /* 0x002fc80007ffe003 */
[----:B------:R-:W-:-:S04]  /*0af0*/  IADD3 R0, PT, PT, R6, R0, R5 ;  /* 0x0000000006007210 */ /* 0x000fc80007ffe005 */
[----:B--2---:R-:W-:-:S05]  /*0b00*/  IADD3 R0, PT, PT, R8, R0, R7 ;  /* 0x0000000008007210 */ /* 0x004fca0007ffe007 */
[----:B0-----:R-:W-:Y:S01]  /*0b10*/  IMAD.IADD R3, R0, 0x1, R9 ;  /* 0x0000000100037824 */ /* 0x001fe200078e0209 */
[----:B------:R-:W-:Y:S06]  /*0b20*/  BRA `(.L_x_17) ;  /* 0x0000002c00807947 */ /* 0x000fec0003800000 */
.L_x_16:
[----:B0-----:R-:W-:Y:S01]  /*0b30*/  LOP3.LUT R2, R9, 0x3e0, RZ, 0xc0, !PT ;  /* 0x000003e009027812 */ /* 0x001fe200078ec0ff */
[----:B------:R-:W0:Y:S03]  /*0b40*/  S2R R8, SR_LANEID ;  /* 0x0000000000087919 */ /* 0x000e260000000000 */
[----:B------:R-:W-:Y:S01]  /*0b50*/  LOP3.LUT R5, RZ, R2, RZ, 0x33, !PT ;  /* 0x00000002ff057212 */ /* 0x000fe200078e33ff */
[----:B------:R-:W-:-:S04]  /*0b60*/  VIADD R3, R2, 0x20 ;  /* 0x0000002002037836 */ /* 0x000fc80000000000 */
[----:B------:R-:W-:Y:S01]  /*0b70*/  IMAD.IADD R5, R5, 0x1, R20 ;  /* 0x0000000105057824 */ /* 0x000fe200078e0214 */
[----:B------:R-:W-:-:S04]  /*0b80*/  ISETP.GT.AND P0, PT, R3, R20, PT ;  /* 0x000000140300720c */ /* 0x000fc80003f04270 */
[----:B------:R-:W-:-:S05]  /*0b90*/  SEL R5, R5, 0x1f, P0 ;  /* 0x0000001f05057807 */ /* 0x000fca0000000000 */
[----:B-----5:R-:W1:Y:S01]  /*0ba0*/  SHFL.DOWN PT, R2, R0, 0x1, R5 ;  /* 0x0820000000027989 */ /* 0x020e6200000e0005 */
[CC--:B0-----:R-:W-:Y:S01]  /*0bb0*/  ISETP.GE.AND P0, PT, R8.reuse, R5.reuse, PT ;  /* 0x000000050800720c */ /* 0x0c1fe20003f06270 */
[C---:B------:R-:W-:Y:S01]  /*0bc0*/  VIADD R4, R8.reuse, 0x2 ;  /* 0x0000000208047836 */ /* 0x040fe20000000000 */
[C---:B------:R-:W-:Y:S01]  /*0bd0*/  ISETP.NE.AND P1, PT, R8.reuse, RZ, PT ;  /* 0x000000ff0800720c */ /* 0x040fe20003f25270 */
[----:B------:R-:W-:Y:S01]  /*0be0*/  VIADD R6, R8, 0x4 ;  /* 0x0000000408067836 */ /* 0x000fe20000000000 */
[----:B-1----:R-:W-:Y:S02]  /*0bf0*/  SEL R3, R2, RZ, !P0 ;  /* 0x000000ff02037207 */ /* 0x002fe40004000000 */
[----:B------:R-:W-:-:S03]  /*0c00*/  ISETP.GT.AND P0, PT, R4, R5, PT ;  /* 0x000000050400720c */ /* 0x000fc60003f04270 */
[----:B------:R-:W-:-:S06]  /*0c10*/  IMAD.IADD R2, R3, 0x1, R0 ;  /* 0x0000000103027824 */ /* 0x000fcc00078e0200 */
[----:B------:R-:W0:Y:S01]  /*0c20*/  @!P1 S2R R10, SR_CgaCtaId ;  /* 0x00000000000a9919 */ /* 0x000e220000008800 */
[----:B------:R-:W-:Y:S01]  /*0c30*/  @!P1 MOV R7, 0x400 ;  /* 0x0000040000079802 */ /* 0x000fe20000000f00 */
[----:B------:R-:W1:Y:S02]  /*0c40*/  SHFL.DOWN PT, R3, R2, 0x2, R5 ;  /* 0x0840000002037989 */ /* 0x000e6400000e0005 */
[----:B-1----:R-:W-:Y:S02]  /*0c50*/  SEL R3, R3, RZ, !P0 ;  /* 0x000000ff03037207 */ /* 0x002fe40004000000 */
[----:B------:R-:W-:Y:S02]  /*0c60*/  ISETP.GT.AND P0, PT, R6, R5, PT ;  /* 0x000000050600720c */ /* 0x000fe40003f04270 */
[----:B------:R-:W-:Y:S01]  /*0c70*/  @!P1 SHF.R.U32.HI R6, RZ, 0x3, R9 ;  /* 0x00000003ff069819 */ /* 0x000fe20000011609 */
[----:B------:R-:W-:Y:S01]  /*0c80*/  IMAD.IADD R4, R2, 0x1, R3 ;  /* 0x0000000102047824 */ /* 0x000fe200078e0203 */
[----:B0-----:R-:W-:Y:S01]  /*0c90*/  @!P1 LEA R7, R10, R7, 0x18 ;  /* 0x000000070a079211 */ /* 0x001fe200078ec0ff */
[----:B------:R-:W-:Y:S01]  /*0ca0*/  VIADD R2, R8, 0x8 ;  /* 0x0000000808027836 */ /* 0x000fe20000000000 */
[----:B------:R-:W-:-:S02]  /*0cb0*/  @!P1 LOP3.LUT R6, R6, 0x7c, RZ, 0xc0, !PT ;  /* 0x0000007c06069812 */ /* 0x000fc400078ec0ff */
[----:B------:R-:W0:Y:S03]  /*0cc0*/  SHFL.DOWN PT, R3, R4, 0x4, R5 ;  /* 0x0880000004037989 */ /* 0x000e2600000e0005 */
[----:B------:R-:W-:Y:S01]  /*0cd0*/  @!P1 IMAD.IADD R6, R6, 0x1, R7 ;  /* 0x0000000106069824 */ /* 0x000fe200078e0207 */
[----:B0-----:R-:W-:Y:S02]  /*0ce0*/  SEL R3, R3, RZ, !P0 ;  /* 0x000000ff03037207 */ /* 0x001fe40004000000 */
[----:B------:R-:W-:-:S03]  /*0cf0*/  ISETP.GT.AND P0, PT, R2, R5, PT ;  /* 0x000000050200720c */ /* 0x000fc60003f04270 */
[----:B------:R-:W-:Y:S02]  /*0d00*/  IMAD.IADD R0, R4, 0x1, R3 ;  /* 0x0000000104007824 */ /* 0x000fe400078e0203 */
[----:B------:R-:W-:-:S03]  /*0d10*/  VIADD R4, R8, 0x10 ;  /* 0x0000001008047836 */ /* 0x000fc60000000000 */
[----:B------:R-:W0:Y:S02]  /*0d20*/  SHFL.DOWN PT, R3, R0, 0x8, R5 ;  /* 0x0900000000037989 */ /* 0x000e2400000e0005 */
[----:B0-----:R-:W-:Y:S02]  /*0d30*/  SEL R3, R3, RZ, !P0 ;  /* 0x000000ff03037207 */ /* 0x001fe40004000000 */
[----:B------:R-:W-:-:S03]  /*0d40*/  ISETP.GT.AND P0, PT, R4, R5, PT ;  /* 0x000000050400720c */ /* 0x000fc60003f04270 */
[----:B------:R-:W-:-:S05]  /*0d50*/  IMAD.IADD R2, R0, 0x1, R3 ;  /* 0x0000000100027824 */ /* 0x000fca00078e0203 */
[----:B------:R-:W0:Y:S02]  /*0d60*/  SHFL.DOWN PT, R3, R2, 0x10, R5 ;  /* 0x0a00000002037989 */ /* 0x000e2400000e0005 */
[----:B0-----:R-:W-:Y:S02]  /*0d70*/  SEL R3, R3, RZ, !P0 ;  /* 0x000000ff03037207 */ /* 0x001fe40004000000 */
[----:B------:R-:W-:-:S03]  /*0d80*/  ISETP.NE.AND P0, PT, R9, RZ, PT ;  /* 0x000000ff0900720c */ /* 0x000fc60003f05270 */
[----:B------:R-:W-:-:S05]  /*0d90*/  IMAD.IADD R3, R2, 0x1, R3 ;  /* 0x0000000102037824 */ /* 0x000fca00078e0203 */
[----:B------:R4:W-:Y:S01]  /*0da0*/  @!P1 STS [R6+0x8], R3 ;  /* 0x0000080306009388 */ /* 0x0009e20000000800 */
[----:B------:R-:W-:Y:S06]  /*0db0*/  BAR.SYNC.DEFER_BLOCKING 0x0 ;  /* 0x0000000000007b1d */ /* 0x000fec0000010000 */
[----:B------:R-:W-:Y:S05]  /*0dc0*/  @P0 BRA `(.L_x_17) ;  /* 0x0000002800d80947 */ /* 0x000fea0003800000 */
[----:B------:R-:W0:Y:S01]  /*0dd0*/  S2UR UR5, SR_CgaCtaId ;  /* 0x00000000000579c3 */ /* 0x000e220000008800 */
[----:B------:R-:W-:Y:S01]  /*0de0*/  UMOV UR4, 0x400 ;  /* 0x0000040000047882 */ /* 0x000fe20000000000 */
[C---:B------:R-:W-:Y:S02]  /*0df0*/  ISETP.GT.AND P2, PT, R20.reuse, 0x40, PT ;  /* 0x000000401400780c */ /* 0x040fe40003f44270 */
[C---:B------:R-:W-:Y:S02]  /*0e00*/  ISETP.GT.AND P1, PT, R20.reuse, 0x20, PT ;  /* 0x000000201400780c */ /* 0x040fe40003f24270 */
[----:B------:R-:W-:Y:S01]  /*0e10*/  ISETP.GT.AND P3, PT, R20, 0x80, PT ;  /* 0x000000801400780c */ /* 0x000fe20003f64270 */
[----:B0-----:R-:W-:-:S09]  /*0e20*/  ULEA UR4, UR5, UR4, 0x18 ;  /* 0x0000000405047291 */ /* 0x001fd2000f8ec0ff */
[----:B----4-:R-:W0:Y:S04]  /*0e30*/  LDS.128 R4, [UR4+0x10] ;  /* 0x00001004ff047984 */ /* 0x010e280008000c00 */
[----:B------:R-:W1:Y:S04]  /*0e40*/  LDS R0, [UR4+0xc] ;  /* 0x00000c04ff007984 */ /* 0x000e680008000800 */
[----:B------:R-:W2:Y:S01]  /*0e50*/  LDS.64 R8, [UR4+0x20] ;  /* 0x00002004ff087984 */ /* 0x000ea20008000a00 */
[----:B0-----:R-:W-:Y:S02]  /*0e60*/  SEL R4, R4, RZ, P2 ;  /* 0x000000ff04047207 */ /* 0x001fe40001000000 */
[----:B------:R-:W-:-:S02]  /*0e70*/  ISETP.GT.AND P2, PT, R20, 0x60, PT ;  /* 0x000000601400780c */ /* 0x000fc40003f44270 */
[----:B-1----:R-:W-:Y:S02]  /*0e80*/  SEL R0, R0, RZ, P1 ;  /* 0x000000ff00007207 */ /* 0x002fe40000800000 */
[----:B------:R-:W-:Y:S02]  /*0e90*/  SEL R5, R5, RZ, P2 ;  /* 0x000000ff05057207 */ /* 0x000fe40001000000 */
[----:B------:R-:W-:Y:S02]  /*0ea0*/  IADD3 R0, PT, PT, R4, R0, R3 ;  /* 0x0000000004007210 */ /* 0x000fe40007ffe003 */
[----:B------:R-:W-:Y:S02]  /*0eb0*/  ISETP.GT.AND P1, PT, R20, 0xa0, PT ;  /* 0x000000a01400780c */ /* 0x000fe40003f24270 */
[----:B------:R-:W-:Y:S02]  /*0ec0*/  SEL R6, R6, RZ, P3 ;  /* 0x000000ff06067207 */ /* 0x000fe40001800000 */
[----:B------:R-:W-:-:S02]  /*0ed0*/  ISETP.GT.AND P2, PT, R20, 0xc0, PT ;  /* 0x000000c01400780c */ /* 0x000fc40003f44270 */
[----:B------:R-:W-:Y:S02]  /*0ee0*/  ISETP.GT.AND P3, PT, R20, 0xe0, PT ;  /* 0x000000e01400780c */ /* 0x000fe40003f64270 */
[----:B------:R-:W-:Y:S02]  /*0ef0*/  SEL R7, R7, RZ, P1 ;  /* 0x000000ff07077207 */ /* 0x000fe40000800000 */
[----:B------:R-:W-:Y:S02]  /*0f00*/  IADD3 R0, PT, PT, R6, R0, R5 ;  /* 0x0000000006007210 */ /* 0x000fe40007ffe005 */
[----:B--2---:R-:W-:Y:S02]  /*0f10*/  SEL R8, R8, RZ, P2 ;  /* 0x000000ff08087207 */ /* 0x004fe40001000000 */
[----:B------:R-:W-:Y:S02]  /*0f20*/  SEL R9, R9, RZ, P3 ;  /* 0x000000ff09097207 */ /* 0x000fe40001800000 */
[----:B------:R-:W-:-:S05]  /*0f30*/  IADD3 R0, PT, PT, R8, R0, R7 ;  /* 0x0000000008007210 */ /* 0x000fca0007ffe007 */
[----:B------:R-:W-:Y:S01]  /*0f40*/  IMAD.IADD R3, R0, 0x1, R9 ;  /* 0x0000000100037824 */ /* 0x000fe200078e0209 */
[----:B------:R-:W-:Y:S06]  /*0f50*/  BRA `(.L_x_17) ;  /* 0x0000002800747947 */ /* 0x000fec0003800000 */
.L_x_3:
[----:B------:R-:W0:Y:S01]  /*0f60*/  S2R R0, SR_TID.X ;  /* 0x0000000000007919 */ /* 0x000e220000002100 */
[----:B------:R-:W1:Y:S01]  /*0f70*/  LDC.64 R2, c[0x0][0x380] ;  /* 0x0000e000ff027b82 */ /* 0x000e620000000a00 */
[----:B0-----:R-:W-:-:S04]  /*0f80*/  IMAD.SHL.U32 R5, R0, 0x4, RZ ;  /* 0x0000000400057824 */ /* 0x001fc800078e00ff */
[----:B-1----:R-:W-:-:S05]  /*0f90*/  IMAD.WIDE.U32 R2, R5, 0x4, R2 ;  /* 0x0000000405027825 */ /* 0x002fca00078e0002 */
[----:B------:R-:W2:Y:S04]  /*0fa0*/  LDG.E.128.CONSTANT R4, desc[UR6][R2.64] ;  /* 0x0000000602047981 */ /* 0x000ea8000c1e9d00 */
[----:B------:R-:W3:Y:S04]  /*0fb0*/  LDG.E.128.CONSTANT R8, desc[UR6][R2.64+0x1000] ;  /* 0x0010000602087981 */ /* 0x000ee8000c1e9d00 */
[----:B------:R-:W4:Y:S04]  /*0fc0*/  LDG.E.128.CONSTANT R12, desc[UR6][R2.64+0x2000] ;  /* 0x00200006020c7981 */ /* 0x000f28000c1e9d00 */
[----:B------:R-:W5:Y:S01]  /*0fd0*/  LDG.E.128.CONSTANT R16, desc[UR6][R2.64+0x3000] ;  /* 0x0030000602107981 */ /* 0x000f62000c1e9d00 */
[----:B------:R-:W-:Y:S01]  /*0fe0*/  ISETP.GE.U32.AND P0, PT, R20, 0x2000, PT ;  /* 0x000020001400780c */ /* 0x000fe20003f06070 */
[----:B------:R-:W-:Y:S01]  /*0ff0*/  IMAD.MOV.U32 R23, RZ, RZ, 0x1000 ;  /* 0x00001000ff177424 */ /* 0x000fe200078e00ff */
[----:B--2---:R-:W-:-:S04]  /*1000*/  IADD3 R5, PT, PT, R6, R5, R4 ;  /* 0x0000000506057210 */ /* 0x004fc80007ffe004 */
[----:B---3--:R-:W-:-:S04]  /*1010*/  IADD3 R5, PT, PT, R8, R7, R5 ;  /* 0x0000000708057210 */ /* 0x008fc80007ffe005 */
[----:B------:R-:W-:-:S04]  /*1020*/  IADD3 R5, PT, PT, R10, R9, R5 ;  /* 0x000000090a057210 */ /* 0x000fc80007ffe005 */
[----:B----4-:R-:W-:-:S04]  /*1030*/  IADD3 R5, PT, PT, R12, R11, R5 ;  /* 0x0000000b0c057210 */ /* 0x010fc80007ffe005 */
[----:B------:R-:W-:-:S04]  /*1040*/  IADD3 R5, PT, PT, R14, R13, R5 ;  /* 0x0000000d0e057210 */ /* 0x000fc80007ffe005 */
[----:B-----5:R-:W-:-:S04]  /*1050*/  IADD3 R5, PT, PT, R16, R15, R5 ;  /* 0x0000000f10057210 */ /* 0x020fc80007ffe005 */
[----:B------:R-:W-:-:S05]  /*1060*/  IADD3 R5, PT, PT, R18, R17, R5 ;  /* 0x0000001112057210 */ /* 0x000fca0007ffe005 */
[----:B------:R-:W-:Y:S01]  /*1070*/  IMAD.IADD R21, R19, 0x1, R5 ;  /* 0x0000000113157824 */ /* 0x000fe200078e0205 */
[----:B------:R-:W-:Y:S06]  /*1080*/  @!P0 BRA `(.L_x_18) ;  /* 0x00000000005c8947 */ /* 0x000fec0003800000 */
[----:B------:R-:W0:Y:S01]  /*1090*/  LDC R24, c[0x0][0x390] ;  /* 0x0000e400ff187b82 */ /* 0x000e220000000800 */
[----:B------:R-:W-:Y:S02]  /*10a0*/  VIADD R22, R20, 0xfffff000 ;  /* 0xfffff00014167836 */ /* 0x000fe40000000000 */
[----:B------:R-:W-:-:S07]  /*10b0*/  IMAD.MOV.U32 R23, RZ, RZ, 0x1000 ;  /* 0x00001000ff177424 */ /* 0x000fce00078e00ff */
.L_x_20:
[----:B------:R-:W-:-:S05]  /*10c0*/  IMAD.WIDE R26, R23, 0x4, R2 ;  /* 0x00000004171a7825 */ /* 0x000fca00078e0202 */
[----:B------:R-:W2:Y:S04]  /*10d0*/  LDG.E.128.CONSTANT R12, desc[UR6][R26.64] ;  /* 0x000000061a0c7981 */ /* 0x000ea8000c1e9d00 */
[----:B------:R-:W3:Y:S04]  /*10e0*/  LDG.E.128.CONSTANT R16, desc[UR6][R26.64+0x1000] ;  /* 0x001000061a107981 */ /* 0x000ee8000c1e9d00 */
[----:B------:R-:W4:Y:S04]  /*10f0*/  LDG.E.128.CONSTANT R4, desc[UR6][R26.64+0x2000] ;  /* 0x002000061a047981 */ /* 0x000f28000c1e9d00 */
[----:B------:R-:W5:Y:S01]  /*1100*/  LDG.E.128.CONSTANT R8, desc[UR6][R26.64+0x3000] ;  /* 0x003000061a087981 */ /* 0x000f62000c1e9d00 */
[----:B0-----:R-:W-:Y:S01]  /*1110*/  IMAD.MOV.U32 R20, RZ, RZ, R24 ;  /* 0x000000ffff147224 */ /* 0x001fe200078e0018 */
[----:B--2---:R-:W-:-:S04]  /*1120*/  IADD3 R13, PT, PT, R13, R12, R21 ;  /* 0x0000000c0d0d7210 */ /* 0x004fc80007ffe015 */
[----:B------:R-:W-:-:S04]  /*1130*/  IADD3 R13, PT, PT, R15, R14, R13 ;  /* 0x0000000e0f0d7210 */ /* 0x000fc80007ffe00d */
[----:B---3--:R-:W-:-:S04]  /*1140*/  IADD3 R13, PT, PT, R17, R16, R13 ;  /* 0x00000010110d7210 */ /* 0x008fc80007ffe00d */
[----:B------:R-:W-:-:S04]  /*1150*/  IADD3 R13, PT, PT, R19, R18, R13 ;  /* 0x00000012130d7210 */ /* 0x000fc80007ffe00d */
[----:B----4-:R-:W-:Y:S01]  /*1160*/  IADD3 R13, PT, PT, R5, R4, R13 ;  /* 0x00000004050d7210 */ /* 0x010fe20007ffe00d */
[----:B------:R-:W-:-:S03]  /*1170*/  IMAD.IADD R4, R20, 0x1, -R23 ;  /* 0x0000000114047824 */ /* 0x000fc600078e0a17 */
[----:B------:R-:W-:Y:S02]  /*1180*/  IADD3 R13, PT, PT, R7, R6, R13 ;  /* 0x00000006070d7210 */ /* 0x000fe40007ffe00d */
[----:B------:R-:W-:Y:S02]  /*1190*/  ISETP.GE.AND P0, PT, R4, 0x1000, PT ;  /* 0x000010000400780c */ /* 0x000fe40003f06270 */
[----:B-----5:R-:W-:-:S04]  /*11a0*/  IADD3 R13, PT, PT, R9, R8, R13 ;  /* 0x00000008090d7210 */ /* 0x020fc80007ffe00d */
[----:B------:R-:W-:-:S07]  /*11b0*/  IADD3 R21, PT, PT, R11, R10, R13 ;  /* 0x0000000a0b157210 */ /* 0x000fce0007ffe00d */
[----:B------:R-:W-:Y:S05]  /*11c0*/  @!P0 BRA `(.L_x_19) ;  /* 0x0000000400fc8947 */ /* 0x000fea0003800000 */
[----:B------:R-:W-:-:S05]  /*11d0*/  VIADD R23, R23, 0x1000 ;  /* 0x0000100017177836 */ /* 0x000fca0000000000 */
[----:B------:R-:W-:-:S13]  /*11e0*/  ISETP.GT.AND P0, PT, R23, R22, PT ;  /* 0x000000161700720c */ /* 0x000fda0003f04270 */
[----:B------:R-:W-:Y:S05]  /*11f0*/  @!P0 BRA `(.L_x_20) ;  /* 0xfffffffc00b08947 */ /* 0x000fea000383ffff */
.L_x_18:
[----:B------:R-:W-:-:S13]  /*1200*/  ISETP.GE.AND P0, PT, R23, R20, PT ;  /* 0x000000141700720c */ /* 0x000fda0003f06270 */
[----:B------:R-:W-:Y:S05]  /*1210*/  @P0 BRA `(.L_x_19) ;  /* 0x0000000400e80947 */ /* 0x000fea0003800000 */
[----:B------:R-:W-:Y:S01]  /*1220*/  IMAD.IADD R9, R20, 0x1, -R23 ;  /* 0x0000000114097824 */ /* 0x000fe200078e0a17 */
[----:B------:R-:W-:Y:S04]  /*1230*/  BSSY.RECONVERGENT B1, `(.L_x_19) ;  /* 0x0000078000017945 */ /* 0x000fe80003800200 */
[----:B------:R-:W-:-:S13]  /*1240*/  ISETP.GE.AND P0, PT, R0, R9, PT ;  /* 0x000000090000720c */ /* 0x000fda0003f06270 */
[----:B------:R-:W-:Y:S05]  /*1250*/  @P0 BRA `(.L_x_21) ;  /* 0x0000000400d40947 */ /* 0x000fea0003800000 */
[----:B------:R-:W-:Y:S01]  /*1260*/  LOP3.LUT R2, RZ, R0, RZ, 0x33, !PT ;  /* 0x00000000ff027212 */ /* 0x000fe200078e33ff */
[----:B------:R-:W-:Y:S01]  /*1270*/  BSSY.RECONVERGENT B2, `(.L_x_22) ;  /* 0x0000015000027945 */ /* 0x000fe20003800200 */
[----:B------:R-:W-:Y:S02]  /*1280*/  IMAD.MOV.U32 R8, RZ, RZ, R0 ;  /* 0x000000ffff087224 */ /* 0x000fe400078e0000 */
[----:B------:R-:W-:-:S04]  /*1290*/  IADD3 R2, PT, PT, -R23, R20, R2 ;  /* 0x0000001417027210 */ /* 0x000fc80007ffe102 */
[C---:B------:R-:W-:Y:S02]  /*12a0*/  LOP3.LUT R3, R2.reuse, 0x300, RZ, 0xc0, !PT ;  /* 0x0000030002037812 */ /* 0x040fe400078ec0ff */
[----:B------:R-:W-:Y:S02]  /*12b0*/  ISETP.GE.U32.AND P1, PT, R2, 0x300, PT ;  /* 0x000003000200780c */ /* 0x000fe40003f26070 */
[----:B------:R-:W-:-:S13]  /*12c0*/  ISETP.NE.AND P0, PT, R3, 0x300, PT ;  /* 0x000003000300780c */ /* 0x000fda0003f05270 */
[----:B------:R-:W-:Y:S05]  /*12d0*/  @!P0 BRA `(.L_x_23) ;  /* 0x0000000000388947 */ /* 0x000fea0003800000 */
[----:B------:R-:W0:Y:S01]  /*12e0*/  LDC.64 R4, c[0x0][0x380] ;  /* 0x0000e000ff047b82 */ /* 0x000e220000000a00 */
[----:B------:R-:W-:Y:S01]  /*12f0*/  LEA.HI R2, R2, 0x1, RZ, 0x18 ;  /* 0x0000000102027811 */ /* 0x000fe200078fc0ff */
[----:B------:R-:W-:Y:S02]  /*1300*/  IMAD.IADD R7, R0, 0x1, R23 ;  /* 0x0000000100077824 */ /* 0x000fe400078e0217 */
[----:B------:R-:W-:Y:S01]  /*1310*/  IMAD.MOV.U32 R8, RZ, RZ, R0 ;  /* 0x000000ffff087224 */ /* 0x000fe200078e0000 */
[----:B------:R-:W-:-:S05]  /*1320*/  LOP3.LUT R2, R2, 0x3, RZ, 0xc0, !PT ;  /* 0x0000000302027812 */ /* 0x000fca00078ec0ff */
[----:B------:R-:W-:-:S07]  /*1330*/  IMAD.MOV R6, RZ, RZ, -R2 ;  /* 0x000000ffff067224 */ /* 0x000fce00078e0a02 */
.L_x_24:
[----:B0-----:R-:W-:-:S06]  /*1340*/  IMAD.WIDE.U32 R2, R7, 0x4, R4 ;  /* 0x0000000407027825 */ /* 0x001fcc00078e0004 */
[----:B------:R-:W2:Y:S01]  /*1350*/  LDG.E.CONSTANT R2, desc[UR6][R2.64] ;  /* 0x0000000602027981 */ /* 0x000ea2000c1e9900 */
[----:B------:R-:W-:Y:S02]  /*1360*/  VIADD R6, R6, 0x1 ;  /* 0x0000000106067836 */ /* 0x000fe40000000000 */
[----:B------:R-:W-:Y:S02]  /*1370*/  VIADD R8, R8, 0x100 ;  /* 0x0000010008087836 */ /* 0x000fe40000000000 */
[----:B------:R-:W-:Y:S01]  /*1380*/  VIADD R7, R7, 0x100 ;  /* 0x0000010007077836 */ /* 0x000fe20000000000 */
[----:B------:R-:W-:Y:S01]  /*1390*/  ISETP.NE.AND P0, PT, R6, RZ, PT ;  /* 0x000000ff0600720c */ /* 0x000fe20003f05270 */
[----:B--2---:R-:W-:-:S12]  /*13a0*/  IMAD.IADD R21, R2, 0x1, R21 ;  /* 0x0000000102157824 */ /* 0x004fd800078e0215 */
[----:B------:R-:W-:Y:S05]  /*13b0*/  @P0 BRA `(.L_x_24) ;  /* 0xfffffffc00e00947 */ /* 0x000fea000383ffff */
.L_x_23:
[----:B------:R-:W-:Y:S05]  /*13c0*/  BSYNC.RECONVERGENT B2 ;  /* 0x0000000000027941 */ /* 0x000fea0003800200 */
.L_x_22:
[----:B------:R-:W-:Y:S05]  /*13d0*/  @!P1 BRA `(.L_x_21) ;  /* 0x0000000400749947 */ /* 0x000fea0003800000 */
[----:B------:R-:W0:Y:S01]  /*13e0*/  LDCU.64 UR4, c[0x0][0x380] ;  /* 0x00007000ff0477ac */ /* 0x000e220008000a00 */
[----:B------:R-:W-:Y:S01]  /*13f0*/  IMAD.IADD R5, R9, 0x1, -R8 ;  /* 0x0000000109057824 */ /* 0x000fe200078e0a08 */
[C---:B------:R-:W-:Y:S01]  /*1400*/  IADD3 R3, P0, PT, R8.reuse, R23, RZ ;  /* 0x0000001708037210 */ /* 0x040fe20007f1e0ff */
[----:B------:R-:W-:Y:S01]  /*1410*/  BSSY.RECONVERGENT B2, `(.L_x_25) ;  /* 0x0000033000027945 */ /* 0x000fe20003800200 */
[----:B------:R-:W-:Y:S02]  /*1420*/  IMAD.IADD R23, R8, 0x1, R23 ;  /* 0x0000000108177824 */ /* 0x000fe400078e0217 */
[----:B------:R-:W-:Y:S01]  /*1430*/  ISETP.GT.AND P1, PT, R5, 0xc00, PT ;  /* 0x00000c000500780c */ /* 0x000fe20003f24270 */
[----:B------:R-:W-:Y:S01]  /*1440*/  IMAD.X R4, RZ, RZ, RZ, P0 ;  /* 0x000000ffff047224 */ /* 0x000fe200000e06ff */
[----:B0-----:R-:W-:-:S04]  /*1450*/  LEA R2, P0, R3, UR4, 0x2 ;  /* 0x0000000403027c11 */ /* 0x001fc8000f8010ff */
[----:B------:R-:W-:Y:S02]  /*1460*/  LEA.HI.X R3, R3, UR5, R4, 0x2, P0 ;  /* 0x0000000503037c11 */ /* 0x000fe400080f1404 */
[----:B------:R-:W-:-:S05]  /*1470*/  IADD3 R2, P0, PT, R2, 0x800, RZ ;  /* 0x0000080002027810 */ /* 0x000fca0007f1e0ff */
[----:B------:R-:W-:Y:S01]  /*1480*/  IMAD.X R3, RZ, RZ, R3, P0 ;  /* 0x000000ffff037224 */ /* 0x000fe200000e0603 */
[----:B------:R-:W-:Y:S01]  /*1490*/  PLOP3.LUT P0, PT, PT, PT, PT, 0x80, 0x8 ;  /* 0x000000000008781c */ /* 0x000fe20003f0f070 */
[----:B------:R-:W-:-:S12]  /*14a0*/  @!P1 BRA `(.L_x_26) ;  /* 0x0000000000a49947 */ /* 0x000fd80003800000 */
[----:B------:R-:W-:Y:S01]  /*14b0*/  PLOP3.LUT P0, PT, PT, PT, PT, 0x8, 0x80 ;  /* 0x000000000080781c */ /* 0x000fe20003f0e170 */
[----:B------:R-:W-:-:S12]  /*14c0*/  VIADD R11, R9, 0xfffff400 ;  /* 0xfffff400090b7836 */ /* 0x000fd80000000000 */
.L_x_27:
[----:B------:R-:W0:Y:S01]  /*14d0*/  LDC.64 R4, c[0x0][0x380] ;  /* 0x0000e000ff047b82 */ /* 0x000e220000000a00 */
[C---:B------:R-:W-:Y:S01]  /*14e0*/  VIADD R27, R23.reuse, 0x400 ;  /* 0x00000400171b7836 */ /* 0x040fe20000000000 */
[----:B------:R-:W2:Y:S01]  /*14f0*/  LDG.E.CONSTANT R12, desc[UR6][R2.64+-0x400] ;  /* 0xfffc0006020c7981 */ /* 0x000ea2000c1e9900 */
[----:B------:R-:W-:-:S03]  /*1500*/  VIADD R7, R23, 0x800 ;  /* 0x0000080017077836 */ /* 0x000fc60000000000 */
[----:B------:R-:W3:Y:S04]  /*1510*/  LDG.E.CONSTANT R18, desc[UR6][R2.64] ;  /* 0x0000000602127981 */ /* 0x000ee8000c1e9900 */
[----:B------:R-:W3:Y:S04]  /*1520*/  LDG.E.CONSTANT R17, desc[UR6][R2.64+0x400] ;  /* 0x0004000602117981 */ /* 0x000ee8000c1e9900 */
[----:B------:R-:W4:Y:S01]  /*1530*/  LDG.E.CONSTANT R15, desc[UR6][R2.64+0xc00] ;  /* 0x000c0006020f7981 */ /* 0x000f22000c1e9900 */
[----:B------:R-:W-:-:S03]  /*1540*/  VIADD R29, R23, 0xc00 ;  /* 0x00000c00171d7836 */ /* 0x000fc60000000000 */
[----:B------:R-:W5:Y:S04]  /*1550*/  LDG.E.CONSTANT R14, desc[UR6][R2.64+0x1000] ;  /* 0x00100006020e7981 */ /* 0x000f68000c1e9900 */
[----:B------:R-:W5:Y:S01]  /*1560*/  LDG.E.CONSTANT R13, desc[UR6][R2.64+0x1400] ;  /* 0x00140006020d7981 */ /* 0x000f62000c1e9900 */
[----:B0-----:R-:W-:-:S03]  /*1570*/  IMAD.WIDE.U32 R24, R23, 0x4, R4 ;  /* 0x0000000417187825 */ /* 0x001fc600078e0004 */
[----:B------:R-:W5:Y:S04]  /*1580*/  LDG.E.CONSTANT R19, desc[UR6][R2.64+0x1c00] ;  /* 0x001c000602137981 */ /* 0x000f68000c1e9900 */
[----:B------:R-:W2:Y:S01]  /*1590*/  LDG.E.CONSTANT R10, desc[UR6][R24.64] ;  /* 0x00000006180a7981 */ /* 0x000ea2000c1e9900 */
[----:B------:R-:W-:-:S03]  /*15a0*/  IMAD.WIDE.U32 R26, R27, 0x4, R4 ;  /* 0x000000041b1a7825 */ /* 0x000fc600078e0004 */
[----:B------:R-:W5:Y:S01]  /*15b0*/  LDG.E.CONSTANT R20, desc[UR6][R2.64+0x2400] ;  /* 0x0024000602147981 */ /* 0x000f62000c1e9900 */
[----:B------:R-:W-:-:S03]  /*15c0*/  IMAD.WIDE.U32 R6, R7, 0x4, R4 ;  /* 0x0000000407067825 */ /* 0x000fc600078e0004 */
[----:B------:R-:W4:Y:S01]  /*15d0*/  LDG.E.CONSTANT R16, desc[UR6][R26.64] ;  /* 0x000000061a107981 */ /* 0x000f22000c1e9900 */
[----:B------:R-:W-:-:S03]  /*15e0*/  IMAD.WIDE.U32 R4, R29, 0x4, R4 ;  /* 0x000000041d047825 */ /* 0x000fc600078e0004 */
[----:B------:R-:W5:Y:S04]  /*15f0*/  LDG.E.CONSTANT R6, desc[UR6][R6.64] ;  /* 0x0000000606067981 */ /* 0x000f68000c1e9900 */
[----:B------:R-:W5:Y:S04]  /*1600*/  LDG.E.CONSTANT R25, desc[UR6][R2.64+0x2000] ;  /* 0x0020000602197981 */ /* 0x000f68000c1e9900 */
[----:B------:R0:W5:Y:S04]  /*1610*/  LDG.E.CONSTANT R5, desc[UR6][R4.64] ;  /* 0x0000000604057981 */ /* 0x000168000c1e9900 */
[----:B------:R-:W5:Y:S04]  /*1620*/  LDG.E.CONSTANT R24, desc[UR6][R2.64+0x2c00] ;  /* 0x002c000602187981 */ /* 0x000f68000c1e9900 */
[----:B------:R-:W5:Y:S04]  /*1630*/  LDG.E.CONSTANT R27, desc[UR6][R2.64+0x3000] ;  /* 0x00300006021b7981 */ /* 0x000f68000c1e9900 */
[----:B------:R1:W5:Y:S01]  /*1640*/  LDG.E.CONSTANT R22, desc[UR6][R2.64+0x3400] ;  /* 0x0034000602167981 */ /* 0x000362000c1e9900 */
[----:B------:R-:W-:-:S05]  /*1650*/  VIADD R8, R8, 0x1000 ;  /* 0x0000100008087836 */ /* 0x000fca0000000000 */
[----:B------:R-:W-:Y:S02]  /*1660*/  ISETP.GE.AND P1, PT, R8, R11, PT ;  /* 0x0000000b0800720c */ /* 0x000fe40003f26270 */
[----:B0-----:R-:W-:Y:S01]  /*1670*/  IADD3 R4, P2, PT, R2, 0x4000, RZ ;  /* 0x0000400002047810 */ /* 0x001fe20007f5e0ff */
[----:B------:R-:W-:-:S04]  /*1680*/  VIADD R23, R23, 0x1000 ;  /* 0x0000100017177836 */ /* 0x000fc80000000000 */
[----:B-1----:R-:W-:Y:S02]  /*1690*/  IMAD.X R3, RZ, RZ, R3, P2 ;  /* 0x000000ffff037224 */ /* 0x002fe400010e0603 */
[----:B------:R-:W-:Y:S01]  /*16a0*/  IMAD.MOV.U32 R2, RZ, RZ, R4 ;  /* 0x000000ffff027224 */ /* 0x000fe200078e0004 */
[----:B--2---:R-:W-:-:S04]  /*16b0*/  IADD3 R10, PT, PT, R12, R10, R21 ;  /* 0x0000000a0c0a7210 */ /* 0x004fc80007ffe015 */
[----:B---3--:R-:W-:-:S04]  /*16c0*/  IADD3 R10, PT, PT, R17, R18, R10 ;  /* 0x00000012110a7210 */ /* 0x008fc80007ffe00a */
[----:B----4-:R-:W-:-:S04]  /*16d0*/  IADD3 R10, PT, PT, R15, R16, R10 ;  /* 0x000000100f0a7210 */ /* 0x010fc80007ffe00a */
[----:B-----5:R-:W-:-:S04]  /*16e0*/  IADD3 R10, PT, PT, R13, R14, R10 ;  /* 0x0000000e0d0a7210 */ /* 0x020fc80007ffe00a */
[----:B------:R-:W-:-:S04]  /*16f0*/  IADD3 R6, PT, PT, R19, R6, R10 ;  /* 0x0000000613067210 */ /* 0x000fc80007ffe00a */
[----:B------:R-:W-:-:S04]  /*1700*/  IADD3 R6, PT, PT, R20, R25, R6 ;  /* 0x0000001914067210 */ /* 0x000fc80007ffe006 */
[----:B------:R-:W-:-:S04]  /*1710*/  IADD3 R5, PT, PT, R24, R5, R6 ;  /* 0x0000000518057210 */ /* 0x000fc80007ffe006 */
[----:B------:R-:W-:Y:S01]  /*1720*/  IADD3 R21, PT, PT, R22, R27, R5 ;  /* 0x0000001b16157210 */ /* 0x000fe20007ffe005 */
[----:B------:R-:W-:Y:S06]  /*1730*/  @!P1 BRA `(.L_x_27) ;  /* 0xfffffffc00649947 */ /* 0x000fec000383ffff */
.L_x_26:
[----:B------:R-:W-:Y:S05]  /*1740*/  BSYNC.RECONVERGENT B2 ;  /* 0x0000000000027941 */ /* 0x000fea0003800200 */
.L_x_25:
[----:B------:R-:W-:Y:S01]  /*1750*/  IMAD.IADD R4, R9, 0x1, -R8 ;  /* 0x0000000109047824 */ /* 0x000fe200078e0a08 */
[----:B------:R-:W-:Y:S04]  /*1760*/  BSSY.RECONVERGENT B2, `(.L_x_28) ;  /* 0x000001a000027945 */ /* 0x000fe80003800200 */
[----:B------:R-:W-:-:S13]  /*1770*/  ISETP.GT.AND P1, PT, R4, 0x400, PT ;  /* 0x000004000400780c */ /* 0x000fda0003f24270 */
[----:B------:R-:W-:Y:S05]  /*1780*/  @!P1 BRA `(.L_x_29) ;  /* 0x00000000005c9947 */ /* 0x000fea0003800000 */
[----:B------:R-:W0:Y:S01]  /*1790*/  LDC.64 R6, c[0x0][0x380] ;  /* 0x0000e000ff067b82 */ /* 0x000e220000000a00 */
[C---:B------:R-:W-:Y:S01]  /*17a0*/  VIADD R11, R23.reuse, 0x400 ;  /* 0x00000400170b7836 */ /* 0x040fe20000000000 */
[----:B------:R-:W2:Y:S04]  /*17b0*/  LDG.E.CONSTANT R10, desc[UR6][R2.64+-0x400] ;  /* 0xfffc0006020a7981 */ /* 0x000ea8000c1e9900 */
[----:B------:R-:W3:Y:S04]  /*17c0*/  LDG.E.CONSTANT R12, desc[UR6][R2.64+0x400] ;  /* 0x00040006020c7981 */ /* 0x000ee8000c1e9900 */
[----:B------:R-:W4:Y:S04]  /*17d0*/  LDG.E.CONSTANT R13, desc[UR6][R2.64+0xc00] ;  /* 0x000c0006020d7981 */ /* 0x000f28000c1e9900 */
[----:B------:R-:W5:Y:S04]  /*17e0*/  LDG.E.CONSTANT R15, desc[UR6][R2.64+0x1000] ;  /* 0x00100006020f7981 */ /* 0x000f68000c1e9900 */
[----:B------:R1:W5:Y:S01]  /*17f0*/  LDG.E.CONSTANT R14, desc[UR6][R2.64+0x1400] ;  /* 0x00140006020e7981 */ /* 0x000362000c1e9900 */
[----:B0-----:R-:W-:-:S04]  /*1800*/  IMAD.WIDE.U32 R4, R23, 0x4, R6 ;  /* 0x0000000417047825 */ /* 0x001fc800078e0006 */
[----:B------:R-:W-:Y:S02]  /*1810*/  IMAD.WIDE.U32 R6, R11, 0x4, R6 ;  /* 0x000000040b067825 */ /* 0x000fe400078e0006 */
[----:B------:R-:W2:Y:S04]  /*1820*/  LDG.E.CONSTANT R4, desc[UR6][R4.64] ;  /* 0x0000000604047981 */ /* 0x000ea8000c1e9900 */
[----:B------:R-:W3:Y:S04]  /*1830*/  LDG.E.CONSTANT R11, desc[UR6][R2.64] ;  /* 0x00000006020b7981 */ /* 0x000ee8000c1e9900 */
[----:B------:R-:W4:Y:S01]  /*1840*/  LDG.E.CONSTANT R7, desc[UR6][R6.64] ;  /* 0x0000000606077981 */ /* 0x000f22000c1e9900 */
[----:B------:R-:W-:Y:S01]  /*1850*/  PLOP3.LUT P0, PT, PT, PT, PT, 0x8, 0x80 ;  /* 0x000000000080781c */ /* 0x000fe20003f0e170 */
[----:B------:R-:W-:-:S02]  /*1860*/  VIADD R8, R8, 0x800 ;  /* 0x0000080008087836 */ /* 0x000fc40000000000 */
[----:B------:R-:W-:Y:S01]  /*1870*/  VIADD R23, R23, 0x800 ;  /* 0x0000080017177836 */ /* 0x000fe20000000000 */
[----:B--2---:R-:W-:Y:S02]  /*1880*/  IADD3 R10, PT, PT, R10, R4, R21 ;  /* 0x000000040a0a7210 */ /* 0x004fe40007ffe015 */
[----:B------:R-:W-:Y:S02]  /*1890*/  IADD3 R4, P1, PT, R2, 0x2000, RZ ;  /* 0x0000200002047810 */ /* 0x000fe40007f3e0ff */
[----:B---3--:R-:W-:-:S03]  /*18a0*/  IADD3 R10, PT, PT, R12, R11, R10 ;  /* 0x0000000b0c0a7210 */ /* 0x008fc60007ffe00a */
[----:B------:R-:W-:Y:S01]  /*18b0*/  IMAD.X R5, RZ, RZ, R3, P1 ;  /* 0x000000ffff057224 */ /* 0x000fe200008e0603 */
[----:B----4-:R-:W-:Y:S01]  /*18c0*/  IADD3 R10, PT, PT, R13, R7, R10 ;  /* 0x000000070d0a7210 */ /* 0x010fe20007ffe00a */
[----:B-1----:R-:W-:Y:S02]  /*18d0*/  IMAD.MOV.U32 R2, RZ, RZ, R4 ;  /* 0x000000ffff027224 */ /* 0x002fe400078e0004 */
[----:B------:R-:W-:Y:S01]  /*18e0*/  IMAD.MOV.U32 R3, RZ, RZ, R5 ;  /* 0x000000ffff037224 */ /* 0x000fe200078e0005 */
[----:B-----5:R-:W-:-:S07]  /*18f0*/  IADD3 R21, PT, PT, R14, R15, R10 ;  /* 0x0000000f0e157210 */ /* 0x020fce0007ffe00a */
.L_x_29:
[----:B------:R-:W-:Y:S05]  /*1900*/  BSYNC.RECONVERGENT B2 ;  /* 0x0000000000027941 */ /* 0x000fea0003800200 */
.L_x_28:
[----:B------:R-:W-:-:S13]  /*1910*/  ISETP.LT.OR P0, PT, R8, R9, P0 ;  /* 0x000000090800720c */ /* 0x000fda0000701670 */
[----:B------:R-:W-:Y:S05]  /*1920*/  @!P0 BRA `(.L_x_21) ;  /* 0x0000000000208947 */ /* 0x000fea0003800000 */
[----:B------:R-:W0:Y:S01]  /*1930*/  LDC.64 R4, c[0x0][0x380] ;  /* 0x0000e000ff047b82 */ /* 0x000e220000000a00 */
[----:B------:R-:W2:Y:S04]  /*1940*/  LDG.E.CONSTANT R6, desc[UR6][R2.64+-0x400] ;  /* 0xfffc000602067981 */ /* 0x000ea8000c1e9900 */
[----:B------:R-:W3:Y:S04]  /*1950*/  LDG.E.CONSTANT R7, desc[UR6][R2.64] ;  /* 0x0000000602077981 */ /* 0x000ee8000c1e9900 */
[----:B------:R-:W3:Y:S01]  /*1960*/  LDG.E.CONSTANT R8, desc[UR6][R2.64+0x400] ;  /* 0x0004000602087981 */ /* 0x000ee2000c1e9900 */
[----:B0-----:R-:W-:-:S06]  /*1970*/  IMAD.WIDE.U32 R4, R23, 0x4, R4 ;  /* 0x0000000417047825 */ /* 0x001fcc00078e0004 */
[----:B------:R-:W2:Y:S02]  /*1980*/  LDG.E.CONSTANT R4, desc[UR6][R4.64] ;  /* 0x0000000604047981 */ /* 0x000ea4000c1e9900 */
[----:B--2---:R-:W-:-:S04]  /*1990*/  IADD3 R6, PT, PT, R6, R4, R21 ;  /* 0x0000000406067210 */ /* 0x004fc80007ffe015 */
[----:B---3--:R-:W-:-:S07]  /*19a0*/  IADD3 R21, PT, PT, R8, R7, R6 ;  /* 0x0000000708157210 */ /* 0x008fce0007ffe006 */
.L_x_21:
[----:B------:R-:W-:Y:S05]  /*19b0*/  BSYNC.RECONVERGENT B1 ;  /* 0x0000000000017941 */ /* 0x000fea0003800200 */
.L_x_19:
[----:B------:R-:W0:Y:S01]  /*19c0*/  S2R R8, SR_LANEID ;  /* 0x0000000000087919 */ /* 0x000e220000000000 */
[----:B------:R-:W1:Y:S01]  /*19d0*/  SHFL.DOWN PT, R2, R21, 0x1, 0x1f ;  /* 0x08201f0015027f89 */ /* 0x000e6200000e0000 */
[C---:B0-----:R-:W-:Y:S02]  /*19e0*/  ISETP.GT.AND P0, PT, R8.reuse, 0x1e, PT ;  /* 0x0000001e0800780c */ /* 0x041fe40003f04270 */
[----:B------:R-:W-:Y:S02]  /*19f0*/  ISETP.NE.AND P1, PT, R8, RZ, PT ;  /* 0x000000ff0800720c */ /* 0x000fe40003f25270 */
[----:B-1----:R-:W-:Y:S02]  /*1a00*/  SEL R2, R2, RZ, !P0 ;  /* 0x000000ff02027207 */ /* 0x002fe40004000000 */
[----:B------:R-:W-:-:S03]  /*1a10*/  ISETP.GT.AND P0, PT, R8, 0x1d, PT ;  /* 0x0000001d0800780c */ /* 0x000fc60003f04270 */
[----:B------:R-:W-:-:S05]  /*1a20*/  IMAD.IADD R2, R2, 0x1, R21 ;  /* 0x0000000102027824 */ /* 0x000fca00078e0215 */
[----:B------:R-:W0:Y:S01]  /*1a30*/  SHFL.DOWN PT, R3, R2, 0x2, 0x1f ;  /* 0x08401f0002037f89 */ /* 0x000e2200000e0000 */
[----:B------:R-:W-:Y:S01]  /*1a40*/  @!P1 MOV R6, 0x400 ;  /* 0x0000040000069802 */ /* 0x000fe20000000f00 */
[----:B------:R-:W1:Y:S01]  /*1a50*/  @!P1 S2R R7, SR_CgaCtaId ;  /* 0x0000000000079919 */ /* 0x000e620000008800 */
[----:B0-----:R-:W-:Y:S02]  /*1a60*/  SEL R3, R3, RZ, !P0 ;  /* 0x000000ff03037207 */ /* 0x001fe40004000000 */
[----:B------:R-:W-:-:S03]  /*1a70*/  ISETP.GT.AND P0, PT, R8, 0x1b, PT ;  /* 0x0000001b0800780c */ /* 0x000fc60003f04270 */
[----:B------:R-:W-:-:S05]  /*1a80*/  IMAD.IADD R3, R2, 0x1, R3 ;  /* 0x0000000102037824 */ /* 0x000fca00078e0203 */
[----:B------:R-:W0:Y:S01]  /*1a90*/  SHFL.DOWN PT, R4, R3, 0x4, 0x1f ;  /* 0x08801f0003047f89 */ /* 0x000e2200000e0000 */
[----:B-1----:R-:W-:Y:S02]  /*1aa0*/  @!P1 LEA R6, R7, R6, 0x18 ;  /* 0x0000000607069211 */ /* 0x002fe400078ec0ff */
[----:B0-----:R-:W-:Y:S02]  /*1ab0*/  SEL R4, R4, RZ, !P0 ;  /* 0x000000ff04047207 */ /* 0x001fe40004000000 */
[----:B------:R-:W-:-:S03]  /*1ac0*/  ISETP.GT.AND P0, PT, R8, 0x17, PT ;  /* 0x000000170800780c */ /* 0x000fc60003f04270 */
[----:B------:R-:W-:Y:S01]  /*1ad0*/  IMAD.IADD R4, R3, 0x1, R4 ;  /* 0x0000000103047824 */ /* 0x000fe200078e0204 */
[----:B------:R-:W-:-:S04]  /*1ae0*/  @!P1 SHF.R.U32.HI R3, RZ, 0x3, R0 ;  /* 0x00000003ff039819 */ /* 0x000fc80000011600 */
        /* <DEDUP_REMOVED lines=13> */
[----:B------:R-:W0:Y:S01]  /*1bc0*/  S2UR UR5, SR_CgaCtaId ;  /* 0x00000000000579c3 */ /* 0x000e220000008800 */
[----:B------:R-:W-:Y:S02]  /*1bd0*/  UMOV UR4, 0x400 ;  /* 0x0000040000047882 */ /* 0x000fe40000000000 */
[----:B0-----:R-:W-:-:S09]  /*1be0*/  ULEA UR4, UR5, UR4, 0x18 ;  /* 0x0000000405047291 */ /* 0x001fd2000f8ec0ff */
[----:B------:R-:W-:Y:S04]  /*1bf0*/  LDS R0, [UR4+0xc] ;  /* 0x00000c04ff007984 */ /* 0x000fe80008000800 */
[----:B---3--:R-:W0:Y:S04]  /*1c00*/  LDS.128 R4, [UR4+0x10] ;  /* 0x00001004ff047984 */ /* 0x008e280008000c00 */
[----:B------:R-:W1:Y:S01]  /*1c10*/  LDS.64 R8, [UR4+0x20] ;  /* 0x00002004ff087984 */ /* 0x000e620008000a00 */
[----:B0-----:R-:W-:-:S04]  /*1c20*/  IADD3 R0, PT, PT, R4, R0, R3 ;  /* 0x0000000004007210 */ /* 0x001fc80007ffe003 */
[----:B------:R-:W-:-:S04]  /*1c30*/  IADD3 R0, PT, PT, R6, R0, R5 ;  /* 0x0000000006007210 */ /* 0x000fc80007ffe005 */
[----:B-1----:R-:W-:-:S05]  /*1c40*/  IADD3 R0, PT, PT, R8, R0, R7 ;  /* 0x0000000008007210 */ /* 0x002fca0007ffe007 */
[----:B------:R-:W-:Y:S01]  /*1c50*/  IMAD.IADD R3, R0, 0x1, R9 ;  /* 0x0000000100037824 */ /* 0x000fe200078e0209 */
[----:B------:R-:W-:Y:S06]  /*1c60*/  BRA `(.L_x_17) ;  /* 0x0000001c00307947 */ /* 0x000fec0003800000 */
.L_x_2:
        /* <DEDUP_REMOVED lines=12> */
.L_x_32:
[----:B------:R-:W-:Y:S05]  /*1d30*/  BSYNC.RECONVERGENT B1 ;  /* 0x0000000000017941 */ /* 0x000fea0003800200 */
.L_x_31:
        /* <DEDUP_REMOVED lines=16> */
.L_x_37:
        /* <DEDUP_REMOVED lines=9> */
.L_x_36:
[----:B------:R-:W-:Y:S05]  /*1ed0*/  BSYNC.RECONVERGENT B2 ;  /* 0x0000000000027941 */ /* 0x000fea0003800200 */
.L_x_35:
        /* <DEDUP_REMOVED lines=8> */
.L_x_40:
        /* <DEDUP_REMOVED lines=35> */
.L_x_39:
[----:B------:R-:W-:Y:S05]  /*2190*/  BSYNC.RECONVERGENT B2 ;  /* 0x0000000000027941 */ /* 0x000fea0003800200 */
.L_x_38:
        /* <DEDUP_REMOVED lines=22> */
.L_x_42:
[----:B------:R-:W-:Y:S05]  /*2300*/  BSYNC.RECONVERGENT B2 ;  /* 0x0000000000027941 */ /* 0x000fea0003800200 */
.L_x_41:
        /* <DEDUP_REMOVED lines=10> */
.L_x_34:
[----:B------:R-:W-:Y:S05]  /*23b0*/  BSYNC.RECONVERGENT B1 ;  /* 0x0000000000017941 */ /* 0x000fea0003800200 */
.L_x_33:
        /* <DEDUP_REMOVED lines=38> */
[----:B------:R-:W0:Y:S04]  /*2620*/  LDS.128 R4, [UR4+0x10] ;  /* 0x00001004ff047984 */ /* 0x000e280008000c00 */
[----:B------:R-:W1:Y:S01]  /*2630*/  LDS.64 R8, [UR4+0x20] ;  /* 0x00002004ff087984 */ /* 0x000e620008000a00 */
[----:B0-----:R-:W-:-:S04]  /*2640*/  IADD3 R0, PT, PT, R4, R0, R3 ;  /* 0x0000000004007210 */ /* 0x001fc80007ffe003 */
[----:B------:R-:W-:-:S04]  /*2650*/  IADD3 R0, PT, PT, R6, R0, R5 ;  /* 0x0000000006007210 */ /* 0x000fc80007ffe005 */
[----:B-1----:R-:W-:-:S05]  /*2660*/  IADD3 R0, PT, PT, R8, R0, R7 ;  /* 0x0000000008007210 */ /* 0x002fca0007ffe007 */
[----:B--2---:R-:W-:Y:S01]  /*2670*/  IMAD.IADD R3, R0, 0x1, R9 ;  /* 0x0000000100037824 */ /* 0x004fe200078e0209 */
[----:B------:R-:W-:Y:S06]  /*2680*/  BRA `(.L_x_17) ;  /* 0x0000001000a87947 */ /* 0x000fec0003800000 */
.L_x_43:
        /* <DEDUP_REMOVED lines=16> */
[----:B------:R-:W1:Y:S02]  /*2790*/  SHFL.DOWN PT, R2, R3, 0x2, R7 ;  /* 0x0840000003027989 */ /* 0x000e6400000e0007 */
[----:B-1----:R-:W-:Y:S02]  /*27a0*/  SEL R2, R2, RZ, !P0 ;  /* 0x000000ff02027207 */ /* 0x002fe40004000000 */
[----:B------:R-:W-:-:S03]  /*27b0*/  ISETP.GT.AND P0, PT, R8, R7, PT ;  /* 0x000000070800720c */ /* 0x000fc60003f04270 */
[----:B------:R-:W-:Y:S01]  /*27c0*/  IMAD.IADD R2, R3, 0x1, R2 ;  /* 0x0000000103027824 */ /* 0x000fe200078e0202 */
[----:B------:R-:W-:-:S04]  /*27d0*/  @!P1 SHF.R.U32.HI R3, RZ, 0x3, R9 ;  /* 0x00000003ff039819 */ /* 0x000fc80000011609 */
[----:B------:R-:W1:Y:S02]  /*27e0*/  SHFL.DOWN PT, R4, R2, 0x4, R7 ;  /* 0x0880000002047989 */ /* 0x000e6400000e0007 */
[----:B-1----:R-:W-:Y:S01]  /*27f0*/  SEL R5, R4, RZ, !P0 ;  /* 0x000000ff04057207 */ /* 0x002fe20004000000 */
[C---:B------:R-:W-:Y:S02]  /*2800*/  VIADD R4, R6.reuse, 0x8 ;  /* 0x0000000806047836 */ /* 0x040fe40000000000 */
[----:B------:R-:W-:Y:S02]  /*2810*/  VIADD R6, R6, 0x10 ;  /* 0x0000001006067836 */ /* 0x000fe40000000000 */
[----:B------:R-:W-:Y:S01]  /*2820*/  IMAD.IADD R5, R2, 0x1, R5 ;  /* 0x0000000102057824 */ /* 0x000fe200078e0205 */
[----:B------:R-:W-:Y:S02]  /*2830*/  ISETP.GT.AND P0, PT, R4, R7, PT ;  /* 0x000000070400720c */ /* 0x000fe40003f04270 */
[----:B------:R-:W-:-:S02]  /*2840*/  @!P1 MOV R4, 0x400 ;  /* 0x0000040000049802 */ /* 0x000fc40000000f00 */
[----:B------:R-:W1:Y:S02]  /*2850*/  SHFL.DOWN PT, R0, R5, 0x8, R7 ;  /* 0x0900000005007989 */ /* 0x000e6400000e0007 */
[----:B0-----:R-:W-:Y:S02]  /*2860*/  @!P1 LEA R11, R11, R4, 0x18 ;  /* 0x000000040b0b9211 */ /* 0x001fe400078ec0ff */
[----:B------:R-:W-:-:S05]  /*2870*/  @!P1 LOP3.LUT R4, R3, 0x7c, RZ, 0xc0, !PT ;  /* 0x0000007c03049812 */ /* 0x000fca00078ec0ff */
[----:B------:R-:W-:Y:S01]  /*2880*/  @!P1 IMAD.IADD R4, R4, 0x1, R11 ;  /* 0x0000000104049824 */ /* 0x000fe200078e020b */
[----:B-1----:R-:W-:Y:S02]  /*2890*/  SEL R0, R0, RZ, !P0 ;  /* 0x000000ff00007207 */ /* 0x002fe40004000000 */
        /* <DEDUP_REMOVED lines=15> */
[----:B-1----:R-:W0:Y:S04]  /*2990*/  LDS.128 R4, [UR4+0x10] ;  /* 0x00001004ff047984 */ /* 0x002e280008000c00 */
        /* <DEDUP_REMOVED lines=18> */
.L_x_30:
[----:B------:R-:W0:Y:S01]  /*2ac0*/  S2R R0, SR_TID.X ;  /* 0x0000000000007919 */ /* 0x000e220000002100 */
[----:B------:R-:W0:Y:S02]  /*2ad0*/  LDC.64 R2, c[0x0][0x380] ;  /* 0x0000e000ff027b82 */ /* 0x000e240000000a00 */
[----:B0-----:R-:W-:-:S05]  /*2ae0*/  IMAD.WIDE.U32 R2, R0, 0x4, R2 ;  /* 0x0000000400027825 */ /* 0x001fca00078e0002 */
[----:B------:R-:W2:Y:S04]  /*2af0*/  LDG.E.CONSTANT R19, desc[UR6][R2.64] ;  /* 0x0000000602137981 */ /* 0x000ea8000c1e9900 */
[----:B------:R-:W2:Y:S04]  /*2b00*/  LDG.E.CONSTANT R4, desc[UR6][R2.64+0x400] ;  /* 0x0004000602047981 */ /* 0x000ea8000c1e9900 */
[----:B------:R-:W2:Y:S04]  /*2b10*/  LDG.E.CONSTANT R5, desc[UR6][R2.64+0x800] ;  /* 0x0008000602057981 */ /* 0x000ea8000c1e9900 */
[----:B------:R-:W3:Y:S04]  /*2b20*/  LDG.E.CONSTANT R6, desc[UR6][R2.64+0xc00] ;  /* 0x000c000602067981 */ /* 0x000ee8000c1e9900 */
[----:B------:R-:W3:Y:S04]  /*2b30*/  LDG.E.CONSTANT R7, desc[UR6][R2.64+0x1000] ;  /* 0x0010000602077981 */ /* 0x000ee8000c1e9900 */
[----:B------:R-:W4:Y:S04]  /*2b40*/  LDG.E.CONSTANT R8, desc[UR6][R2.64+0x1400] ;  /* 0x0014000602087981 */ /* 0x000f28000c1e9900 */
[----:B------:R-:W4:Y:S04]  /*2b50*/  LDG.E.CONSTANT R9, desc[UR6][R2.64+0x1800] ;  /* 0x0018000602097981 */ /* 0x000f28000c1e9900 */
[----:B------:R-:W5:Y:S04]  /*2b60*/  LDG.E.CONSTANT R10, desc[UR6][R2.64+0x1c00] ;  /* 0x001c0006020a7981 */ /* 0x000f68000c1e9900 */
[----:B------:R-:W5:Y:S04]  /*2b70*/  LDG.E.CONSTANT R11, desc[UR6][R2.64+0x2000] ;  /* 0x00200006020b7981 */ /* 0x000f68000c1e9900 */
[----:B------:R-:W5:Y:S04]  /*2b80*/  LDG.E.CONSTANT R12, desc[UR6][R2.64+0x2400] ;  /* 0x00240006020c7981 */ /* 0x000f68000c1e9900 */
[----:B------:R-:W5:Y:S04]  /*2b90*/  LDG.E.CONSTANT R13, desc[UR6][R2.64+0x2800] ;  /* 0x00280006020d7981 */ /* 0x000f68000c1e9900 */
[----:B------:R-:W5:Y:S04]  /*2ba0*/  LDG.E.CONSTANT R14, desc[UR6][R2.64+0x2c00] ;  /* 0x002c0006020e7981 */ /* 0x000f68000c1e9900 */
[----:B------:R-:W5:Y:S04]  /*2bb0*/  LDG.E.CONSTANT R15, desc[UR6][R2.64+0x3000] ;  /* 0x00300006020f7981 */ /* 0x000f68000c1e9900 */
[----:B------:R-:W5:Y:S04]  /*2bc0*/  LDG.E.CONSTANT R16, desc[UR6][R2.64+0x3400] ;  /* 0x0034000602107981 */ /* 0x000f68000c1e9900 */
[----:B------:R-:W5:Y:S04]  /*2bd0*/  LDG.E.CONSTANT R17, desc[UR6][R2.64+0x3800] ;  /* 0x0038000602117981 */ /* 0x000f68000c1e9900 */
[----:B------:R-:W5:Y:S01]  /*2be0*/  LDG.E.CONSTANT R18, desc[UR6][R2.64+0x3c00] ;  /* 0x003c000602127981 */ /* 0x000f62000c1e9900 */
[----:B------:R-:W-:-:S02]  /*2bf0*/  ISETP.GE.U32.AND P0, PT, R20, 0x2000, PT ;  /* 0x000020001400780c */ /* 0x000fc40003f06070 */
[----:B--2---:R-:W-:-:S04]  /*2c00*/  IADD3 R4, PT, PT, R5, R4, R19 ;  /* 0x0000000405047210 */ /* 0x004fc80007ffe013 */
[----:B---3--:R-:W-:-:S04]  /*2c10*/  IADD3 R4, PT, PT, R7, R6, R4 ;  /* 0x0000000607047210 */ /* 0x008fc80007ffe004 */
[----:B----4-:R-:W-:-:S04]  /*2c20*/  IADD3 R4, PT, PT, R9, R8, R4 ;  /* 0x0000000809047210 */ /* 0x010fc80007ffe004 */
[----:B-----5:R-:W-:Y:S01]  /*2c30*/  IADD3 R4, PT, PT, R11, R10, R4 ;  /* 0x0000000a0b047210 */ /* 0x020fe20007ffe004 */
[----:B------:R-:W-:-:S03]  /*2c40*/  IMAD.MOV.U32 R11, RZ, RZ, 0x1000 ;  /* 0x00001000ff0b7424 */ /* 0x000fc600078e00ff */
[----:B------:R-:W-:-:S04]  /*2c50*/  IADD3 R4, PT, PT, R13, R12, R4 ;  /* 0x0000000c0d047210 */ /* 0x000fc80007ffe004 */
[----:B------:R-:W-:-:S04]  /*2c60*/  IADD3 R4, PT, PT, R15, R14, R4 ;  /* 0x0000000e0f047210 */ /* 0x000fc80007ffe004 */
[----:B------:R-:W-:-:S05]  /*2c70*/  IADD3 R17, PT, PT, R17, R16, R4 ;  /* 0x0000001011117210 */ /* 0x000fca0007ffe004 */
[----:B------:R-:W-:Y:S01]  /*2c80*/  IMAD.IADD R8, R18, 0x1, R17 ;  /* 0x0000000112087824 */ /* 0x000fe200078e0211 */
[----:B------:R-:W-:Y:S06]  /*2c90*/  @!P0 BRA `(.L_x_44) ;  /* 0x00000000008c8947 */ /* 0x000fec0003800000 */
[----:B------:R-:W0:Y:S01]  /*2ca0*/  LDC R7, c[0x0][0x390] ;  /* 0x0000e400ff077b82 */ /* 0x000e220000000800 */
[----:B------:R-:W-:Y:S02]  /*2cb0*/  VIADD R6, R20, 0xfffff000 ;  /* 0xfffff00014067836 */ /* 0x000fe40000000000 */
[----:B------:R-:W-:-:S07]  /*2cc0*/  IMAD.MOV.U32 R11, RZ, RZ, 0x1000 ;  /* 0x00001000ff0b7424 */ /* 0x000fce00078e00ff */
.L_x_46:
[----:B------:R-:W-:-:S05]  /*2cd0*/  IMAD.WIDE R4, R11, 0x4, R2 ;  /* 0x000000040b047825 */ /* 0x000fca00078e0202 */
        /* <DEDUP_REMOVED lines=16> */
[----:B--2---:R-:W-:-:S04]  /*2de0*/  IADD3 R18, PT, PT, R18, R19, R8 ;  /* 0x0000001312127210 */ /* 0x004fc80007ffe008 */
[----:B---3--:R-:W-:Y:S01]  /*2df0*/  IADD3 R18, PT, PT, R21, R20, R18 ;  /* 0x0000001415127210 */ /* 0x008fe20007ffe012 */
[----:B0-----:R-:W-:-:S04]  /*2e00*/  IMAD.MOV.U32 R20, RZ, RZ, R7 ;  /* 0x000000ffff147224 */ /* 0x001fc800078e0007 */
[----:B------:R-:W-:Y:S01]  /*2e10*/  IMAD.IADD R8, R20, 0x1, -R11 ;  /* 0x0000000114087824 */ /* 0x000fe200078e0a0b */
[----:B----4-:R-:W-:-:S04]  /*2e20*/  IADD3 R18, PT, PT, R23, R22, R18 ;  /* 0x0000001617127210 */ /* 0x010fc80007ffe012 */
[----:B------:R-:W-:Y:S02]  /*2e30*/  ISETP.GE.AND P0, PT, R8, 0x1000, PT ;  /* 0x000010000800780c */ /* 0x000fe40003f06270 */
[----:B-----5:R-:W-:-:S04]  /*2e40*/  IADD3 R18, PT, PT, R25, R24, R18 ;  /* 0x0000001819127210 */ /* 0x020fc80007ffe012 */
[----:B------:R-:W-:-:S04]  /*2e50*/  IADD3 R14, PT, PT, R14, R17, R18 ;  /* 0x000000110e0e7210 */ /* 0x000fc80007ffe012 */
[----:B------:R-:W-:-:S04]  /*2e60*/  IADD3 R12, PT, PT, R15, R12, R14 ;  /* 0x0000000c0f0c7210 */ /* 0x000fc80007ffe00e */
[----:B------:R-:W-:-:S04]  /*2e70*/  IADD3 R10, PT, PT, R10, R13, R12 ;  /* 0x0000000d0a0a7210 */ /* 0x000fc80007ffe00c */
[----:B------:R-:W-:Y:S01]  /*2e80*/  IADD3 R8, PT, PT, R16, R9, R10 ;  /* 0x0000000910087210 */ /* 0x000fe20007ffe00a */
[----:B------:R-:W-:Y:S06]  /*2e90*/  @!P0 BRA `(.L_x_45) ;  /* 0x0000000400fc8947 */ /* 0x000fec0003800000 */
[----:B------:R-:W-:-:S05]  /*2ea0*/  VIADD R11, R11, 0x1000 ;  /* 0x000010000b0b7836 */ /* 0x000fca0000000000 */
[----:B------:R-:W-:-:S13]  /*2eb0*/  ISETP.GT.AND P0, PT, R11, R6, PT ;  /* 0x000000060b00720c */ /* 0x000fda0003f04270 */
[----:B------:R-:W-:Y:S05]  /*2ec0*/  @!P0 BRA `(.L_x_46) ;  /* 0xfffffffc00808947 */ /* 0x000fea000383ffff */
.L_x_44:
        /* <DEDUP_REMOVED lines=20> */
.L_x_50:
        /* <DEDUP_REMOVED lines=8> */
.L_x_49:
[----:B------:R-:W-:Y:S05]  /*3090*/  BSYNC.RECONVERGENT B2 ;  /* 0x0000000000027941 */ /* 0x000fea0003800200 */
.L_x_48:
        /* <DEDUP_REMOVED lines=16> */
.L_x_53:
        /* <DEDUP_REMOVED lines=20> */
[----:B------:R-:W5:Y:S04]  /*32e0*/  LDG.E.CONSTANT R22, desc[UR6][R2.64+0x2400] ;  /* 0x0024000602167981 */ /* 0x000f68000c1e9900 */
[----:B------:R0:W5:Y:S04]  /*32f0*/  LDG.E.CONSTANT R5, desc[UR6][R4.64] ;  /* 0x0000000604057981 */ /* 0x000168000c1e9900 */
        /* <DEDUP_REMOVED lines=17> */
.L_x_52:
[----:B------:R-:W-:Y:S05]  /*3410*/  BSYNC.RECONVERGENT B2 ;  /* 0x0000000000027941 */ /* 0x000fea0003800200 */
.L_x_51:
        /* <DEDUP_REMOVED lines=10> */
[----:B------:R-:W5:Y:S01]  /*34c0*/  LDG.E.CONSTANT R16, desc[UR6][R2.64+0x1400] ;  /* 0x0014000602107981 */ /* 0x000f62000c1e9900 */
[----:B0-----:R-:W-:-:S04]  /*34d0*/  IMAD.WIDE.U32 R4, R11, 0x4, R6 ;  /* 0x000000040b047825 */ /* 0x001fc800078e0006 */
[----:B------:R-:W-:Y:S02]  /*34e0*/  IMAD.WIDE.U32 R6, R13, 0x4, R6 ;  /* 0x000000040d067825 */ /* 0x000fe400078e0006 */
[----:B------:R0:W2:Y:S04]  /*34f0*/  LDG.E.CONSTANT R5, desc[UR6][R4.64] ;  /* 0x0000000604057981 */ /* 0x0000a8000c1e9900 */
[----:B------:R1:W3:Y:S04]  /*3500*/  LDG.E.CONSTANT R13, desc[UR6][R2.64] ;  /* 0x00000006020d7981 */ /* 0x0002e8000c1e9900 */
[----:B------:R-:W4:Y:S01]  /*3510*/  LDG.E.CONSTANT R7, desc[UR6][R6.64] ;  /* 0x0000000606077981 */ /* 0x000f22000c1e9900 */
[----:B0-----:R-:W-:Y:S01]  /*3520*/  IADD3 R4, P1, PT, R2, 0x2000, RZ ;  /* 0x0000200002047810 */ /* 0x001fe20007f3e0ff */
[----:B------:R-:W-:Y:S01]  /*3530*/  VIADD R10, R10, 0x800 ;  /* 0x000008000a0a7836 */ /* 0x000fe20000000000 */
[----:B------:R-:W-:Y:S01]  /*3540*/  PLOP3.LUT P0, PT, PT, PT, PT, 0x8, 0x80 ;  /* 0x000000000080781c */ /* 0x000fe20003f0e170 */
[----:B------:R-:W-:-:S02]  /*3550*/  VIADD R11, R11, 0x800 ;  /* 0x000008000b0b7836 */ /* 0x000fc40000000000 */
[----:B-1----:R-:W-:Y:S01]  /*3560*/  IMAD.MOV.U32 R2, RZ, RZ, R4 ;  /* 0x000000ffff027224 */ /* 0x002fe200078e0004 */
[----:B--2---:R-:W-:-:S04]  /*3570*/  IADD3 R12, PT, PT, R12, R5, R8 ;  /* 0x000000050c0c7210 */ /* 0x004fc80007ffe008 */
[----:B---3--:R-:W-:Y:S01]  /*3580*/  IADD3 R12, PT, PT, R14, R13, R12 ;  /* 0x0000000d0e0c7210 */ /* 0x008fe20007ffe00c */
[----:B------:R-:W-:-:S03]  /*3590*/  IMAD.X R5, RZ, RZ, R3, P1 ;  /* 0x000000ffff057224 */ /* 0x000fc600008e0603 */
[----:B----4-:R-:W-:Y:S01]  /*35a0*/  IADD3 R12, PT, PT, R15, R7, R12 ;  /* 0x000000070f0c7210 */ /* 0x010fe20007ffe00c */
[----:B------:R-:W-:-:S03]  /*35b0*/  IMAD.MOV.U32 R3, RZ, RZ, R5 ;  /* 0x000000ffff037224 */ /* 0x000fc600078e0005 */
[----:B-----5:R-:W-:-:S07]  /*35c0*/  IADD3 R8, PT, PT, R16, R17, R12 ;  /* 0x0000001110087210 */ /* 0x020fce0007ffe00c */
.L_x_55:
[----:B------:R-:W-:Y:S05]  /*35d0*/  BSYNC.RECONVERGENT B2 ;  /* 0x0000000000027941 */ /* 0x000fea0003800200 */
.L_x_54:
        /* <DEDUP_REMOVED lines=10> */
.L_x_47:
[----:B------:R-:W-:Y:S05]  /*3680*/  BSYNC.RECONVERGENT B1 ;  /* 0x0000000000017941 */ /* 0x000fea0003800200 */
.L_x_45:
[----:B------:R-:W0:Y:S01]  /*3690*/  S2R R9, SR_LANEID ;  /* 0x0000000000097919 */ /* 0x000e220000000000 */
[----:B------:R-:W1:Y:S01]  /*36a0*/  SHFL.DOWN PT, R2, R8, 0x1, 0x1f ;  /* 0x08201f0008027f89 */ /* 0x000e6200000e0000 */
[C---:B0-----:R-:W-:Y:S02]  /*36b0*/  ISETP.GT.AND P0, PT, R9.reuse, 0x1e, PT ;  /* 0x0000001e0900780c */ /* 0x041fe40003f04270 */
[C---:B------:R-:W-:Y:S02]  /*36c0*/  ISETP.NE.AND P1, PT, R9.reuse, RZ, PT ;  /* 0x000000ff0900720c */ /* 0x040fe40003f25270 */
        /* <DEDUP_REMOVED lines=37> */
[----:B0-----:R-:W-:-:S07]  /*3920*/  IMAD.IADD R3, R0, 0x1, R9 ;  /* 0x0000000100037824 */ /* 0x001fce00078e0209 */
.L_x_17:
[----:B------:R-:W-:Y:S05]  /*3930*/  BSYNC.RECONVERGENT B0 ;  /* 0x0000000000007941 */ /* 0x000fea0003800200 */
.L_x_1:
[----:B------:R-:W-:Y:S05]  /*3940*/  @P0 EXIT ;  /* 0x000000000000094d */ /* 0x000fea0003800000 */
[----:B-1----:R-:W1:Y:S01]  /*3950*/  LDC.64 R4, c[0x0][0x388] ;  /* 0x0000e200ff047b82 */ /* 0x002e620000000a00 */
[----:B------:R-:W0:Y:S02]  /*3960*/  LDCU UR4, c[0x0][0x398] ;  /* 0x00007300ff0477ac */ /* 0x000e240008000800 */
[----:B0-234-:R-:W-:-:S05]  /*3970*/  VIADD R3, R3, UR4 ;  /* 0x0000000403037c36 */ /* 0x01dfca0008000000 */
[----:B-1----:R-:W-:Y:S01]  /*3980*/  STG.E desc[UR6][R4.64], R3 ;  /* 0x0000000304007986 */ /* 0x002fe2000c101906 */
[----:B------:R-:W-:Y:S05]  /*3990*/  EXIT ;  /* 0x000000000000794d */ /* 0x000fea0003800000 */
.L_x_56:
[----:B------:R-:W-:-:S00]  /*39a0*/  BRA `(.L_x_56) ;  /* 0xfffffffc00fc7947 */ /* 0x000fc0000383ffff */
[----:B------:R-:W-:-:S00]  /*39b0*/  NOP ;  /* 0x0000000000007918 */ /* 0x000fc00000000000 */
        /* <DEDUP_REMOVED lines=12> */
.L_x_467:


//--------------------- .text._ZN3cub18CUB_300001_SM_10006detail6reduce18DeviceReduceKernelINS2_10policy_hubIiyN4cuda3std3__44plusIiEEE10Policy1000EPfyS9_iNS7_10__identityEEEvT0_PT3_T1_NS0_13GridEvenShareISH_EET2_T4_ --------------------------
	.section	.text._ZN3cub18CUB_300001_SM_10006detail6reduce18DeviceReduceKernelINS2_10policy_hubIiyN4cuda3std3__44plusIiEEE10Policy1000EPfyS9_iNS7_10__identityEEEvT0_PT3_T1_NS0_13GridEvenShareISH_EET2_T4_,"ax",@progbits
	.align	128
        .global         _ZN3cub18CUB_300001_SM_10006detail6reduce18DeviceReduceKernelINS2_10policy_hubIiyN4cuda3std3__44plusIiEEE10Policy1000EPfyS9_iNS7_10__identityEEEvT0_PT3_T1_NS0_13GridEvenShareISH_EET2_T4_
        .type           _ZN3cub18CUB_300001_SM_10006detail6reduce18DeviceReduceKernelINS2_10policy_hubIiyN4cuda3std3__44plusIiEEE10Policy1000EPfyS9_iNS7_10__identityEEEvT0_PT3_T1_NS0_13GridEvenShareISH_EET2_T4_,@function
        .size           _ZN3cub18CUB_300001_SM_10006detail6reduce18DeviceReduceKernelINS2_10policy_hubIiyN4cuda3std3__44plusIiEEE10Policy1000EPfyS9_iNS7_10__identityEEEvT0_PT3_T1_NS0_13GridEvenShareISH_EET2_T4_,(.L_x_468 - _ZN3cub18CUB_300001_SM_10006detail6reduce18DeviceReduceKernelINS2_10policy_hubIiyN4cuda3std3__44plusIiEEE10Policy1000EPfyS9_iNS7_10__identityEEEvT0_PT3_T1_NS0_13GridEvenShareISH_EET2_T4_)
        .other          _ZN3cub18CUB_300001_SM_10006detail6reduce18DeviceReduceKernelINS2_10policy_hubIiyN4cuda3std3__44plusIiEEE10Policy1000EPfyS9_iNS7_10__identityEEEvT0_PT3_T1_NS0_13GridEvenShareISH_EET2_T4_,@"STO_CUDA_ENTRY STV_DEFAULT"
_ZN3cub18CUB_300001_SM_10006detail6reduce18DeviceReduceKernelINS2_10policy_hubIiyN4cuda3std3__44plusIiEEE10Policy1000EPfyS9_iNS7_10__identityEEEvT0_PT3_T1_NS0_13GridEvenShareISH_EET2_T4_:
.text._ZN3cub18CUB_300001_SM_10006detail6reduce18DeviceReduceKernelINS2_10policy_hubIiyN4cuda3std3__44plusIiEEE10Policy1000EPfyS9_iNS7_10__identityEEEvT0_PT3_T1_NS0_13GridEvenShareISH_EET2_T4_:
[----:B------:R-:W-:Y:S01]  /*0000*/  LDC R1, c[0x0][0x37c] ;  /* 0x0000df00ff017b82 */ /* 0x000fe20000000800 */
[----:B------:R-:W0:Y:S07]  /*0010*/  LDCU UR10, c[0x0][0x380] ;  /* 0x00007000ff0a77ac */ /* 0x000e2e0008000800 */
[----:B------:R-:W1:Y:S01]  /*0020*/  S2UR UR15, SR_CTAID.X ;  /* 0x00000000000f79c3 */ /* 0x000e620000002500 */
[----:B------:R-:W-:Y:S01]  /*0030*/  BSSY.RECONVERGENT B0, `(.L_x_57) ;  /* 0x00004aa000007945 */ /* 0x000fe20003800200 */
[----:B------:R-:W2:Y:S01]  /*0040*/  LDCU UR5, c[0x0][0x3c0] ;  /* 0x00007800ff0577ac */ /* 0x000ea20008000800 */
[----:B------:R-:W3:Y:S01]  /*0050*/  LDCU.64 UR12, c[0x0][0x358] ;  /* 0x00006b00ff0c77ac */ /* 0x000ee20008000a00 */
[----:B0-----:R-:W-:-:S02]  /*0060*/  ULOP3.LUT UP0, URZ, UR10, 0xf, URZ, 0xc0, !UPT ;  /* 0x0000000f0aff7892 */ /* 0x001fc4000f80c0ff */
[----:B--2---:R-:W-:Y:S02]  /*0070*/  USHF.L.U32 UR5, UR5, 0xc, URZ ;  /* 0x0000000c05057899 */ /* 0x004fe400080006ff */
[----:B-1----:R-:W-:Y:S02]  /*0080*/  USHF.L.U32 UR4, UR15, 0xc, URZ ;  /* 0x0000000c0f047899 */ /* 0x002fe400080006ff */
[----:B------:R-:W-:-:S03]  /*0090*/  USHF.R.S32.HI UR6, URZ, 0x1f, UR5 ;  /* 0x0000001fff067899 */ /* 0x000fc60008011405 */
[----:B---3--:R-:W-:Y:S09]  /*00a0*/  BRA.U UP0, `(.L_x_58) ;  /* 0x00000025000c7547 */ /* 0x008ff2000b800000 */
[----:B------:R-:W0:Y:S02]  /*00b0*/  LDCU.64 UR8, c[0x0][0x3b8] ;  /* 0x00007700ff0877ac */ /* 0x000e240008000a00 */
[----:B0-----:R-:W-:Y:S02]  /*00c0*/  IMAD.U32 R2, RZ, RZ, UR8 ;  /* 0x00000008ff027e24 */ /* 0x001fe4000f8e00ff */
[----:B------:R-:W-:-:S03]  /*00d0*/  IMAD.U32 R3, RZ, RZ, UR9 ;  /* 0x00000009ff037e24 */ /* 0x000fc6000f8e00ff */
[----:B------:R-:W-:-:S04]  /*00e0*/  IADD3 R21, P1, PT, R2, -UR4, RZ ;  /* 0x8000000402157c10 */ /* 0x000fc8000ff3e0ff */
[----:B------:R-:W-:Y:S02]  /*00f0*/  ISETP.GT.U32.AND P0, PT, R21, 0xfff, PT ;  /* 0x00000fff1500780c */ /* 0x000fe40003f04070 */
[----:B------:R-:W-:-:S04]  /*0100*/  IADD3.X R20, PT, PT, R3, -0x1, RZ, P1, !PT ;  /* 0xffffffff03147810 */ /* 0x000fc80000ffe4ff */
[----:B------:R-:W-:-:S13]  /*0110*/  ISETP.GT.U32.AND.EX P0, PT, R20, RZ, PT, P0 ;  /* 0x000000ff1400720c */ /* 0x000fda0003f04100 */
[----:B------:R-:W-:Y:S05]  /*0120*/  @P0 BRA `(.L_x_59) ;  /* 0x00000010006c0947 */ /* 0x000fea0003800000 */
[----:B------:R-:W0:Y:S01]  /*0130*/  S2R R7, SR_TID.X ;  /* 0x0000000000077919 */ /* 0x000e220000002100 */
[----:B------:R-:W-:Y:S01]  /*0140*/  VIADD R0, R2, -UR4 ;  /* 0x8000000402007c36 */ /* 0x000fe20008000000 */
[----:B------:R-:W1:Y:S01]  /*0150*/  LDCU UR6, c[0x0][0x384] ;  /* 0x00007080ff0677ac */ /* 0x000e620008000800 */
[----:B------:R-:W-:Y:S01]  /*0160*/  BSSY.RECONVERGENT B1, `(.L_x_60) ;  /* 0x000000b000017945 */ /* 0x000fe20003800200 */
[----:B------:R-:W-:Y:S02]  /*0170*/  IMAD.MOV.U32 R6, RZ, RZ, RZ ;  /* 0x000000ffff067224 */ /* 0x000fe400078e00ff */
[----:B0-----:R-:W-:Y:S01]  /*0180*/  ISETP.GE.AND P0, PT, R7, R0, PT ;  /* 0x000000000700720c */ /* 0x001fe20003f06270 */
[----:B------:R-:W-:-:S12]  /*0190*/  IMAD.MOV.U32 R9, RZ, RZ, R7 ;  /* 0x000000ffff097224 */ /* 0x000fd800078e0007 */
[----:B-1----:R-:W-:Y:S05]  /*01a0*/  @P0 BRA `(.L_x_61) ;  /* 0x0000000000180947 */ /* 0x002fea0003800000 */
[----:B------:R-:W0:Y:S01]  /*01b0*/  LDC.64 R4, c[0x0][0x380] ;  /* 0x0000e000ff047b82 */ /* 0x000e220000000a00 */
[----:B------:R-:W-:-:S04]  /*01c0*/  VIADD R3, R7, UR4 ;  /* 0x0000000407037c36 */ /* 0x000fc80008000000 */
[----:B0-----:R-:W-:-:S06]  /*01d0*/  IMAD.WIDE.U32 R4, R3, 0x4, R4 ;  /* 0x0000000403047825 */ /* 0x001fcc00078e0004 */
[----:B------:R-:W2:Y:S01]  /*01e0*/  LDG.E.CONSTANT R4, desc[UR12][R4.64] ;  /* 0x0000000c04047981 */ /* 0x000ea2000c1e9900 */
[----:B------:R-:W-:Y:S01]  /*01f0*/  VIADD R9, R7, 0x100 ;  /* 0x0000010007097836 */ /* 0x000fe20000000000 */
[----:B--2---:R0:W1:Y:S06]  /*0200*/  F2I.TRUNC.NTZ R6, R4 ;  /* 0x0000000400067305 */ /* 0x00406c000020f100 */
.L_x_61:
[----:B------:R-:W-:Y:S05]  /*0210*/  BSYNC.RECONVERGENT B1 ;  /* 0x0000000000017941 */ /* 0x000fea0003800200 */
.L_x_60:
[----:B------:R-:W-:Y:S01]  /*0220*/  ISETP.GE.AND P0, PT, R9, R0, PT ;  /* 0x000000000900720c */ /* 0x000fe20003f06270 */
[----:B------:R-:W-:-:S12]  /*0230*/  BSSY.RECONVERGENT B1, `(.L_x_62) ;  /* 0x000009a000017945 */ /* 0x000fd80003800200 */
[----:B------:R-:W-:Y:S05]  /*0240*/  @P0 BRA `(.L_x_63) ;  /* 0x0000000800600947 */ /* 0x000fea0003800000 */
[----:B------:R-:W-:Y:S01]  /*0250*/  LOP3.LUT R3, RZ, R9, RZ, 0x33, !PT ;  /* 0x00000009ff037212 */ /* 0x000fe200078e33ff */
[----:B------:R-:W-:Y:S04]  /*0260*/  BSSY.RECONVERGENT B2, `(.L_x_64) ;  /* 0x0000019000027945 */ /* 0x000fe80003800200 */
[----:B------:R-:W-:-:S04]  /*0270*/  IMAD.IADD R2, R3, 0x1, R2 ;  /* 0x0000000103027824 */ /* 0x000fc800078e0202 */
[C---:B0-----:R-:W-:Y:S01]  /*0280*/  VIADD R4, R2.reuse, -UR4 ;  /* 0x8000000402047c36 */ /* 0x041fe20008000000 */
[----:B------:R-:W-:-:S04]  /*0290*/  LOP3.LUT R3, R2, 0x300, RZ, 0xc0, !PT ;  /* 0x0000030002037812 */ /* 0x000fc800078ec0ff */
[----:B------:R-:W-:Y:S02]  /*02a0*/  ISETP.NE.AND P1, PT, R3, 0x300, PT ;  /* 0x000003000300780c */ /* 0x000fe40003f25270 */
[----:B------:R-:W-:-:S11]  /*02b0*/  ISETP.GE.U32.AND P0, PT, R4, 0x300, PT ;  /* 0x000003000400780c */ /* 0x000fd60003f06070 */
[----:B------:R-:W-:Y:S05]  /*02c0*/  @!P1 BRA `(.L_x_65) ;  /* 0x0000000000489947 */ /* 0x000fea0003800000 */
[----:B------:R-:W0:Y:S01]  /*02d0*/  LDCU UR5, c[0x0][0x384] ;  /* 0x00007080ff0577ac */ /* 0x000e220008000800 */
[----:B------:R-:W-:Y:S02]  /*02e0*/  IADD3 R3, P1, PT, R9, UR4, RZ ;  /* 0x0000000409037c10 */ /* 0x000fe4000ff3e0ff */
[----:B------:R-:W-:Y:S02]  /*02f0*/  LEA.HI R2, R2, 0x1, RZ, 0x18 ;  /* 0x0000000102027811 */ /* 0x000fe400078fc0ff */
[----:B------:R-:W-:Y:S01]  /*0300*/  LEA R8, P2, R3, UR10, 0x2 ;  /* 0x0000000a03087c11 */ /* 0x000fe2000f8410ff */
[----:B------:R-:W-:Y:S01]  /*0310*/  IMAD.X R4, RZ, RZ, RZ, P1 ;  /* 0x000000ffff047224 */ /* 0x000fe200008e06ff */
[----:B------:R-:W-:-:S04]  /*0320*/  LOP3.LUT R2, R2, 0x3, RZ, 0xc0, !PT ;  /* 0x0000000302027812 */ /* 0x000fc800078ec0ff */
[----:B0-----:R-:W-:Y:S01]  /*0330*/  LEA.HI.X R3, R3, UR5, R4, 0x2, P2 ;  /* 0x0000000503037c11 */ /* 0x001fe200090f1404 */
[----:B------:R-:W-:-:S07]  /*0340*/  IMAD.MOV R4, RZ, RZ, -R2 ;  /* 0x000000ffff047224 */ /* 0x000fce00078e0a02 */
.L_x_66:
[----:B------:R-:W-:-:S06]  /*0350*/  IMAD.MOV.U32 R2, RZ, RZ, R8 ;  /* 0x000000ffff027224 */ /* 0x000fcc00078e0008 */
[----:B------:R0:W2:Y:S01]  /*0360*/  LDG.E.CONSTANT R2, desc[UR12][R2.64] ;  /* 0x0000000c02027981 */ /* 0x0000a2000c1e9900 */
[----:B------:R-:W-:Y:S01]  /*0370*/  VIADD R4, R4, 0x1 ;  /* 0x0000000104047836 */ /* 0x000fe20000000000 */
[----:B------:R-:W-:Y:S01]  /*0380*/  IADD3 R8, P2, PT, R8, 0x400, RZ ;  /* 0x0000040008087810 */ /* 0x000fe20007f5e0ff */
[----:B------:R-:W-:-:S03]  /*0390*/  VIADD R9, R9, 0x100 ;  /* 0x0000010009097836 */ /* 0x000fc60000000000 */
[----:B------:R-:W-:Y:S01]  /*03a0*/  ISETP.NE.AND P1, PT, R4, RZ, PT ;  /* 0x000000ff0400720c */ /* 0x000fe20003f25270 */
[----:B0-----:R-:W-:Y:S01]  /*03b0*/  IMAD.X R3, RZ, RZ, R3, P2 ;  /* 0x000000ffff037224 */ /* 0x001fe200010e0603 */
[----:B--2---:R-:W1:Y:S02]  /*03c0*/  F2I.TRUNC.NTZ R5, R2 ;  /* 0x0000000200057305 */ /* 0x004e64000020f100 */
[----:B-1----:R-:W-:-:S09]  /*03d0*/  IMAD.IADD R6, R5, 0x1, R6 ;  /* 0x0000000105067824 */ /* 0x002fd200078e0206 */
[----:B------:R-:W-:Y:S05]  /*03e0*/  @P1 BRA `(.L_x_66) ;  /* 0xfffffffc00d81947 */ /* 0x000fea000383ffff */
.L_x_65:
[----:B------:R-:W-:Y:S05]  /*03f0*/  BSYNC.RECONVERGENT B2 ;  /* 0x0000000000027941 */ /* 0x000fea0003800200 */
.L_x_64:
        /* <DEDUP_REMOVED lines=8> */
.L_x_69:
[C---:B------:R-:W-:Y:S01]  /*0480*/  IADD3 R10, P1, PT, R9.reuse, UR4, RZ ;  /* 0x00000004090a7c10 */ /* 0x040fe2000ff3e0ff */
[C---:B------:R-:W-:Y:S02]  /*0490*/  VIADD R2, R9.reuse, 0x400 ;  /* 0x0000040009027836 */ /* 0x040fe40000000000 */
[C---:B------:R-:W-:Y:S01]  /*04a0*/  VIADD R3, R9.reuse, 0x800 ;  /* 0x0000080009037836 */ /* 0x040fe20000000000 */
[C---:B------:R-:W-:Y:S01]  /*04b0*/  LEA.HI.X.SX32 R15, R9.reuse, RZ, 0x1, P1 ;  /* 0x000000ff090f7211 */ /* 0x040fe200008f0eff */
[----:B------:R-:W-:Y:S01]  /*04c0*/  VIADD R4, R9, 0xc00 ;  /* 0x00000c0009047836 */ /* 0x000fe20000000000 */
[----:B------:R-:W-:Y:S02]  /*04d0*/  LEA R24, P1, R10, UR10, 0x2 ;  /* 0x0000000a0a187c11 */ /* 0x000fe4000f8210ff */
[----:B------:R-:W-:Y:S02]  /*04e0*/  IADD3 R13, P2, PT, R2, UR4, RZ ;  /* 0x00000004020d7c10 */ /* 0x000fe4000ff5e0ff */
[----:B------:R-:W-:-:S02]  /*04f0*/  LEA.HI.X R25, R10, UR6, R15, 0x2, P1 ;  /* 0x000000060a197c11 */ /* 0x000fc400088f140f */
[----:B------:R-:W-:Y:S02]  /*0500*/  IADD3 R11, P3, PT, R3, UR4, RZ ;  /* 0x00000004030b7c10 */ /* 0x000fe4000ff7e0ff */
[----:B------:R-:W-:Y:S01]  /*0510*/  IADD3 R5, P4, PT, R4, UR4, RZ ;  /* 0x0000000404057c10 */ /* 0x000fe2000ff9e0ff */
[----:B------:R-:W2:Y:S01]  /*0520*/  LDG.E.CONSTANT R28, desc[UR12][R24.64] ;  /* 0x0000000c181c7981 */ /* 0x000ea2000c1e9900 */
[----:B------:R-:W-:Y:S02]  /*0530*/  LEA.HI.X.SX32 R14, R2, RZ, 0x1, P2 ;  /* 0x000000ff020e7211 */ /* 0x000fe400010f0eff */
[----:B------:R-:W-:Y:S01]  /*0540*/  LEA R18, P1, R13, UR10, 0x2 ;  /* 0x0000000a0d127c11 */ /* 0x000fe2000f8210ff */
[----:B------:R-:W3:Y:S01]  /*0550*/  LDG.E.CONSTANT R26, desc[UR12][R24.64+0x400] ;  /* 0x0004000c181a7981 */ /* 0x000ee2000c1e9900 */
[----:B------:R-:W-:Y:S02]  /*0560*/  LEA.HI.X.SX32 R12, R3, RZ, 0x1, P3 ;  /* 0x000000ff030c7211 */ /* 0x000fe400018f0eff */
[----:B------:R-:W-:Y:S01]  /*0570*/  LEA.HI.X.SX32 R10, R4, RZ, 0x1, P4 ;  /* 0x000000ff040a7211 */ /* 0x000fe200020f0eff */
[----:B------:R-:W4:Y:S01]  /*0580*/  LDG.E.CONSTANT R17, desc[UR12][R24.64+0x800] ;  /* 0x0008000c18117981 */ /* 0x000f22000c1e9900 */
[----:B------:R-:W-:-:S02]  /*0590*/  LEA R2, P2, R11, UR10, 0x2 ;  /* 0x0000000a0b027c11 */ /* 0x000fc4000f8410ff */
[----:B------:R-:W-:Y:S01]  /*05a0*/  LEA R4, P3, R5, UR10, 0x2 ;  /* 0x0000000a05047c11 */ /* 0x000fe2000f8610ff */
[----:B------:R2:W5:Y:S01]  /*05b0*/  LDG.E.CONSTANT R27, desc[UR12][R24.64+0xc00] ;  /* 0x000c000c181b7981 */ /* 0x000562000c1e9900 */
[----:B------:R-:W-:Y:S02]  /*05c0*/  LEA.HI.X R19, R13, UR6, R14, 0x2, P1 ;  /* 0x000000060d137c11 */ /* 0x000fe400088f140e */
[----:B------:R-:W-:Y:S02]  /*05d0*/  LEA.HI.X R3, R11, UR6, R12, 0x2, P2 ;  /* 0x000000060b037c11 */ /* 0x000fe400090f140c */
[----:B------:R-:W-:Y:S01]  /*05e0*/  LEA.HI.X R5, R5, UR6, R10, 0x2, P3 ;  /* 0x0000000605057c11 */ /* 0x000fe200098f140a */
[----:B------:R-:W5:Y:S04]  /*05f0*/  LDG.E.CONSTANT R11, desc[UR12][R18.64+0x400] ;  /* 0x0004000c120b7981 */ /* 0x000f68000c1e9900 */
[----:B------:R-:W5:Y:S04]  /*0600*/  LDG.E.CONSTANT R10, desc[UR12][R18.64] ;  /* 0x0000000c120a7981 */ /* 0x000f68000c1e9900 */
[----:B------:R-:W5:Y:S04]  /*0610*/  LDG.E.CONSTANT R12, desc[UR12][R18.64+0x800] ;  /* 0x0008000c120c7981 */ /* 0x000f68000c1e9900 */
[----:B------:R5:W5:Y:S04]  /*0620*/  LDG.E.CONSTANT R16, desc[UR12][R18.64+0xc00] ;  /* 0x000c000c12107981 */ /* 0x000b68000c1e9900 */
[----:B------:R-:W5:Y:S04]  /*0630*/  LDG.E.CONSTANT R15, desc[UR12][R2.64] ;  /* 0x0000000c020f7981 */ /* 0x000f68000c1e9900 */
[----:B------:R-:W5:Y:S04]  /*0640*/  LDG.E.CONSTANT R14, desc[UR12][R2.64+0x400] ;  /* 0x0004000c020e7981 */ /* 0x000f68000c1e9900 */
[----:B------:R-:W5:Y:S04]  /*0650*/  LDG.E.CONSTANT R13, desc[UR12][R2.64+0x800] ;  /* 0x0008000c020d7981 */ /* 0x000f68000c1e9900 */
[----:B------:R0:W5:Y:S04]  /*0660*/  LDG.E.CONSTANT R23, desc[UR12][R2.64+0xc00] ;  /* 0x000c000c02177981 */ /* 0x000168000c1e9900 */
[----:B------:R-:W5:Y:S04]  /*0670*/  LDG.E.CONSTANT R22, desc[UR12][R4.64] ;  /* 0x0000000c04167981 */ /* 0x000f68000c1e9900 */
[----:B------:R-:W5:Y:S04]  /*0680*/  LDG.E.CONSTANT R21, desc[UR12][R4.64+0x400] ;  /* 0x0004000c04157981 */ /* 0x000f68000c1e9900 */
[----:B------:R-:W5:Y:S04]  /*0690*/  LDG.E.CONSTANT R20, desc[UR12][R4.64+0x800] ;  /* 0x0008000c04147981 */ /* 0x000f68000c1e9900 */
[----:B------:R-:W5:Y:S01]  /*06a0*/  LDG.E.CONSTANT R24, desc[UR12][R4.64+0xc00] ;  /* 0x000c000c04187981 */ /* 0x000f62000c1e9900 */
[----:B------:R-:W-:-:S05]  /*06b0*/  VIADD R9, R9, 0x1000 ;  /* 0x0000100009097836 */ /* 0x000fca0000000000 */
[----:B------:R-:W-:Y:S01]  /*06c0*/  ISETP.GE.AND P1, PT, R9, R8, PT ;  /* 0x000000080900720c */ /* 0x000fe20003f26270 */
[----:B--2---:R-:W-:Y:S08]  /*06d0*/  F2I.TRUNC.NTZ R25, R28 ;  /* 0x0000001c00197305 */ /* 0x004ff0000020f100 */
[----:B---3--:R-:W1:Y:S08]  /*06e0*/  F2I.TRUNC.NTZ R26, R26 ;  /* 0x0000001a001a7305 */ /* 0x008e70000020f100 */
[----:B----4-:R-:W-:Y:S08]  /*06f0*/  F2I.TRUNC.NTZ R17, R17 ;  /* 0x0000001100117305 */ /* 0x010ff0000020f100 */
[----:B-----5:R-:W2:Y:S01]  /*0700*/  F2I.TRUNC.NTZ R18, R27 ;  /* 0x0000001b00127305 */ /* 0x020ea2000020f100 */
[----:B-1----:R-:W-:-:S07]  /*0710*/  IADD3 R25, PT, PT, R26, R25, R6 ;  /* 0x000000191a197210 */ /* 0x002fce0007ffe006 */
[----:B------:R-:W-:Y:S08]  /*0720*/  F2I.TRUNC.NTZ R10, R10 ;  /* 0x0000000a000a7305 */ /* 0x000ff0000020f100 */
[----:B------:R-:W1:Y:S01]  /*0730*/  F2I.TRUNC.NTZ R11, R11 ;  /* 0x0000000b000b7305 */ /* 0x000e62000020f100 */
[----:B--2---:R-:W-:-:S07]  /*0740*/  IADD3 R17, PT, PT, R18, R17, R25 ;  /* 0x0000001112117210 */ /* 0x004fce0007ffe019 */
[----:B------:R-:W-:Y:S08]  /*0750*/  F2I.TRUNC.NTZ R12, R12 ;  /* 0x0000000c000c7305 */ /* 0x000ff0000020f100 */
[----:B0-----:R-:W0:Y:S01]  /*0760*/  F2I.TRUNC.NTZ R3, R16 ;  /* 0x0000001000037305 */ /* 0x001e22000020f100 */
[----:B-1----:R-:W-:-:S07]  /*0770*/  IADD3 R10, PT, PT, R11, R10, R17 ;  /* 0x0000000a0b0a7210 */ /* 0x002fce0007ffe011 */
[----:B------:R-:W-:Y:S08]  /*0780*/  F2I.TRUNC.NTZ R15, R15 ;  /* 0x0000000f000f7305 */ /* 0x000ff0000020f100 */
[----:B------:R-:W1:Y:S01]  /*0790*/  F2I.TRUNC.NTZ R14, R14 ;  /* 0x0000000e000e7305 */ /* 0x000e62000020f100 */
[----:B0-----:R-:W-:-:S07]  /*07a0*/  IADD3 R3, PT, PT, R3, R12, R10 ;  /* 0x0000000c03037210 */ /* 0x001fce0007ffe00a */
[----:B------:R-:W-:Y:S08]  /*07b0*/  F2I.TRUNC.NTZ R13, R13 ;  /* 0x0000000d000d7305 */ /* 0x000ff0000020f100 */
[----:B------:R-:W0:Y:S01]  /*07c0*/  F2I.TRUNC.NTZ R2, R23 ;  /* 0x0000001700027305 */ /* 0x000e22000020f100 */
[----:B-1----:R-:W-:-:S07]  /*07d0*/  IADD3 R3, PT, PT, R14, R15, R3 ;  /* 0x0000000f0e037210 */ /* 0x002fce0007ffe003 */
[----:B------:R-:W-:Y:S08]  /*07e0*/  F2I.TRUNC.NTZ R22, R22 ;  /* 0x0000001600167305 */ /* 0x000ff0000020f100 */
[----:B------:R-:W1:Y:S01]  /*07f0*/  F2I.TRUNC.NTZ R21, R21 ;  /* 0x0000001500157305 */ /* 0x000e62000020f100 */
[----:B0-----:R-:W-:-:S07]  /*0800*/  IADD3 R3, PT, PT, R2, R13, R3 ;  /* 0x0000000d02037210 */ /* 0x001fce0007ffe003 */
[----:B------:R-:W-:Y:S08]  /*0810*/  F2I.TRUNC.NTZ R20, R20 ;  /* 0x0000001400147305 */ /* 0x000ff0000020f100 */
[----:B------:R-:W0:Y:S01]  /*0820*/  F2I.TRUNC.NTZ R24, R24 ;  /* 0x0000001800187305 */ /* 0x000e22000020f100 */
[----:B-1----:R-:W-:-:S04]  /*0830*/  IADD3 R3, PT, PT, R21, R22, R3 ;  /* 0x0000001615037210 */ /* 0x002fc80007ffe003 */
[----:B0-----:R-:W-:Y:S01]  /*0840*/  IADD3 R6, PT, PT, R24, R20, R3 ;  /* 0x0000001418067210 */ /* 0x001fe20007ffe003 */
[----:B------:R-:W-:Y:S06]  /*0850*/  @!P1 BRA `(.L_x_69) ;  /* 0xfffffffc00089947 */ /* 0x000fec000383ffff */
.L_x_68:
[----:B------:R-:W-:Y:S05]  /*0860*/  BSYNC.RECONVERGENT B2 ;  /* 0x0000000000027941 */ /* 0x000fea0003800200 */
.L_x_67:
[----:B------:R-:W-:Y:S01]  /*0870*/  IMAD.IADD R2, R0, 0x1, -R9 ;  /* 0x0000000100027824 */ /* 0x000fe200078e0a09 */
[----:B------:R-:W-:Y:S04]  /*0880*/  BSSY.RECONVERGENT B2, `(.L_x_70) ;  /* 0x0000023000027945 */ /* 0x000fe80003800200 */
[----:B------:R-:W-:-:S13]  /*0890*/  ISETP.GT.AND P1, PT, R2, 0x400, PT ;  /* 0x000004000200780c */ /* 0x000fda0003f24270 */
[----:B------:R-:W-:Y:S05]  /*08a0*/  @!P1 BRA `(.L_x_71) ;  /* 0x0000000000809947 */ /* 0x000fea0003800000 */
[----:B------:R-:W0:Y:S01]  /*08b0*/  LDCU UR5, c[0x0][0x384] ;  /* 0x00007080ff0577ac */ /* 0x000e220008000800 */
[C---:B------:R-:W-:Y:S01]  /*08c0*/  IADD3 R8, P0, PT, R9.reuse, UR4, RZ ;  /* 0x0000000409087c10 */ /* 0x040fe2000ff1e0ff */
[----:B------:R-:W-:-:S03]  /*08d0*/  VIADD R2, R9, 0x400 ;  /* 0x0000040009027836 */ /* 0x000fc60000000000 */
[----:B------:R-:W-:Y:S02]  /*08e0*/  LEA.HI.X.SX32 R5, R9, RZ, 0x1, P0 ;  /* 0x000000ff09057211 */ /* 0x000fe400000f0eff */
[----:B------:R-:W-:Y:S02]  /*08f0*/  LEA R4, P1, R8, UR10, 0x2 ;  /* 0x0000000a08047c11 */ /* 0x000fe4000f8210ff */
[----:B------:R-:W-:-:S04]  /*0900*/  IADD3 R3, P0, PT, R2, UR4, RZ ;  /* 0x0000000402037c10 */ /* 0x000fc8000ff1e0ff */
[----:B------:R-:W-:Y:S02]  /*0910*/  LEA.HI.X.SX32 R12, R2, RZ, 0x1, P0 ;  /* 0x000000ff020c7211 */ /* 0x000fe400000f0eff */
[C---:B------:R-:W-:Y:S02]  /*0920*/  LEA R2, P0, R3.reuse, UR10, 0x2 ;  /* 0x0000000a03027c11 */ /* 0x040fe4000f8010ff */
[----:B0-----:R-:W-:Y:S02]  /*0930*/  LEA.HI.X R5, R8, UR5, R5, 0x2, P1 ;  /* 0x0000000508057c11 */ /* 0x001fe400088f1405 */
[----:B------:R-:W-:-:S03]  /*0940*/  LEA.HI.X R3, R3, UR5, R12, 0x2, P0 ;  /* 0x0000000503037c11 */ /* 0x000fc600080f140c */
[----:B------:R-:W2:Y:S04]  /*0950*/  LDG.E.CONSTANT R8, desc[UR12][R4.64] ;  /* 0x0000000c04087981 */ /* 0x000ea8000c1e9900 */
[----:B------:R-:W3:Y:S04]  /*0960*/  LDG.E.CONSTANT R10, desc[UR12][R4.64+0x400] ;  /* 0x0004000c040a7981 */ /* 0x000ee8000c1e9900 */
[----:B------:R-:W4:Y:S04]  /*0970*/  LDG.E.CONSTANT R12, desc[UR12][R4.64+0x800] ;  /* 0x0008000c040c7981 */ /* 0x000f28000c1e9900 */
[----:B------:R-:W5:Y:S04]  /*0980*/  LDG.E.CONSTANT R13, desc[UR12][R4.64+0xc00] ;  /* 0x000c000c040d7981 */ /* 0x000f68000c1e9900 */
[----:B------:R-:W5:Y:S04]  /*0990*/  LDG.E.CONSTANT R14, desc[UR12][R2.64] ;  /* 0x0000000c020e7981 */ /* 0x000f68000c1e9900 */
[----:B------:R-:W5:Y:S04]  /*09a0*/  LDG.E.CONSTANT R15, desc[UR12][R2.64+0x400] ;  /* 0x0004000c020f7981 */ /* 0x000f68000c1e9900 */
[----:B------:R-:W5:Y:S04]  /*09b0*/  LDG.E.CONSTANT R16, desc[UR12][R2.64+0x800] ;  /* 0x0008000c02107981 */ /* 0x000f68000c1e9900 */
[----:B------:R-:W5:Y:S01]  /*09c0*/  LDG.E.CONSTANT R17, desc[UR12][R2.64+0xc00] ;  /* 0x000c000c02117981 */ /* 0x000f62000c1e9900 */
[----:B------:R-:W-:Y:S01]  /*09d0*/  PLOP3.LUT P0, PT, PT, PT, PT, 0x8, 0x80 ;  /* 0x000000000080781c */ /* 0x000fe20003f0e170 */
[----:B------:R-:W-:Y:S01]  /*09e0*/  VIADD R9, R9, 0x800 ;  /* 0x0000080009097836 */ /* 0x000fe20000000000 */
[----:B--2---:R-:W-:Y:S08]  /*09f0*/  F2I.TRUNC.NTZ R11, R8 ;  /* 0x00000008000b7305 */ /* 0x004ff0000020f100 */
[----:B---3--:R-:W1:Y:S08]  /*0a00*/  F2I.TRUNC.NTZ R10, R10 ;  /* 0x0000000a000a7305 */ /* 0x008e70000020f100 */
[----:B----4-:R-:W-:Y:S01]  /*0a10*/  F2I.TRUNC.NTZ R12, R12 ;  /* 0x0000000c000c7305 */ /* 0x010fe2000020f100 */
[----:B-1----:R-:W-:-:S07]  /*0a20*/  IADD3 R11, PT, PT, R10, R11, R6 ;  /* 0x0000000b0a0b7210 */ /* 0x002fce0007ffe006 */
[----:B-----5:R-:W0:Y:S08]  /*0a30*/  F2I.TRUNC.NTZ R13, R13 ;  /* 0x0000000d000d7305 */ /* 0x020e30000020f100 */
[----:B------:R-:W-:Y:S01]  /*0a40*/  F2I.TRUNC.NTZ R14, R14 ;  /* 0x0000000e000e7305 */ /* 0x000fe2000020f100 */
[----:B0-----:R-:W-:-:S07]  /*0a50*/  IADD3 R11, PT, PT, R13, R12, R11 ;  /* 0x0000000c0d0b7210 */ /* 0x001fce0007ffe00b */
[----:B------:R-:W0:Y:S08]  /*0a60*/  F2I.TRUNC.NTZ R15, R15 ;  /* 0x0000000f000f7305 */ /* 0x000e30000020f100 */
[----:B------:R-:W-:Y:S01]  /*0a70*/  F2I.TRUNC.NTZ R16, R16 ;  /* 0x0000001000107305 */ /* 0x000fe2000020f100 */
[----:B0-----:R-:W-:-:S07]  /*0a80*/  IADD3 R11, PT, PT, R15, R14, R11 ;  /* 0x0000000e0f0b7210 */ /* 0x001fce0007ffe00b */
[----:B------:R-:W0:Y:S02]  /*0a90*/  F2I.TRUNC.NTZ R17, R17 ;  /* 0x0000001100117305 */ /* 0x000e24000020f100 */
[----:B0-----:R-:W-:-:S07]  /*0aa0*/  IADD3 R6, PT, PT, R17, R16, R11 ;  /* 0x0000001011067210 */ /* 0x001fce0007ffe00b */
.L_x_71:
[----:B------:R-:W-:Y:S05]  /*0ab0*/  BSYNC.RECONVERGENT B2 ;  /* 0x0000000000027941 */ /* 0x000fea0003800200 */
.L_x_70:
[----:B------:R-:W-:-:S13]  /*0ac0*/  ISETP.LT.OR P0, PT, R9, R0, P0 ;  /* 0x000000000900720c */ /* 0x000fda0000701670 */
[----:B------:R-:W-:Y:S05]  /*0ad0*/  @!P0 BRA `(.L_x_63) ;  /* 0x00000000003c8947 */ /* 0x000fea0003800000 */
[----:B------:R-:W0:Y:S01]  /*0ae0*/  LDCU UR5, c[0x0][0x384] ;  /* 0x00007080ff0577ac */ /* 0x000e220008000800 */
[----:B------:R-:W-:-:S04]  /*0af0*/  IADD3 R3, P0, PT, R9, UR4, RZ ;  /* 0x0000000409037c10 */ /* 0x000fc8000ff1e0ff */
[----:B------:R-:W-:Y:S02]  /*0b00*/  LEA.HI.X.SX32 R4, R9, RZ, 0x1, P0 ;  /* 0x000000ff09047211 */ /* 0x000fe400000f0eff */
[----:B------:R-:W-:-:S04]  /*0b10*/  LEA R2, P0, R3, UR10, 0x2 ;  /* 0x0000000a03027c11 */ /* 0x000fc8000f8010ff */
[----:B0-----:R-:W-:-:S05]  /*0b20*/  LEA.HI.X R3, R3, UR5, R4, 0x2, P0 ;  /* 0x0000000503037c11 */ /* 0x001fca00080f1404 */
[----:B------:R-:W2:Y:S04]  /*0b30*/  LDG.E.CONSTANT R4, desc[UR12][R2.64] ;  /* 0x0000000c02047981 */ /* 0x000ea8000c1e9900 */
[----:B------:R-:W3:Y:S04]  /*0b40*/  LDG.E.CONSTANT R8, desc[UR12][R2.64+0x400] ;  /* 0x0004000c02087981 */ /* 0x000ee8000c1e9900 */
[----:B------:R-:W4:Y:S04]  /*0b50*/  LDG.E.CONSTANT R9, desc[UR12][R2.64+0x800] ;  /* 0x0008000c02097981 */ /* 0x000f28000c1e9900 */
[----:B------:R-:W5:Y:S01]  /*0b60*/  LDG.E.CONSTANT R11, desc[UR12][R2.64+0xc00] ;  /* 0x000c000c020b7981 */ /* 0x000f62000c1e9900 */
[----:B--2---:R-:W-:Y:S08]  /*0b70*/  F2I.TRUNC.NTZ R5, R4 ;  /* 0x0000000400057305 */ /* 0x004ff0000020f100 */
[----:B---3--:R-:W1:Y:S08]  /*0b80*/  F2I.TRUNC.NTZ R8, R8 ;  /* 0x0000000800087305 */ /* 0x008e70000020f100 */
[----:B----4-:R-:W-:Y:S01]  /*0b90*/  F2I.TRUNC.NTZ R10, R9 ;  /* 0x00000009000a7305 */ /* 0x010fe2000020f100 */
[----:B-1----:R-:W-:-:S07]  /*0ba0*/  IADD3 R5, PT, PT, R8, R5, R6 ;  /* 0x0000000508057210 */ /* 0x002fce0007ffe006 */
[----:B-----5:R-:W0:Y:S02]  /*0bb0*/  F2I.TRUNC.NTZ R11, R11 ;  /* 0x0000000b000b7305 */ /* 0x020e24000020f100 */
[----:B0-----:R-:W-:-:S07]  /*0bc0*/  IADD3 R6, PT, PT, R11, R10, R5 ;  /* 0x0000000a0b067210 */ /* 0x001fce0007ffe005 */
.L_x_63:
[----:B------:R-:W-:Y:S05]  /*0bd0*/  BSYNC.RECONVERGENT B1 ;  /* 0x0000000000017941 */ /* 0x000fea0003800200 */
.L_x_62:
[----:B------:R-:W-:-:S13]  /*0be0*/  ISETP.GE.AND P0, PT, R0, 0x100, PT ;  /* 0x000001000000780c */ /* 0x000fda0003f06270 */
[----:B------:R-:W-:Y:S05]  /*0bf0*/  @!P0 BRA `(.L_x_72) ;  /* 0x0000000000ac8947 */ /* 0x000fea0003800000 */
[----:B------:R-:W2:Y:S01]  /*0c00*/  S2R R8, SR_LANEID ;  /* 0x0000000000087919 */ /* 0x000ea20000000000 */
[----:B-1----:R-:W1:Y:S01]  /*0c10*/  SHFL.DOWN PT, R0, R6, 0x1, 0x1f ;  /* 0x08201f0006007f89 */ /* 0x002e6200000e0000 */
[C---:B--2---:R-:W-:Y:S02]  /*0c20*/  ISETP.GT.AND P0, PT, R8.reuse, 0x1e, PT ;  /* 0x0000001e0800780c */ /* 0x044fe40003f04270 */
[----:B------:R-:W-:Y:S02]  /*0c30*/  ISETP.NE.AND P1, PT, R8, RZ, PT ;  /* 0x000000ff0800720c */ /* 0x000fe40003f25270 */
[----:B-1----:R-:W-:Y:S02]  /*0c40*/  SEL R3, R0, RZ, !P0 ;  /* 0x000000ff00037207 */ /* 0x002fe40004000000 */
[----:B------:R-:W-:-:S03]  /*0c50*/  ISETP.GT.AND P0, PT, R8, 0x1d, PT ;  /* 0x0000001d0800780c */ /* 0x000fc60003f04270 */
[----:B------:R-:W-:-:S05]  /*0c60*/  IMAD.IADD R3, R3, 0x1, R6 ;  /* 0x0000000103037824 */ /* 0x000fca00078e0206 */
[----:B------:R-:W1:Y:S01]  /*0c70*/  SHFL.DOWN PT, R0, R3, 0x2, 0x1f ;  /* 0x08401f0003007f89 */ /* 0x000e6200000e0000 */
[----:B0-----:R-:W-:Y:S01]  /*0c80*/  @!P1 MOV R4, 0x400 ;  /* 0x0000040000049802 */ /* 0x001fe20000000f00 */
[----:B------:R-:W0:Y:S01]  /*0c90*/  @!P1 S2R R9, SR_CgaCtaId ;  /* 0x0000000000099919 */ /* 0x000e220000008800 */
[----:B-1----:R-:W-:Y:S02]  /*0ca0*/  SEL R0, R0, RZ, !P0 ;  /* 0x000000ff00007207 */ /* 0x002fe40004000000 */
[----:B------:R-:W-:-:S03]  /*0cb0*/  ISETP.GT.AND P0, PT, R8, 0x1b, PT ;  /* 0x0000001b0800780c */ /* 0x000fc60003f04270 */
[----:B------:R-:W-:-:S05]  /*0cc0*/  IMAD.IADD R0, R3, 0x1, R0 ;  /* 0x0000000103007824 */ /* 0x000fca00078e0200 */
[----:B------:R-:W1:Y:S01]  /*0cd0*/  SHFL.DOWN PT, R2, R0, 0x4, 0x1f ;  /* 0x08801f0000027f89 */ /* 0x000e6200000e0000 */
[----:B0-----:R-:W-:Y:S02]  /*0ce0*/  @!P1 LEA R9, R9, R4, 0x18 ;  /* 0x0000000409099211 */ /* 0x001fe400078ec0ff */
[----:B-1----:R-:W-:Y:S02]  /*0cf0*/  SEL R5, R2, RZ, !P0 ;  /* 0x000000ff02057207 */ /* 0x002fe40004000000 */
        /* <DEDUP_REMOVED lines=19> */
[----:B0-----:R-:W-:Y:S04]  /*0e30*/  LDS R0, [UR4+0xc] ;  /* 0x00000c04ff007984 */ /* 0x001fe80008000800 */
[----:B------:R-:W0:Y:S04]  /*0e40*/  LDS.128 R4, [UR4+0x10] ;  /* 0x00001004ff047984 */ /* 0x000e280008000c00 */
[----:B------:R-:W1:Y:S01]  /*0e50*/  LDS.64 R8, [UR4+0x20] ;  /* 0x00002004ff087984 */ /* 0x000e620008000a00 */
[----:B0-----:R-:W-:-:S04]  /*0e60*/  IADD3 R0, PT, PT, R4, R0, R3 ;  /* 0x0000000004007210 */ /* 0x001fc80007ffe003 */
[----:B------:R-:W-:-:S04]  /*0e70*/  IADD3 R0, PT, PT, R6, R0, R5 ;  /* 0x0000000006007210 */ /* 0x000fc80007ffe005 */
[----:B-1----:R-:W-:-:S05]  /*0e80*/  IADD3 R0, PT, PT, R8, R0, R7 ;  /* 0x0000000008007210 */ /* 0x002fca0007ffe007 */
[----:B------:R-:W-:Y:S01]  /*0e90*/  IMAD.IADD R3, R0, 0x1, R9 ;  /* 0x0000000100037824 */ /* 0x000fe200078e0209 */
[----:B------:R-:W-:Y:S06]  /*0ea0*/  BRA `(.L_x_73) ;  /* 0x0000003c00087947 */ /* 0x000fec0003800000 */
.L_x_72:
[----:B------:R-:W-:Y:S01]  /*0eb0*/  LOP3.LUT R2, R7, 0x3e0, RZ, 0xc0, !PT ;  /* 0x000003e007027812 */ /* 0x000fe200078ec0ff */
[----:B------:R-:W2:Y:S03]  /*0ec0*/  S2R R10, SR_LANEID ;  /* 0x00000000000a7919 */ /* 0x000ea60000000000 */
[----:B------:R-:W-:Y:S01]  /*0ed0*/  LOP3.LUT R5, RZ, R2, RZ, 0x33, !PT ;  /* 0x00000002ff057212 */ /* 0x000fe200078e33ff */
[----:B------:R-:W-:-:S04]  /*0ee0*/  VIADD R3, R2, 0x20 ;  /* 0x0000002002037836 */ /* 0x000fc80000000000 */
[----:B------:R-:W-:Y:S01]  /*0ef0*/  IMAD.IADD R5, R0, 0x1, R5 ;  /* 0x0000000100057824 */ /* 0x000fe200078e0205 */
[----:B------:R-:W-:-:S04]  /*0f00*/  ISETP.GT.AND P0, PT, R3, R0, PT ;  /* 0x000000000300720c */ /* 0x000fc80003f04270 */
[----:B------:R-:W-:-:S05]  /*0f10*/  SEL R5, R5, 0x1f, P0 ;  /* 0x0000001f05057807 */ /* 0x000fca0000000000 */
[----:B-1----:R-:W1:Y:S01]  /*0f20*/  SHFL.DOWN PT, R2, R6, 0x1, R5 ;  /* 0x0820000006027989 */ /* 0x002e6200000e0005 */
[CC--:B--2---:R-:W-:Y:S01]  /*0f30*/  ISETP.GE.AND P0, PT, R10.reuse, R5.reuse, PT ;  /* 0x000000050a00720c */ /* 0x0c4fe20003f06270 */
[C---:B0-----:R-:W-:Y:S01]  /*0f40*/  VIADD R4, R10.reuse, 0x2 ;  /* 0x000000020a047836 */ /* 0x041fe20000000000 */
        /* <DEDUP_REMOVED lines=38> */
[----:B------:R-:W0:Y:S04]  /*11b0*/  LDS.128 R4, [UR4+0x10] ;  /* 0x00001004ff047984 */ /* 0x000e280008000c00 */
[----:B------:R-:W1:Y:S04]  /*11c0*/  LDS R2, [UR4+0xc] ;  /* 0x00000c04ff027984 */ /* 0x000e680008000800 */
[----:B----4-:R-:W2:Y:S01]  /*11d0*/  LDS.64 R8, [UR4+0x20] ;  /* 0x00002004ff087984 */ /* 0x010ea20008000a00 */
        /* <DEDUP_REMOVED lines=16> */
.L_x_59:
[----:B------:R-:W0:Y:S01]  /*12e0*/  S2R R0, SR_TID.X ;  /* 0x0000000000007919 */ /* 0x000e220000002100 */
[----:B------:R-:W1:Y:S01]  /*12f0*/  LDC.64 R22, c[0x0][0x380] ;  /* 0x0000e000ff167b82 */ /* 0x000e620000000a00 */
[----:B0-----:R-:W-:-:S04]  /*1300*/  IMAD.SHL.U32 R4, R0, 0x4, RZ ;  /* 0x0000000400047824 */ /* 0x001fc800078e00ff */
[----:B------:R-:W-:-:S04]  /*1310*/  VIADD R5, R4, UR4 ;  /* 0x0000000404057c36 */ /* 0x000fc80008000000 */
[----:B-1----:R-:W-:-:S05]  /*1320*/  IMAD.WIDE.U32 R22, R5, 0x4, R22 ;  /* 0x0000000405167825 */ /* 0x002fca00078e0016 */
[----:B------:R-:W2:Y:S04]  /*1330*/  LDG.E.128.CONSTANT R4, desc[UR12][R22.64] ;  /* 0x0000000c16047981 */ /* 0x000ea8000c1e9d00 */
[----:B------:R-:W3:Y:S04]  /*1340*/  LDG.E.128.CONSTANT R8, desc[UR12][R22.64+0x1000] ;  /* 0x0010000c16087981 */ /* 0x000ee8000c1e9d00 */
[----:B------:R-:W4:Y:S04]  /*1350*/  LDG.E.128.CONSTANT R12, desc[UR12][R22.64+0x2000] ;  /* 0x0020000c160c7981 */ /* 0x000f28000c1e9d00 */
[----:B------:R-:W5:Y:S01]  /*1360*/  LDG.E.128.CONSTANT R16, desc[UR12][R22.64+0x3000] ;  /* 0x0030000c16107981 */ /* 0x000f62000c1e9d00 */
[----:B------:R-:W-:-:S04]  /*1370*/  ISETP.GE.U32.AND P0, PT, R21, UR5, PT ;  /* 0x0000000515007c0c */ /* 0x000fc8000bf06070 */
[----:B------:R-:W-:Y:S01]  /*1380*/  ISETP.GE.U32.AND.EX P0, PT, R20, UR6, PT, P0 ;  /* 0x0000000614007c0c */ /* 0x000fe2000bf06100 */
[----:B--2---:R-:W-:Y:S08]  /*1390*/  F2I.TRUNC.NTZ R4, R4 ;  /* 0x0000000400047305 */ /* 0x004ff0000020f100 */
[----:B------:R-:W-:Y:S08]  /*13a0*/  F2I.TRUNC.NTZ R5, R5 ;  /* 0x0000000500057305 */ /* 0x000ff0000020f100 */
[----:B------:R-:W0:Y:S08]  /*13b0*/  F2I.TRUNC.NTZ R6, R6 ;  /* 0x0000000600067305 */ /* 0x000e30000020f100 */
[----:B------:R-:W-:Y:S01]  /*13c0*/  F2I.TRUNC.NTZ R7, R7 ;  /* 0x0000000700077305 */ /* 0x000fe2000020f100 */
[----:B0-----:R-:W-:-:S07]  /*13d0*/  IADD3 R4, PT, PT, R6, R5, R4 ;  /* 0x0000000506047210 */ /* 0x001fce0007ffe004 */
[----:B---3--:R-:W0:Y:S08]  /*13e0*/  F2I.TRUNC.NTZ R8, R8 ;  /* 0x0000000800087305 */ /* 0x008e30000020f100 */
[----:B------:R-:W-:Y:S01]  /*13f0*/  F2I.TRUNC.NTZ R9, R9 ;  /* 0x0000000900097305 */ /* 0x000fe2000020f100 */
[----:B0-----:R-:W-:-:S07]  /*1400*/  IADD3 R7, PT, PT, R8, R7, R4 ;  /* 0x0000000708077210 */ /* 0x001fce0007ffe004 */
[----:B------:R-:W0:Y:S08]  /*1410*/  F2I.TRUNC.NTZ R10, R10 ;  /* 0x0000000a000a7305 */ /* 0x000e30000020f100 */
[----:B------:R-:W-:Y:S01]  /*1420*/  F2I.TRUNC.NTZ R11, R11 ;  /* 0x0000000b000b7305 */ /* 0x000fe2000020f100 */
[----:B0-----:R-:W-:-:S07]  /*1430*/  IADD3 R7, PT, PT, R10, R9, R7 ;  /* 0x000000090a077210 */ /* 0x001fce0007ffe007 */
[----:B----4-:R-:W0:Y:S08]  /*1440*/  F2I.TRUNC.NTZ R12, R12 ;  /* 0x0000000c000c7305 */ /* 0x010e30000020f100 */
[----:B------:R-:W-:Y:S01]  /*1450*/  F2I.TRUNC.NTZ R13, R13 ;  /* 0x0000000d000d7305 */ /* 0x000fe2000020f100 */
[----:B0-----:R-:W-:-:S07]  /*1460*/  IADD3 R7, PT, PT, R12, R11, R7 ;  /* 0x0000000b0c077210 */ /* 0x001fce0007ffe007 */
[----:B------:R-:W0:Y:S08]  /*1470*/  F2I.TRUNC.NTZ R14, R14 ;  /* 0x0000000e000e7305 */ /* 0x000e30000020f100 */
[----:B------:R-:W-:Y:S01]  /*1480*/  F2I.TRUNC.NTZ R15, R15 ;  /* 0x0000000f000f7305 */ /* 0x000fe2000020f100 */
[----:B0-----:R-:W-:-:S07]  /*1490*/  IADD3 R7, PT, PT, R14, R13, R7 ;  /* 0x0000000d0e077210 */ /* 0x001fce0007ffe007 */
[----:B-----5:R-:W0:Y:S08]  /*14a0*/  F2I.TRUNC.NTZ R16, R16 ;  /* 0x0000001000107305 */ /* 0x020e30000020f100 */
[----:B------:R-:W-:Y:S01]  /*14b0*/  F2I.TRUNC.NTZ R17, R17 ;  /* 0x0000001100117305 */ /* 0x000fe2000020f100 */
[----:B0-----:R-:W-:-:S07]  /*14c0*/  IADD3 R7, PT, PT, R16, R15, R7 ;  /* 0x0000000f10077210 */ /* 0x001fce0007ffe007 */
[----:B------:R-:W0:Y:S08]  /*14d0*/  F2I.TRUNC.NTZ R4, R18 ;  /* 0x0000001200047305 */ /* 0x000e30000020f100 */
[----:B------:R-:W1:Y:S01]  /*14e0*/  F2I.TRUNC.NTZ R19, R19 ;  /* 0x0000001300137305 */ /* 0x000e62000020f100 */
[----:B0-----:R-:W-:-:S05]  /*14f0*/  IADD3 R4, PT, PT, R4, R17, R7 ;  /* 0x0000001104047210 */ /* 0x001fca0007ffe007 */
[----:B-1----:R-:W-:Y:S01]  /*1500*/  IMAD.IADD R22, R19, 0x1, R4 ;  /* 0x0000000113167824 */ /* 0x002fe200078e0204 */
[----:B------:R-:W-:Y:S06]  /*1510*/  @!P0 BRA `(.L_x_74) ;  /* 0x0000000c00448947 */ /* 0x000fec0003800000 */
[----:B------:R-:W-:Y:S01]  /*1520*/  UIADD3 UR7, UP0, UPT, UR5, UR4, URZ ;  /* 0x0000000405077290 */ /* 0x000fe2000ff1e0ff */
[----:B------:R-:W-:Y:S01]  /*1530*/  IADD3 R25, P2, PT, R2, -0x1000, RZ ;  /* 0xfffff00002197810 */ /* 0x000fe20007f5e0ff */
[----:B------:R-:W0:Y:S03]  /*1540*/  LDCU UR11, c[0x0][0x384] ;  /* 0x00007080ff0b77ac */ /* 0x000e260008000800 */
[----:B------:R-:W-:Y:S01]  /*1550*/  IADD3.X R20, PT, PT, R3, -0x1, RZ, P2, !PT ;  /* 0xffffffff03147810 */ /* 0x000fe200017fe4ff */
[----:B------:R-:W-:Y:S01]  /*1560*/  UIADD3.X UR6, UPT, UPT, URZ, UR6, URZ, UP0, !UPT ;  /* 0x00000006ff067290 */ /* 0x000fe200087fe4ff */
[----:B------:R-:W-:Y:S01]  /*1570*/  ISETP.LT.U32.AND P0, PT, R25, UR7, PT ;  /* 0x0000000719007c0c */ /* 0x000fe2000bf01070 */
[----:B------:R-:W-:Y:S01]  /*1580*/  UMOV UR4, URZ ;  /* 0x000000ff00047c82 */ /* 0x000fe20008000000 */
[----:B------:R-:W-:Y:S01]  /*1590*/  IADD3 R21, P1, PT, R0, UR7, RZ ;  /* 0x0000000700157c10 */ /* 0x000fe2000ff3e0ff */
[----:B------:R-:W-:-:S02]  /*15a0*/  UMOV UR8, UR7 ;  /* 0x0000000700087c82 */ /* 0x000fc40008000000 */
[----:B------:R-:W-:Y:S01]  /*15b0*/  IMAD.U32 R5, RZ, RZ, UR6 ;  /* 0x00000006ff057e24 */ /* 0x000fe2000f8e00ff */
[----:B------:R-:W-:Y:S01]  /*15c0*/  LEA R24, P2, R21, UR10, 0x2 ;  /* 0x0000000a15187c11 */ /* 0x000fe2000f8410ff */
[----:B------:R-:W-:Y:S01]  /*15d0*/  IMAD.X R4, RZ, RZ, UR6, P1 ;  /* 0x00000006ff047e24 */ /* 0x000fe200088e06ff */
[----:B------:R-:W-:Y:S02]  /*15e0*/  UMOV UR9, UR6 ;  /* 0x0000000600097c82 */ /* 0x000fe40008000000 */
[----:B------:R-:W-:Y:S02]  /*15f0*/  ISETP.GT.U32.AND.EX P0, PT, R5, R20, PT, P0 ;  /* 0x000000140500720c */ /* 0x000fe40003f04100 */
[----:B0-----:R-:W-:-:S11]  /*1600*/  LEA.HI.X R21, R21, UR11, R4, 0x2, P2 ;  /* 0x0000000b15157c11 */ /* 0x001fd600090f1404 */
[----:B------:R-:W-:Y:S05]  /*1610*/  @P0 BRA `(.L_x_75) ;  /* 0x0000000000dc0947 */ /* 0x000fea0003800000 */
[----:B------:R-:W0:Y:S01]  /*1620*/  LDC.64 R2, c[0x0][0x3b8] ;  /* 0x0000ee00ff027b82 */ /* 0x000e220000000a00 */
[----:B------:R-:W1:Y:S01]  /*1630*/  LDCU.64 UR10, c[0x0][0x380] ;  /* 0x00007000ff0a77ac */ /* 0x000e620008000a00 */
[----:B------:R-:W-:Y:S01]  /*1640*/  NOP ;  /* 0x0000000000007918 */ /* 0x000fe20000000000 */
.L_x_76:
[----:B------:R-:W-:-:S05]  /*1650*/  IMAD.SHL.U32 R4, R0, 0x4, RZ ;  /* 0x0000000400047824 */ /* 0x000fca00078e00ff */
[----:B------:R-:W-:-:S05]  /*1660*/  IADD3 R4, P0, PT, R4, UR7, RZ ;  /* 0x0000000704047c10 */ /* 0x000fca000ff1e0ff */
[----:B------:R-:W-:Y:S01]  /*1670*/  IMAD.X R5, RZ, RZ, UR6, P0 ;  /* 0x00000006ff057e24 */ /* 0x000fe200080e06ff */
[----:B-1----:R-:W-:-:S04]  /*1680*/  LEA R26, P0, R4, UR10, 0x2 ;  /* 0x0000000a041a7c11 */ /* 0x002fc8000f8010ff */
[----:B------:R-:W-:-:S05]  /*1690*/  LEA.HI.X R27, R4, UR11, R5, 0x2, P0 ;  /* 0x0000000b041b7c11 */ /* 0x000fca00080f1405 */
[----:B------:R-:W2:Y:S04]  /*16a0*/  LDG.E.128.CONSTANT R4, desc[UR12][R26.64] ;  /* 0x0000000c1a047981 */ /* 0x000ea8000c1e9d00 */
[----:B------:R-:W3:Y:S04]  /*16b0*/  LDG.E.128.CONSTANT R8, desc[UR12][R26.64+0x1000] ;  /* 0x0010000c1a087981 */ /* 0x000ee8000c1e9d00 */
[----:B------:R-:W4:Y:S04]  /*16c0*/  LDG.E.128.CONSTANT R12, desc[UR12][R26.64+0x2000] ;  /* 0x0020000c1a0c7981 */ /* 0x000f28000c1e9d00 */
[----:B------:R-:W5:Y:S01]  /*16d0*/  LDG.E.128.CONSTANT R16, desc[UR12][R26.64+0x3000] ;  /* 0x0030000c1a107981 */ /* 0x000f62000c1e9d00 */
[----:B------:R-:W-:-:S02]  /*16e0*/  USHF.R.S32.HI UR14, URZ, 0x1f, UR5 ;  /* 0x0000001fff0e7899 */ /* 0x000fc40008011405 */
[----:B------:R-:W-:Y:S02]  /*16f0*/  UIADD3 UR8, UP0, UPT, UR5, UR8, URZ ;  /* 0x0000000805087290 */ /* 0x000fe4000ff1e0ff */
[----:B------:R-:W-:Y:S02]  /*1700*/  USHF.L.U64.HI UR16, UR5, 0x2, UR14 ;  /* 0x0000000205107899 */ /* 0x000fe4000801020e */
[----:B------:R-:W-:Y:S01]  /*1710*/  UIADD3.X UR9, UPT, UPT, UR14, UR9, URZ, UP0, !UPT ;  /* 0x000000090e097290 */ /* 0x000fe200087fe4ff */
[----:B--2---:R-:W-:Y:S08]  /*1720*/  F2I.TRUNC.NTZ R23, R4 ;  /* 0x0000000400177305 */ /* 0x004ff0000020f100 */
[----:B------:R-:W1:Y:S08]  /*1730*/  F2I.TRUNC.NTZ R5, R5 ;  /* 0x0000000500057305 */ /* 0x000e70000020f100 */
[----:B------:R-:W-:Y:S01]  /*1740*/  F2I.TRUNC.NTZ R6, R6 ;  /* 0x0000000600067305 */ /* 0x000fe2000020f100 */
[----:B-1----:R-:W-:-:S07]  /*1750*/  IADD3 R5, PT, PT, R5, R23, R22 ;  /* 0x0000001705057210 */ /* 0x002fce0007ffe016 */
[----:B------:R-:W1:Y:S08]  /*1760*/  F2I.TRUNC.NTZ R7, R7 ;  /* 0x0000000700077305 */ /* 0x000e70000020f100 */
[----:B---3--:R-:W-:Y:S01]  /*1770*/  F2I.TRUNC.NTZ R8, R8 ;  /* 0x0000000800087305 */ /* 0x008fe2000020f100 */
[----:B-1----:R-:W-:-:S07]  /*1780*/  IADD3 R5, PT, PT, R7, R6, R5 ;  /* 0x0000000607057210 */ /* 0x002fce0007ffe005 */
[----:B------:R-:W1:Y:S01]  /*1790*/  F2I.TRUNC.NTZ R9, R9 ;  /* 0x0000000900097305 */ /* 0x000e62000020f100 */
[----:B0-----:R-:W-:Y:S01]  /*17a0*/  IADD3 R6, P1, PT, R2, -UR7, RZ ;  /* 0x8000000702067c10 */ /* 0x001fe2000ff3e0ff */
[----:B------:R-:W-:-:S03]  /*17b0*/  IMAD.U32 R7, RZ, RZ, UR5 ;  /* 0x00000005ff077e24 */ /* 0x000fc6000f8e00ff */
[----:B------:R-:W-:Y:S02]  /*17c0*/  ISETP.GE.U32.AND P0, PT, R6, UR5, PT ;  /* 0x0000000506007c0c */ /* 0x000fe4000bf06070 */
[----:B------:R-:W-:Y:S01]  /*17d0*/  IADD3.X R6, PT, PT, R3, ~UR6, RZ, P1, !PT ;  /* 0x8000000603067c10 */ /* 0x000fe20008ffe4ff */
[----:B------:R-:W-:Y:S01]  /*17e0*/  F2I.TRUNC.NTZ R10, R10 ;  /* 0x0000000a000a7305 */ /* 0x000fe2000020f100 */
[----:B------:R-:W-:Y:S02]  /*17f0*/  LEA R24, P1, R7, R24, 0x2 ;  /* 0x0000001807187211 */ /* 0x000fe400078210ff */
[----:B------:R-:W-:Y:S02]  /*1800*/  ISETP.GE.U32.AND.EX P0, PT, R6, UR14, PT, P0 ;  /* 0x0000000e06007c0c */ /* 0x000fe4000bf06100 */
[----:B------:R-:W-:Y:S02]  /*1810*/  IADD3.X R21, PT, PT, R21, UR16, RZ, P1, !PT ;  /* 0x0000001015157c10 */ /* 0x000fe40008ffe4ff */
[----:B-1----:R-:W-:Y:S01]  /*1820*/  IADD3 R5, PT, PT, R9, R8, R5 ;  /* 0x0000000809057210 */ /* 0x002fe20007ffe005 */
[----:B------:R-:W0:Y:S08]  /*1830*/  F2I.TRUNC.NTZ R11, R11 ;  /* 0x0000000b000b7305 */ /* 0x000e30000020f100 */
[----:B----4-:R-:W-:Y:S01]  /*1840*/  F2I.TRUNC.NTZ R12, R12 ;  /* 0x0000000c000c7305 */ /* 0x010fe2000020f100 */
[----:B0-----:R-:W-:-:S07]  /*1850*/  IADD3 R5, PT, PT, R11, R10, R5 ;  /* 0x0000000a0b057210 */ /* 0x001fce0007ffe005 */
[----:B------:R-:W0:Y:S08]  /*1860*/  F2I.TRUNC.NTZ R13, R13 ;  /* 0x0000000d000d7305 */ /* 0x000e30000020f100 */
[----:B------:R-:W-:Y:S01]  /*1870*/  F2I.TRUNC.NTZ R14, R14 ;  /* 0x0000000e000e7305 */ /* 0x000fe2000020f100 */
[----:B0-----:R-:W-:-:S07]  /*1880*/  IADD3 R5, PT, PT, R13, R12, R5 ;  /* 0x0000000c0d057210 */ /* 0x001fce0007ffe005 */
[----:B------:R-:W0:Y:S08]  /*1890*/  F2I.TRUNC.NTZ R15, R15 ;  /* 0x0000000f000f7305 */ /* 0x000e30000020f100 */
[----:B-----5:R-:W-:Y:S01]  /*18a0*/  F2I.TRUNC.NTZ R4, R16 ;  /* 0x0000001000047305 */ /* 0x020fe2000020f100 */
[----:B0-----:R-:W-:-:S07]  /*18b0*/  IADD3 R5, PT, PT, R15, R14, R5 ;  /* 0x0000000e0f057210 */ /* 0x001fce0007ffe005 */
[----:B------:R-:W0:Y:S08]  /*18c0*/  F2I.TRUNC.NTZ R17, R17 ;  /* 0x0000001100117305 */ /* 0x000e30000020f100 */
[----:B------:R-:W-:Y:S01]  /*18d0*/  F2I.TRUNC.NTZ R22, R19 ;  /* 0x0000001300167305 */ /* 0x000fe2000020f100 */
[----:B0-----:R-:W-:-:S07]  /*18e0*/  IADD3 R5, PT, PT, R17, R4, R5 ;  /* 0x0000000411057210 */ /* 0x001fce0007ffe005 */
[----:B------:R-:W0:Y:S02]  /*18f0*/  F2I.TRUNC.NTZ R18, R18 ;  /* 0x0000001200127305 */ /* 0x000e24000020f100 */
[----:B0-----:R-:W-:Y:S01]  /*1900*/  IADD3 R22, PT, PT, R22, R18, R5 ;  /* 0x0000001216167210 */ /* 0x001fe20007ffe005 */
[----:B------:R-:W-:Y:S06]  /*1910*/  @!P0 BRA `(.L_x_74) ;  /* 0x0000000800448947 */ /* 0x000fec0003800000 */
[----:B------:R-:W-:Y:S02]  /*1920*/  UIADD3 UR7, UP0, UPT, UR5, UR7, URZ ;  /* 0x0000000705077290 */ /* 0x000fe4000ff1e0ff */
[----:B------:R-:W-:Y:S02]  /*1930*/  UIADD3 UR4, UPT, UPT, UR4, 0x1, URZ ;  /* 0x0000000104047890 */ /* 0x000fe4000fffe0ff */
[----:B------:R-:W-:Y:S02]  /*1940*/  UIADD3.X UR6, UPT, UPT, UR14, UR6, URZ, UP0, !UPT ;  /* 0x000000060e067290 */ /* 0x000fe400087fe4ff */
[----:B------:R-:W-:-:S04]  /*1950*/  ISETP.LT.U32.AND P0, PT, R25, UR7, PT ;  /* 0x0000000719007c0c */ /* 0x000fc8000bf01070 */
[----:B------:R-:W-:-:S05]  /*1960*/  IMAD.U32 R5, RZ, RZ, UR6 ;  /* 0x00000006ff057e24 */ /* 0x000fca000f8e00ff */
[----:B------:R-:W-:-:S13]  /*1970*/  ISETP.GT.U32.AND.EX P0, PT, R5, R20, PT, P0 ;  /* 0x000000140500720c */ /* 0x000fda0003f04100 */
[----:B------:R-:W-:Y:S05]  /*1980*/  @!P0 BRA `(.L_x_76) ;  /* 0xfffffffc00308947 */ /* 0x000fea000383ffff */
.L_x_75:
[----:B------:R-:W-:Y:S01]  /*1990*/  IMAD.U32 R4, RZ, RZ, UR6 ;  /* 0x00000006ff047e24 */ /* 0x000fe2000f8e00ff */
[----:B------:R-:W-:-:S04]  /*19a0*/  ISETP.LE.U32.AND P0, PT, R2, UR7, PT ;  /* 0x0000000702007c0c */ /* 0x000fc8000bf03070 */
[----:B------:R-:W-:-:S13]  /*19b0*/  ISETP.GE.U32.AND.EX P0, PT, R4, R3, PT, P0 ;  /* 0x000000030400720c */ /* 0x000fda0003f06100 */
[----:B------:R-:W-:Y:S05]  /*19c0*/  @P0 BRA `(.L_x_74) ;  /* 0x0000000800180947 */ /* 0x000fea0003800000 */
[----:B------:R-:W-:Y:S01]  /*19d0*/  VIADD R5, R2, -UR7 ;  /* 0x8000000702057c36 */ /* 0x000fe20008000000 */
[----:B------:R-:W-:Y:S04]  /*19e0*/  BSSY.RECONVERGENT B1, `(.L_x_74) ;  /* 0x0000084000017945 */ /* 0x000fe80003800200 */
[----:B------:R-:W-:-:S13]  /*19f0*/  ISETP.GE.AND P0, PT, R0, R5, PT ;  /* 0x000000050000720c */ /* 0x000fda0003f06270 */
[----:B------:R-:W-:Y:S05]  /*1a00*/  @P0 BRA `(.L_x_77) ;  /* 0x0000000800040947 */ /* 0x000fea0003800000 */
[----:B------:R-:W0:Y:S01]  /*1a10*/  LDC R7, c[0x0][0x3c0] ;  /* 0x0000f000ff077b82 */ /* 0x000e220000000800 */
[----:B------:R-:W-:Y:S01]  /*1a20*/  LOP3.LUT R3, RZ, R0, RZ, 0x33, !PT ;  /* 0x00000000ff037212 */ /* 0x000fe200078e33ff */
[----:B------:R-:W-:Y:S01]  /*1a30*/  USHF.L.U32 UR6, UR15, 0xc, URZ ;  /* 0x0000000c0f067899 */ /* 0x000fe200080006ff */
[----:B------:R-:W-:Y:S03]  /*1a40*/  BSSY.RECONVERGENT B2, `(.L_x_78) ;  /* 0x000001a000027945 */ /* 0x000fe60003800200 */
[----:B------:R-:W-:Y:S02]  /*1a50*/  IMAD.IADD R3, R3, 0x1, R2 ;  /* 0x0000000103037824 */ /* 0x000fe400078e0202 */
[----:B------:R-:W-:-:S03]  /*1a60*/  IMAD.U32 R2, RZ, RZ, UR6 ;  /* 0x00000006ff027e24 */ /* 0x000fc6000f8e00ff */
[C---:B------:R-:W-:Y:S02]  /*1a70*/  LOP3.LUT R4, R3.reuse, 0x300, RZ, 0xc0, !PT ;  /* 0x0000030003047812 */ /* 0x040fe400078ec0ff */
[C---:B------:R-:W-:Y:S02]  /*1a80*/  IADD3 R2, PT, PT, R3.reuse, -UR5, -R2 ;  /* 0x8000000503027c10 */ /* 0x040fe4000fffe802 */
[----:B------:R-:W-:Y:S01]  /*1a90*/  ISETP.NE.AND P0, PT, R4, 0x300, PT ;  /* 0x000003000400780c */ /* 0x000fe20003f05270 */
[----:B------:R-:W-:Y:S01]  /*1aa0*/  IMAD.MOV.U32 R4, RZ, RZ, R0 ;  /* 0x000000ffff047224 */ /* 0x000fe200078e0000 */
[----:B------:R-:W-:Y:S01]  /*1ab0*/  LEA.HI R3, R3, 0x1, RZ, 0x18 ;  /* 0x0000000103037811 */ /* 0x000fe200078fc0ff */
[----:B0-----:R-:W-:-:S04]  /*1ac0*/  IMAD R7, R7, UR4, RZ ;  /* 0x0000000407077c24 */ /* 0x001fc8000f8e02ff */
[----:B------:R-:W-:-:S05]  /*1ad0*/  IMAD R2, R7, -0x1000, R2 ;  /* 0xfffff00007027824 */ /* 0x000fca00078e0202 */
[----:B------:R-:W-:Y:S01]  /*1ae0*/  ISETP.GE.U32.AND P1, PT, R2, 0x300, PT ;  /* 0x000003000200780c */ /* 0x000fe20003f26070 */
[----:B------:R-:W-:-:S12]  /*1af0*/  @!P0 BRA `(.L_x_79) ;  /* 0x0000000000388947 */ /* 0x000fd80003800000 */
[----:B------:R-:W-:Y:S01]  /*1b00*/  LOP3.LUT R3, R3, 0x3, RZ, 0xc0, !PT ;  /* 0x0000000303037812 */ /* 0x000fe200078ec0ff */
[----:B------:R-:W-:-:S04]  /*1b10*/  IMAD.MOV.U32 R4, RZ, RZ, R0 ;  /* 0x000000ffff047224 */ /* 0x000fc800078e0000 */
[----:B------:R-:W-:-:S07]  /*1b20*/  IMAD.MOV R6, RZ, RZ, -R3 ;  /* 0x000000ffff067224 */ /* 0x000fce00078e0a03 */
.L_x_80:
[----:B------:R-:W-:Y:S02]  /*1b30*/  IMAD.MOV.U32 R2, RZ, RZ, R24 ;  /* 0x000000ffff027224 */ /* 0x000fe400078e0018 */
[----:B------:R-:W-:-:S05]  /*1b40*/  IMAD.MOV.U32 R3, RZ, RZ, R21 ;  /* 0x000000ffff037224 */ /* 0x000fca00078e0015 */
[----:B------:R-:W2:Y:S01]  /*1b50*/  LDG.E.CONSTANT R2, desc[UR12][R2.64] ;  /* 0x0000000c02027981 */ /* 0x000ea2000c1e9900 */
[----:B------:R-:W-:Y:S01]  /*1b60*/  VIADD R6, R6, 0x1 ;  /* 0x0000000106067836 */ /* 0x000fe20000000000 */
[----:B------:R-:W-:Y:S01]  /*1b70*/  IADD3 R24, P2, PT, R24, 0x400, RZ ;  /* 0x0000040018187810 */ /* 0x000fe20007f5e0ff */
[----:B------:R-:W-:-:S03]  /*1b80*/  VIADD R4, R4, 0x100 ;  /* 0x0000010004047836 */ /* 0x000fc60000000000 */
[----:B------:R-:W-:Y:S01]  /*1b90*/  ISETP.NE.AND P0, PT, R6, RZ, PT ;  /* 0x000000ff0600720c */ /* 0x000fe20003f05270 */
[----:B------:R-:W-:Y:S01]  /*1ba0*/  IMAD.X R21, RZ, RZ, R21, P2 ;  /* 0x000000ffff157224 */ /* 0x000fe200010e0615 */
[----:B--2---:R-:W0:Y:S02]  /*1bb0*/  F2I.TRUNC.NTZ R7, R2 ;  /* 0x0000000200077305 */ /* 0x004e24000020f100 */
[----:B0-----:R-:W-:-:S09]  /*1bc0*/  IMAD.IADD R22, R7, 0x1, R22 ;  /* 0x0000000107167824 */ /* 0x001fd200078e0216 */
[----:B------:R-:W-:Y:S05]  /*1bd0*/  @P0 BRA `(.L_x_80) ;  /* 0xfffffffc00d40947 */ /* 0x000fea000383ffff */
.L_x_79:
[----:B------:R-:W-:Y:S05]  /*1be0*/  BSYNC.RECONVERGENT B2 ;  /* 0x0000000000027941 */ /* 0x000fea0003800200 */
.L_x_78:
[----:B------:R-:W-:Y:S05]  /*1bf0*/  @!P1 BRA `(.L_x_77) ;  /* 0x0000000400889947 */ /* 0x000fea0003800000 */
[----:B------:R-:W-:Y:S01]  /*1c00*/  IMAD.IADD R7, R5, 0x1, -R4 ;  /* 0x0000000105077824 */ /* 0x000fe200078e0a04 */
[----:B------:R-:W-:Y:S01]  /*1c10*/  IADD3 R3, P0, PT, R4, UR8, RZ ;  /* 0x0000000804037c10 */ /* 0x000fe2000ff1e0ff */
[----:B------:R-:W-:Y:S03]  /*1c20*/  BSSY.RECONVERGENT B2, `(.L_x_81) ;  /* 0x0000036000027945 */ /* 0x000fe60003800200 */
[----:B------:R-:W-:Y:S01]  /*1c30*/  ISETP.GT.AND P1, PT, R7, 0xc00, PT ;  /* 0x00000c000700780c */ /* 0x000fe20003f24270 */
[----:B------:R-:W-:Y:S01]  /*1c40*/  IMAD.X R6, RZ, RZ, UR9, P0 ;  /* 0x00000009ff067e24 */ /* 0x000fe200080e06ff */
[----:B------:R-:W-:-:S04]  /*1c50*/  LEA R2, P0, R3, UR10, 0x2 ;  /* 0x0000000a03027c11 */ /* 0x000fc8000f8010ff */
[----:B------:R-:W-:Y:S02]  /*1c60*/  LEA.HI.X R3, R3, UR11, R6, 0x2, P0 ;  /* 0x0000000b03037c11 */ /* 0x000fe400080f1406 */
[----:B------:R-:W-:-:S05]  /*1c70*/  PLOP3.LUT P0, PT, PT, PT, PT, 0x80, 0x8 ;  /* 0x000000000008781c */ /* 0x000fca0003f0f070 */
[----:B------:R-:W-:Y:S08]  /*1c80*/  @!P1 BRA `(.L_x_82) ;  /* 0x0000000000bc9947 */ /* 0x000ff00003800000 */
[----:B------:R-:W-:Y:S01]  /*1c90*/  PLOP3.LUT P0, PT, PT, PT, PT, 0x8, 0x80 ;  /* 0x000000000080781c */ /* 0x000fe20003f0e170 */
[----:B------:R-:W-:-:S12]  /*1ca0*/  VIADD R7, R5, 0xfffff400 ;  /* 0xfffff40005077836 */ /* 0x000fd80000000000 */
.L_x_83:
[----:B------:R-:W2:Y:S04]  /*1cb0*/  LDG.E.CONSTANT R14, desc[UR12][R2.64] ;  /* 0x0000000c020e7981 */ /* 0x000ea8000c1e9900 */
[----:B------:R-:W3:Y:S04]  /*1cc0*/  LDG.E.CONSTANT R15, desc[UR12][R2.64+0x400] ;  /* 0x0004000c020f7981 */ /* 0x000ee8000c1e9900 */
        /* <DEDUP_REMOVED lines=13> */
[----:B------:R0:W5:Y:S01]  /*1da0*/  LDG.E.CONSTANT R6, desc[UR12][R2.64+0x3c00] ;  /* 0x003c000c02067981 */ /* 0x000162000c1e9900 */
[----:B------:R-:W-:-:S05]  /*1db0*/  VIADD R4, R4, 0x1000 ;  /* 0x0000100004047836 */ /* 0x000fca0000000000 */
[----:B------:R-:W-:Y:S02]  /*1dc0*/  ISETP.GE.AND P1, PT, R4, R7, PT ;  /* 0x000000070400720c */ /* 0x000fe40003f26270 */
[----:B0-----:R-:W-:-:S05]  /*1dd0*/  IADD3 R2, P2, PT, R2, 0x4000, RZ ;  /* 0x0000400002027810 */ /* 0x001fca0007f5e0ff */
[----:B------:R-:W-:Y:S01]  /*1de0*/  IMAD.X R3, RZ, RZ, R3, P2 ;  /* 0x000000ffff037224 */ /* 0x000fe200010e0603 */
[----:B--2---:R-:W-:Y:S08]  /*1df0*/  F2I.TRUNC.NTZ R14, R14 ;  /* 0x0000000e000e7305 */ /* 0x004ff0000020f100 */
[----:B---3--:R-:W0:Y:S08]  /*1e00*/  F2I.TRUNC.NTZ R15, R15 ;  /* 0x0000000f000f7305 */ /* 0x008e30000020f100 */
[----:B----4-:R-:W-:Y:S01]  /*1e10*/  F2I.TRUNC.NTZ R13, R13 ;  /* 0x0000000d000d7305 */ /* 0x010fe2000020f100 */
[----:B0-----:R-:W-:-:S07]  /*1e20*/  IADD3 R14, PT, PT, R15, R14, R22 ;  /* 0x0000000e0f0e7210 */ /* 0x001fce0007ffe016 */
[----:B-----5:R-:W0:Y:S08]  /*1e30*/  F2I.TRUNC.NTZ R12, R12 ;  /* 0x0000000c000c7305 */ /* 0x020e30000020f100 */
[----:B------:R-:W-:Y:S01]  /*1e40*/  F2I.TRUNC.NTZ R11, R11 ;  /* 0x0000000b000b7305 */ /* 0x000fe2000020f100 */
[----:B0-----:R-:W-:-:S07]  /*1e50*/  IADD3 R12, PT, PT, R12, R13, R14 ;  /* 0x0000000d0c0c7210 */ /* 0x001fce0007ffe00e */
[----:B------:R-:W0:Y:S08]  /*1e60*/  F2I.TRUNC.NTZ R10, R10 ;  /* 0x0000000a000a7305 */ /* 0x000e30000020f100 */
        /* <DEDUP_REMOVED lines=14> */
[----:B------:R-:W0:Y:S02]  /*1f50*/  F2I.TRUNC.NTZ R6, R6 ;  /* 0x0000000600067305 */ /* 0x000e24000020f100 */
[----:B0-----:R-:W-:Y:S01]  /*1f60*/  IADD3 R22, PT, PT, R6, R8, R9 ;  /* 0x0000000806167210 */ /* 0x001fe20007ffe009 */
[----:B------:R-:W-:Y:S06]  /*1f70*/  @!P1 BRA `(.L_x_83) ;  /* 0xfffffffc004c9947 */ /* 0x000fec000383ffff */
.L_x_82:
[----:B------:R-:W-:Y:S05]  /*1f80*/  BSYNC.RECONVERGENT B2 ;  /* 0x0000000000027941 */ /* 0x000fea0003800200 */
.L_x_81:
[----:B------:R-:W-:Y:S01]  /*1f90*/  IMAD.IADD R6, R5, 0x1, -R4 ;  /* 0x0000000105067824 */ /* 0x000fe200078e0a04 */
[----:B------:R-:W-:Y:S04]  /*1fa0*/  BSSY.RECONVERGENT B2, `(.L_x_84) ;  /* 0x000001b000027945 */ /* 0x000fe80003800200 */
[----:B------:R-:W-:-:S13]  /*1fb0*/  ISETP.GT.AND P1, PT, R6, 0x400, PT ;  /* 0x000004000600780c */ /* 0x000fda0003f24270 */
[----:B------:R-:W-:Y:S05]  /*1fc0*/  @!P1 BRA `(.L_x_85) ;  /* 0x0000000000609947 */ /* 0x000fea0003800000 */
[----:B------:R-:W2:Y:S04]  /*1fd0*/  LDG.E.CONSTANT R6, desc[UR12][R2.64] ;  /* 0x0000000c02067981 */ /* 0x000ea8000c1e9900 */
[----:B------:R-:W3:Y:S04]  /*1fe0*/  LDG.E.CONSTANT R8, desc[UR12][R2.64+0x400] ;  /* 0x0004000c02087981 */ /* 0x000ee8000c1e9900 */
[----:B------:R-:W4:Y:S04]  /*1ff0*/  LDG.E.CONSTANT R9, desc[UR12][R2.64+0x800] ;  /* 0x0008000c02097981 */ /* 0x000f28000c1e9900 */
[----:B------:R-:W5:Y:S04]  /*2000*/  LDG.E.CONSTANT R11, desc[UR12][R2.64+0xc00] ;  /* 0x000c000c020b7981 */ /* 0x000f68000c1e9900 */
[----:B------:R-:W5:Y:S04]  /*2010*/  LDG.E.CONSTANT R12, desc[UR12][R2.64+0x1000] ;  /* 0x0010000c020c7981 */ /* 0x000f68000c1e9900 */
[----:B------:R-:W5:Y:S04]  /*2020*/  LDG.E.CONSTANT R13, desc[UR12][R2.64+0x1400] ;  /* 0x0014000c020d7981 */ /* 0x000f68000c1e9900 */
[----:B------:R-:W5:Y:S04]  /*2030*/  LDG.E.CONSTANT R14, desc[UR12][R2.64+0x1800] ;  /* 0x0018000c020e7981 */ /* 0x000f68000c1e9900 */
[----:B------:R0:W5:Y:S01]  /*2040*/  LDG.E.CONSTANT R15, desc[UR12][R2.64+0x1c00] ;  /* 0x001c000c020f7981 */ /* 0x000162000c1e9900 */
[----:B------:R-:W-:Y:S01]  /*2050*/  PLOP3.LUT P0, PT, PT, PT, PT, 0x8, 0x80 ;  /* 0x000000000080781c */ /* 0x000fe20003f0e170 */
[----:B------:R-:W-:Y:S01]  /*2060*/  VIADD R4, R4, 0x800 ;  /* 0x0000080004047836 */ /* 0x000fe20000000000 */
        /* <DEDUP_REMOVED lines=14> */
.L_x_85:
[----:B------:R-:W-:Y:S05]  /*2150*/  BSYNC.RECONVERGENT B2 ;  /* 0x0000000000027941 */ /* 0x000fea0003800200 */
.L_x_84:
[----:B------:R-:W-:-:S13]  /*2160*/  ISETP.LT.OR P0, PT, R4, R5, P0 ;  /* 0x000000050400720c */ /* 0x000fda0000701670 */
[----:B------:R-:W-:Y:S05]  /*2170*/  @!P0 BRA `(.L_x_77) ;  /* 0x0000000000288947 */ /* 0x000fea0003800000 */
[----:B------:R-:W2:Y:S04]  /*2180*/  LDG.E.CONSTANT R4, desc[UR12][R2.64] ;  /* 0x0000000c02047981 */ /* 0x000ea8000c1e9900 */
[----:B------:R-:W3:Y:S04]  /*2190*/  LDG.E.CONSTANT R6, desc[UR12][R2.64+0x400] ;  /* 0x0004000c02067981 */ /* 0x000ee8000c1e9900 */
[----:B------:R-:W4:Y:S04]  /*21a0*/  LDG.E.CONSTANT R7, desc[UR12][R2.64+0x800] ;  /* 0x0008000c02077981 */ /* 0x000f28000c1e9900 */
[----:B------:R-:W5:Y:S01]  /*21b0*/  LDG.E.CONSTANT R9, desc[UR12][R2.64+0xc00] ;  /* 0x000c000c02097981 */ /* 0x000f62000c1e9900 */
[----:B--2---:R-:W-:Y:S08]  /*21c0*/  F2I.TRUNC.NTZ R5, R4 ;  /* 0x0000000400057305 */ /* 0x004ff0000020f100 */
[----:B---3--:R-:W0:Y:S08]  /*21d0*/  F2I.TRUNC.NTZ R6, R6 ;  /* 0x0000000600067305 */ /* 0x008e30000020f100 */
[----:B----4-:R-:W-:Y:S01]  /*21e0*/  F2I.TRUNC.NTZ R8, R7 ;  /* 0x0000000700087305 */ /* 0x010fe2000020f100 */
[----:B0-----:R-:W-:-:S07]  /*21f0*/  IADD3 R5, PT, PT, R6, R5, R22 ;  /* 0x0000000506057210 */ /* 0x001fce0007ffe016 */
[----:B-----5:R-:W0:Y:S02]  /*2200*/  F2I.TRUNC.NTZ R9, R9 ;  /* 0x0000000900097305 */ /* 0x020e24000020f100 */
[----:B0-----:R-:W-:-:S07]  /*2210*/  IADD3 R22, PT, PT, R9, R8, R5 ;  /* 0x0000000809167210 */ /* 0x001fce0007ffe005 */
.L_x_77:
[----:B------:R-:W-:Y:S05]  /*2220*/  BSYNC.RECONVERGENT B1 ;  /* 0x0000000000017941 */ /* 0x000fea0003800200 */
.L_x_74:
        /* <DEDUP_REMOVED lines=41> */
[----:B---3--:R-:W-:Y:S01]  /*24c0*/  IMAD.IADD R3, R0, 0x1, R9 ;  /* 0x0000000100037824 */ /* 0x008fe200078e0209 */
[----:B------:R-:W-:Y:S06]  /*24d0*/  BRA `(.L_x_73) ;  /* 0x00000024007c7947 */ /* 0x000fec0003800000 */
.L_x_58:
[----:B------:R-:W0:Y:S01]  /*24e0*/  LDCU.64 UR8, c[0x0][0x3b8] ;  /* 0x00007700ff0877ac */ /* 0x000e220008000a00 */
[----:B------:R-:W-:Y:S01]  /*24f0*/  USHF.L.U32 UR6, UR15, 0xc, URZ ;  /* 0x0000000c0f067899 */ /* 0x000fe200080006ff */
        /* <DEDUP_REMOVED lines=21> */
.L_x_88:
[----:B------:R-:W-:Y:S05]  /*2650*/  BSYNC.RECONVERGENT B1 ;  /* 0x0000000000017941 */ /* 0x000fea0003800200 */
.L_x_87:
        /* <DEDUP_REMOVED lines=16> */
[----:B------:R-:W-:-:S05]  /*2760*/  LOP3.LUT R2, R2, 0x3, RZ, 0xc0, !PT ;  /* 0x0000000302027812 */ /* 0x000fca00078ec0ff */
[----:B------:R-:W-:Y:S01]  /*2770*/  IMAD.MOV R4, RZ, RZ, -R2 ;  /* 0x000000ffff047224 */ /* 0x000fe200078e0a02 */
[----:B0-----:R-:W-:-:S07]  /*2780*/  LEA.HI.X R10, R10, UR4, R3, 0x2, P2 ;  /* 0x000000040a0a7c11 */ /* 0x001fce00090f1403 */
.L_x_93:
        /* <DEDUP_REMOVED lines=8> */
[----:B--2---:R-:W1:Y:S02]  /*2810*/  F2I.TRUNC.NTZ R5, R2 ;  /* 0x0000000200057305 */ /* 0x004e64000020f100 */
[----:B-1----:R-:W-:-:S09]  /*2820*/  IMAD.IADD R8, R5, 0x1, R8 ;  /* 0x0000000105087824 */ /* 0x002fd200078e0208 */
[----:B------:R-:W-:Y:S05]  /*2830*/  @P1 BRA `(.L_x_93) ;  /* 0xfffffffc00d41947 */ /* 0x000fea000383ffff */
.L_x_92:
[----:B------:R-:W-:Y:S05]  /*2840*/  BSYNC.RECONVERGENT B2 ;  /* 0x0000000000027941 */ /* 0x000fea0003800200 */
.L_x_91:
        /* <DEDUP_REMOVED lines=8> */
.L_x_96:
        /* <DEDUP_REMOVED lines=62> */
.L_x_95:
[----:B------:R-:W-:Y:S05]  /*2cb0*/  BSYNC.RECONVERGENT B2 ;  /* 0x0000000000027941 */ /* 0x000fea0003800200 */
.L_x_94:
        /* <DEDUP_REMOVED lines=36> */
.L_x_98:
[----:B------:R-:W-:Y:S05]  /*2f00*/  BSYNC.RECONVERGENT B2 ;  /* 0x0000000000027941 */ /* 0x000fea0003800200 */
.L_x_97:
        /* <DEDUP_REMOVED lines=17> */
.L_x_90:
[----:B------:R-:W-:Y:S05]  /*3020*/  BSYNC.RECONVERGENT B1 ;  /* 0x0000000000017941 */ /* 0x000fea0003800200 */
.L_x_89:
[----:B------:R-:W-:-:S13]  /*3030*/  ISETP.GE.AND P0, PT, R7, 0x100, PT ;  /* 0x000001000700780c */ /* 0x000fda0003f06270 */
[----:B------:R-:W-:Y:S05]  /*3040*/  @!P0 BRA `(.L_x_99) ;  /* 0x0000000000ac8947 */ /* 0x000fea0003800000 */
[----:B------:R-:W2:Y:S01]  /*3050*/  S2R R9, SR_LANEID ;  /* 0x0000000000097919 */ /* 0x000ea20000000000 */
[----:B-1----:R-:W1:Y:S01]  /*3060*/  SHFL.DOWN PT, R2, R8, 0x1, 0x1f ;  /* 0x08201f0008027f89 */ /* 0x002e6200000e0000 */
[C---:B--2---:R-:W-:Y:S02]  /*3070*/  ISETP.GT.AND P0, PT, R9.reuse, 0x1e, PT ;  /* 0x0000001e0900780c */ /* 0x044fe40003f04270 */
[C---:B------:R-:W-:Y:S02]  /*3080*/  ISETP.NE.AND P1, PT, R9.reuse, RZ, PT ;  /* 0x000000ff0900720c */ /* 0x040fe40003f25270 */
[----:B-1----:R-:W-:Y:S02]  /*3090*/  SEL R3, R2, RZ, !P0 ;  /* 0x000000ff02037207 */ /* 0x002fe40004000000 */
[----:B------:R-:W-:-:S03]  /*30a0*/  ISETP.GT.AND P0, PT, R9, 0x1d, PT ;  /* 0x0000001d0900780c */ /* 0x000fc60003f04270 */
[----:B------:R-:W-:-:S05]  /*30b0*/  IMAD.IADD R3, R3, 0x1, R8 ;  /* 0x0000000103037824 */ /* 0x000fca00078e0208 */
[----:B------:R-:W1:Y:S01]  /*30c0*/  SHFL.DOWN PT, R2, R3, 0x2, 0x1f ;  /* 0x08401f0003027f89 */ /* 0x000e6200000e0000 */
[----:B------:R-:W-:Y:S01]  /*30d0*/  @!P1 MOV R6, 0x400 ;  /* 0x0000040000069802 */ /* 0x000fe20000000f00 */
[----:B------:R-:W2:Y:S01]  /*30e0*/  @!P1 S2R R7, SR_CgaCtaId ;  /* 0x0000000000079919 */ /* 0x000ea20000008800 */
[----:B-1----:R-:W-:Y:S02]  /*30f0*/  SEL R2, R2, RZ, !P0 ;  /* 0x000000ff02027207 */ /* 0x002fe40004000000 */
[----:B------:R-:W-:-:S03]  /*3100*/  ISETP.GT.AND P0, PT, R9, 0x1b, PT ;  /* 0x0000001b0900780c */ /* 0x000fc60003f04270 */
[----:B------:R-:W-:-:S05]  /*3110*/  IMAD.IADD R2, R3, 0x1, R2 ;  /* 0x0000000103027824 */ /* 0x000fca00078e0202 */
[----:B0-----:R-:W0:Y:S01]  /*3120*/  SHFL.DOWN PT, R4, R2, 0x4, 0x1f ;  /* 0x08801f0002047f89 */ /* 0x001e2200000e0000 */
[----:B--2---:R-:W-:Y:S02]  /*3130*/  @!P1 LEA R7, R7, R6, 0x18 ;  /* 0x0000000607079211 */ /* 0x004fe400078ec0ff */
        /* <DEDUP_REMOVED lines=28> */
.L_x_99:
[----:B------:R-:W-:Y:S01]  /*3300*/  LOP3.LUT R2, R0, 0x3e0, RZ, 0xc0, !PT ;  /* 0x000003e000027812 */ /* 0x000fe200078ec0ff */
[----:B------:R-:W2:Y:S04]  /*3310*/  S2R R6, SR_LANEID ;  /* 0x0000000000067919 */ /* 0x000ea80000000000 */
[----:B0-----:R-:W-:Y:S01]  /*3320*/  VIADD R4, R2, 0x20 ;  /* 0x0000002002047836 */ /* 0x001fe20000000000 */
[----:B------:R-:W-:-:S04]  /*3330*/  LOP3.LUT R2, RZ, R2, RZ, 0x33, !PT ;  /* 0x00000002ff027212 */ /* 0x000fc800078e33ff */
[----:B------:R-:W-:Y:S01]  /*3340*/  ISETP.GT.AND P0, PT, R4, R7, PT ;  /* 0x000000070400720c */ /* 0x000fe20003f04270 */
[----:B------:R-:W-:-:S05]  /*3350*/  IMAD.IADD R2, R7, 0x1, R2 ;  /* 0x0000000107027824 */ /* 0x000fca00078e0202 */
[----:B------:R-:W-:-:S05]  /*3360*/  SEL R9, R2, 0x1f, P0 ;  /* 0x0000001f02097807 */ /* 0x000fca0000000000 */
[----:B-1----:R-:W0:Y:S01]  /*3370*/  SHFL.DOWN PT, R2, R8, 0x1, R9 ;  /* 0x0820000008027989 */ /* 0x002e2200000e0009 */
[CC--:B--2---:R-:W-:Y:S01]  /*3380*/  ISETP.GE.AND P0, PT, R6.reuse, R9.reuse, PT ;  /* 0x000000090600720c */ /* 0x0c4fe20003f06270 */
[C---:B------:R-:W-:Y:S01]  /*3390*/  VIADD R4, R6.reuse, 0x2 ;  /* 0x0000000206047836 */ /* 0x040fe20000000000 */
[C---:B------:R-:W-:Y:S01]  /*33a0*/  ISETP.NE.AND P1, PT, R6.reuse, RZ, PT ;  /* 0x000000ff0600720c */ /* 0x040fe20003f25270 */
[----:B------:R-:W-:Y:S01]  /*33b0*/  VIADD R10, R6, 0x4 ;  /* 0x00000004060a7836 */ /* 0x000fe20000000000 */
[----:B0-----:R-:W-:Y:S02]  /*33c0*/  SEL R3, R2, RZ, !P0 ;  /* 0x000000ff02037207 */ /* 0x001fe40004000000 */
[----:B------:R-:W-:-:S09]  /*33d0*/  ISETP.GT.AND P0, PT, R4, R9, PT ;  /* 0x000000090400720c */ /* 0x000fd20003f04270 */
[----:B------:R-:W0:Y:S01]  /*33e0*/  @!P1 S2R R11, SR_CgaCtaId ;  /* 0x00000000000b9919 */ /* 0x000e220000008800 */
[----:B------:R-:W-:Y:S02]  /*33f0*/  IMAD.IADD R3, R3, 0x1, R8 ;  /* 0x0000000103037824 */ /* 0x000fe400078e0208 */
[C---:B------:R-:W-:Y:S02]  /*3400*/  VIADD R8, R6.reuse, 0x8 ;  /* 0x0000000806087836 */ /* 0x040fe40000000000 */
[----:B------:R-:W-:Y:S01]  /*3410*/  VIADD R6, R6, 0x10 ;  /* 0x0000001006067836 */ /* 0x000fe20000000000 */
[----:B------:R-:W1:Y:S02]  /*3420*/  SHFL.DOWN PT, R2, R3, 0x2, R9 ;  /* 0x0840000003027989 */ /* 0x000e6400000e0009 */
[----:B-1----:R-:W-:Y:S02]  /*3430*/  SEL R2, R2, RZ, !P0 ;  /* 0x000000ff02027207 */ /* 0x002fe40004000000 */
[----:B------:R-:W-:-:S03]  /*3440*/  ISETP.GT.AND P0, PT, R10, R9, PT ;  /* 0x000000090a00720c */ /* 0x000fc60003f04270 */
[----:B------:R-:W-:Y:S01]  /*3450*/  IMAD.IADD R2, R3, 0x1, R2 ;  /* 0x0000000103027824 */ /* 0x000fe200078e0202 */
[----:B------:R-:W-:-:S04]  /*3460*/  @!P1 SHF.R.U32.HI R3, RZ, 0x3, R0 ;  /* 0x00000003ff039819 */ /* 0x000fc80000011600 */
[----:B------:R-:W1:Y:S02]  /*3470*/  SHFL.DOWN PT, R4, R2, 0x4, R9 ;  /* 0x0880000002047989 */ /* 0x000e6400000e0009 */
[----:B-1----:R-:W-:Y:S02]  /*3480*/  SEL R5, R4, RZ, !P0 ;  /* 0x000000ff04057207 */ /* 0x002fe40004000000 */
[----:B------:R-:W-:Y:S02]  /*3490*/  ISETP.GT.AND P0, PT, R8, R9, PT ;  /* 0x000000090800720c */ /* 0x000fe40003f04270 */
[----:B------:R-:W-:Y:S01]  /*34a0*/  @!P1 MOV R8, 0x400 ;  /* 0x0000040000089802 */ /* 0x000fe20000000f00 */
[----:B------:R-:W-:-:S03]  /*34b0*/  IMAD.IADD R5, R2, 0x1, R5 ;  /* 0x0000000102057824 */ /* 0x000fc600078e0205 */
[----:B0-----:R-:W-:Y:S02]  /*34c0*/  @!P1 LEA R8, R11, R8, 0x18 ;  /* 0x000000080b089211 */ /* 0x001fe400078ec0ff */
[----:B------:R-:W0:Y:S02]  /*34d0*/  SHFL.DOWN PT, R4, R5, 0x8, R9 ;  /* 0x0900000005047989 */ /* 0x000e2400000e0009 */
[----:B0-----:R-:W-:Y:S02]  /*34e0*/  SEL R4, R4, RZ, !P0 ;  /* 0x000000ff04047207 */ /* 0x001fe40004000000 */
[----:B------:R-:W-:-:S03]  /*34f0*/  ISETP.GT.AND P0, PT, R6, R9, PT ;  /* 0x000000090600720c */ /* 0x000fc60003f04270 */
[----:B------:R-:W-:Y:S01]  /*3500*/  IMAD.IADD R4, R5, 0x1, R4 ;  /* 0x0000000105047824 */ /* 0x000fe200078e0204 */
[----:B------:R-:W-:-:S04]  /*3510*/  @!P1 LOP3.LUT R5, R3, 0x7c, RZ, 0xc0, !PT ;  /* 0x0000007c03059812 */ /* 0x000fc800078ec0ff */
[----:B------:R-:W0:Y:S01]  /*3520*/  SHFL.DOWN PT, R2, R4, 0x10, R9 ;  /* 0x0a00000004027989 */ /* 0x000e2200000e0009 */
[----:B------:R-:W-:Y:S01]  /*3530*/  @!P1 IMAD.IADD R8, R5, 0x1, R8 ;  /* 0x0000000105089824 */ /* 0x000fe200078e0208 */
        /* <DEDUP_REMOVED lines=20> */
[C---:B------:R-:W-:Y:S02]  /*3680*/  ISETP.GT.AND P1, PT, R7.reuse, 0xa0, PT ;  /* 0x000000a00700780c */ /* 0x040fe40003f24270 */
        /* <DEDUP_REMOVED lines=10> */
.L_x_86:
[----:B------:R-:W0:Y:S01]  /*3730*/  S2R R4, SR_TID.X ;  /* 0x0000000000047919 */ /* 0x000e220000002100 */
[----:B------:R-:W1:Y:S01]  /*3740*/  LDC.64 R6, c[0x0][0x380] ;  /* 0x0000e000ff067b82 */ /* 0x000e620000000a00 */
[----:B0-----:R-:W-:-:S04]  /*3750*/  VIADD R5, R4, UR6 ;  /* 0x0000000604057c36 */ /* 0x001fc80008000000 */
[----:B-1----:R-:W-:-:S05]  /*3760*/  IMAD.WIDE.U32 R6, R5, 0x4, R6 ;  /* 0x0000000405067825 */ /* 0x002fca00078e0006 */
        /* <DEDUP_REMOVED lines=16> */
[----:B------:R-:W-:-:S02]  /*3870*/  USHF.R.S32.HI UR7, URZ, 0x1f, UR5 ;  /* 0x0000001fff077899 */ /* 0x000fc40008011405 */
[----:B------:R-:W-:-:S04]  /*3880*/  ISETP.GE.U32.AND P0, PT, R23, UR5, PT ;  /* 0x0000000517007c0c */ /* 0x000fc8000bf06070 */
[----:B------:R-:W-:Y:S01]  /*3890*/  ISETP.GE.U32.AND.EX P0, PT, R22, UR7, PT, P0 ;  /* 0x0000000716007c0c */ /* 0x000fe2000bf06100 */
[----:B--2---:R-:W-:Y:S08]  /*38a0*/  F2I.TRUNC.NTZ R12, R12 ;  /* 0x0000000c000c7305 */ /* 0x004ff0000020f100 */
[----:B---3--:R-:W-:Y:S08]  /*38b0*/  F2I.TRUNC.NTZ R15, R15 ;  /* 0x0000000f000f7305 */ /* 0x008ff0000020f100 */
[----:B----4-:R-:W0:Y:S08]  /*38c0*/  F2I.TRUNC.NTZ R16, R16 ;  /* 0x0000001000107305 */ /* 0x010e30000020f100 */
[----:B-----5:R-:W-:Y:S01]  /*38d0*/  F2I.TRUNC.NTZ R17, R17 ;  /* 0x0000001100117305 */ /* 0x020fe2000020f100 */
        /* <DEDUP_REMOVED lines=40> */
.L_x_102:
[----:B------:R-:W2:Y:S02]  /*3b60*/  S2R R7, SR_TID.X ;  /* 0x0000000000077919 */ /* 0x000ea40000002100 */
[----:B--2---:R-:W-:-:S05]  /*3b70*/  IADD3 R7, P0, PT, R7, UR6, RZ ;  /* 0x0000000607077c10 */ /* 0x004fca000ff1e0ff */
[----:B------:R-:W-:Y:S01]  /*3b80*/  IMAD.X R10, RZ, RZ, UR7, P0 ;  /* 0x00000007ff0a7e24 */ /* 0x000fe200080e06ff */
[----:B-1----:R-:W-:-:S04]  /*3b90*/  LEA R6, P0, R7, UR10, 0x2 ;  /* 0x0000000a07067c11 */ /* 0x002fc8000f8010ff */
[----:B------:R-:W-:-:S05]  /*3ba0*/  LEA.HI.X R7, R7, UR11, R10, 0x2, P0 ;  /* 0x0000000b07077c11 */ /* 0x000fca00080f140a */
        /* <DEDUP_REMOVED lines=16> */
[----:B------:R-:W-:-:S02]  /*3cb0*/  USHF.R.S32.HI UR14, URZ, 0x1f, UR5 ;  /* 0x0000001fff0e7899 */ /* 0x000fc40008011405 */
[----:B------:R-:W-:-:S04]  /*3cc0*/  UIADD3 UR8, UP0, UPT, UR5, UR8, URZ ;  /* 0x0000000805087290 */ /* 0x000fc8000ff1e0ff */
[----:B------:R-:W-:Y:S01]  /*3cd0*/  UIADD3.X UR9, UPT, UPT, UR14, UR9, URZ, UP0, !UPT ;  /* 0x000000090e097290 */ /* 0x000fe200087fe4ff */
[----:B-1----:R-:W-:Y:S02]  /*3ce0*/  IMAD.U32 R7, RZ, RZ, UR5 ;  /* 0x00000005ff077e24 */ /* 0x002fe4000f8e00ff */
[----:B------:R-:W-:Y:S01]  /*3cf0*/  IMAD.U32 R6, RZ, RZ, UR5 ;  /* 0x00000005ff067e24 */ /* 0x000fe2000f8e00ff */
[----:B--2---:R-:W-:Y:S08]  /*3d00*/  F2I.TRUNC.NTZ R18, R18 ;  /* 0x0000001200127305 */ /* 0x004ff0000020f100 */
[----:B---3--:R-:W1:Y:S08]  /*3d10*/  F2I.TRUNC.NTZ R19, R19 ;  /* 0x0000001300137305 */ /* 0x008e70000020f100 */
[----:B----4-:R-:W-:Y:S01]  /*3d20*/  F2I.TRUNC.NTZ R17, R17 ;  /* 0x0000001100117305 */ /* 0x010fe2000020f100 */
[----:B-1----:R-:W-:-:S07]  /*3d30*/  IADD3 R18, PT, PT, R19, R18, R0 ;  /* 0x0000001213127210 */ /* 0x002fce0007ffe000 */
[----:B-----5:R-:W1:Y:S01]  /*3d40*/  F2I.TRUNC.NTZ R16, R16 ;  /* 0x0000001000107305 */ /* 0x020e62000020f100 */
[----:B0-----:R-:W-:-:S04]  /*3d50*/  IADD3 R0, P1, PT, R2, -UR6, RZ ;  /* 0x8000000602007c10 */ /* 0x001fc8000ff3e0ff */
[----:B------:R-:W-:Y:S02]  /*3d60*/  ISETP.GE.U32.AND P0, PT, R0, UR5, PT ;  /* 0x0000000500007c0c */ /* 0x000fe4000bf06070 */
[----:B------:R-:W-:Y:S01]  /*3d70*/  IADD3.X R0, PT, PT, R3, ~UR7, RZ, P1, !PT ;  /* 0x8000000703007c10 */ /* 0x000fe20008ffe4ff */
[----:B------:R-:W-:Y:S01]  /*3d80*/  F2I.TRUNC.NTZ R15, R15 ;  /* 0x0000000f000f7305 */ /* 0x000fe2000020f100 */
[----:B------:R-:W-:Y:S02]  /*3d90*/  LEA R4, P1, R7, R4, 0x2 ;  /* 0x0000000407047211 */ /* 0x000fe400078210ff */
[----:B------:R-:W-:Y:S01]  /*3da0*/  ISETP.GE.U32.AND.EX P0, PT, R0, UR14, PT, P0 ;  /* 0x0000000e00007c0c */ /* 0x000fe2000bf06100 */
[----:B------:R-:W-:Y:S01]  /*3db0*/  IMAD.U32 R0, RZ, RZ, UR14 ;  /* 0x0000000eff007e24 */ /* 0x000fe2000f8e00ff */
[----:B-1----:R-:W-:-:S03]  /*3dc0*/  IADD3 R16, PT, PT, R16, R17, R18 ;  /* 0x0000001110107210 */ /* 0x002fc60007ffe012 */
[----:B------:R-:W0:Y:S01]  /*3dd0*/  F2I.TRUNC.NTZ R22, R22 ;  /* 0x0000001600167305 */ /* 0x000e22000020f100 */
[----:B------:R-:W-:-:S07]  /*3de0*/  LEA.HI.X R5, R6, R5, R0, 0x2, P1 ;  /* 0x0000000506057211 */ /* 0x000fce00008f1400 */
        /* <DEDUP_REMOVED lines=24> */
.L_x_101:
[----:B------:R-:W-:Y:S01]  /*3f70*/  IMAD.U32 R6, RZ, RZ, UR7 ;  /* 0x00000007ff067e24 */ /* 0x000fe2000f8e00ff */
[----:B------:R-:W-:-:S04]  /*3f80*/  ISETP.LE.U32.AND P0, PT, R2, UR6, PT ;  /* 0x0000000602007c0c */ /* 0x000fc8000bf03070 */
[----:B------:R-:W-:-:S13]  /*3f90*/  ISETP.GE.U32.AND.EX P0, PT, R6, R3, PT, P0 ;  /* 0x000000030600720c */ /* 0x000fda0003f06100 */
[----:B------:R-:W-:Y:S05]  /*3fa0*/  @P0 BRA `(.L_x_100) ;  /* 0x00000008001c0947 */ /* 0x000fea0003800000 */
[----:B------:R-:W0:Y:S01]  /*3fb0*/  S2R R9, SR_TID.X ;  /* 0x0000000000097919 */ /* 0x000e220000002100 */
[----:B------:R-:W-:Y:S01]  /*3fc0*/  VIADD R6, R2, -UR6 ;  /* 0x8000000602067c36 */ /* 0x000fe20008000000 */
[----:B------:R-:W-:Y:S04]  /*3fd0*/  BSSY.RECONVERGENT B1, `(.L_x_100) ;  /* 0x0000084000017945 */ /* 0x000fe80003800200 */
[----:B0-----:R-:W-:-:S13]  /*3fe0*/  ISETP.GE.AND P0, PT, R9, R6, PT ;  /* 0x000000060900720c */ /* 0x001fda0003f06270 */
[----:B------:R-:W-:Y:S05]  /*3ff0*/  @P0 BRA `(.L_x_103) ;  /* 0x0000000800040947 */ /* 0x000fea0003800000 */
[----:B------:R-:W0:Y:S01]  /*4000*/  LDC R8, c[0x0][0x3c0] ;  /* 0x0000f000ff087b82 */ /* 0x000e220000000800 */
[----:B------:R-:W-:Y:S01]  /*4010*/  USHF.L.U32 UR6, UR15, 0xc, URZ ;  /* 0x0000000c0f067899 */ /* 0x000fe200080006ff */
[----:B------:R-:W-:Y:S01]  /*4020*/  LOP3.LUT R3, RZ, R9, RZ, 0x33, !PT ;  /* 0x00000009ff037212 */ /* 0x000fe200078e33ff */
[----:B------:R-:W-:Y:S04]  /*4030*/  BSSY.RECONVERGENT B2, `(.L_x_104) ;  /* 0x000001a000027945 */ /* 0x000fe80003800200 */
[----:B------:R-:W-:Y:S02]  /*4040*/  IMAD.IADD R3, R3, 0x1, R2 ;  /* 0x0000000103037824 */ /* 0x000fe400078e0202 */
[----:B------:R-:W-:-:S05]  /*4050*/  IMAD.U32 R2, RZ, RZ, UR6 ;  /* 0x00000006ff027e24 */ /* 0x000fca000f8e00ff */
[C---:B------:R-:W-:Y:S01]  /*4060*/  IADD3 R7, PT, PT, R3.reuse, -UR5, -R2 ;  /* 0x8000000503077c10 */ /* 0x040fe2000fffe802 */
[----:B0-----:R-:W-:Y:S01]  /*4070*/  IMAD R2, R8, UR4, RZ ;  /* 0x0000000408027c24 */ /* 0x001fe2000f8e02ff */
[C---:B------:R-:W-:Y:S02]  /*4080*/  LOP3.LUT R8, R3.reuse, 0x300, RZ, 0xc0, !PT ;  /* 0x0000030003087812 */ /* 0x040fe400078ec0ff */
[----:B------:R-:W-:Y:S01]  /*4090*/  LEA.HI R3, R3, 0x1, RZ, 0x18 ;  /* 0x0000000103037811 */ /* 0x000fe200078fc0ff */
[----:B------:R-:W-:Y:S01]  /*40a0*/  IMAD R2, R2, -0x1000, R7 ;  /* 0xfffff00002027824 */ /* 0x000fe200078e0207 */
[----:B------:R-:W-:Y:S01]  /*40b0*/  ISETP.NE.AND P0, PT, R8, 0x300, PT ;  /* 0x000003000800780c */ /* 0x000fe20003f05270 */
[----:B------:R-:W-:-:S03]  /*40c0*/  IMAD.MOV.U32 R7, RZ, RZ, R9 ;  /* 0x000000ffff077224 */ /* 0x000fc600078e0009 */
[----:B------:R-:W-:-:S09]  /*40d0*/  ISETP.GE.U32.AND P1, PT, R2, 0x300, PT ;  /* 0x000003000200780c */ /* 0x000fd20003f26070 */
[----:B------:R-:W-:Y:S05]  /*40e0*/  @!P0 BRA `(.L_x_105) ;  /* 0x0000000000388947 */ /* 0x000fea0003800000 */
[----:B------:R-:W-:Y:S01]  /*40f0*/  LOP3.LUT R3, R3, 0x3, RZ, 0xc0, !PT ;  /* 0x0000000303037812 */ /* 0x000fe200078ec0ff */
[----:B------:R-:W-:-:S04]  /*4100*/  IMAD.MOV.U32 R7, RZ, RZ, R9 ;  /* 0x000000ffff077224 */ /* 0x000fc800078e0009 */
[----:B------:R-:W-:-:S07]  /*4110*/  IMAD.MOV R8, RZ, RZ, -R3 ;  /* 0x000000ffff087224 */ /* 0x000fce00078e0a03 */
.L_x_106:
        /* <DEDUP_REMOVED lines=11> */
.L_x_105:
[----:B------:R-:W-:Y:S05]  /*41d0*/  BSYNC.RECONVERGENT B2 ;  /* 0x0000000000027941 */ /* 0x000fea0003800200 */
.L_x_104:
        /* <DEDUP_REMOVED lines=12> */
.L_x_109:
        /* <DEDUP_REMOVED lines=45> */
.L_x_108:
[----:B------:R-:W-:Y:S05]  /*4570*/  BSYNC.RECONVERGENT B2 ;  /* 0x0000000000027941 */ /* 0x000fea0003800200 */
.L_x_107:
        /* <DEDUP_REMOVED lines=28> */
.L_x_111:
[----:B------:R-:W-:Y:S05]  /*4740*/  BSYNC.RECONVERGENT B2 ;  /* 0x0000000000027941 */ /* 0x000fea0003800200 */
.L_x_110:
        /* <DEDUP_REMOVED lines=12> */
.L_x_103:
[----:B------:R-:W-:Y:S05]  /*4810*/  BSYNC.RECONVERGENT B1 ;  /* 0x0000000000017941 */ /* 0x000fea0003800200 */
.L_x_100:
[----:B------:R-:W0:Y:S01]  /*4820*/  S2R R8, SR_LANEID ;  /* 0x0000000000087919 */ /* 0x000e220000000000 */
[----:B------:R-:W1:Y:S01]  /*4830*/  SHFL.DOWN PT, R2, R0, 0x1, 0x1f ;  /* 0x08201f0000027f89 */ /* 0x000e6200000e0000 */
[----:B------:R-:W2:Y:S01]  /*4840*/  S2R R6, SR_TID.X ;  /* 0x0000000000067919 */ /* 0x000ea20000002100 */
[C---:B0-----:R-:W-:Y:S02]  /*4850*/  ISETP.GT.AND P0, PT, R8.reuse, 0x1e, PT ;  /* 0x0000001e0800780c */ /* 0x041fe40003f04270 */
[----:B------:R-:W-:Y:S02]  /*4860*/  ISETP.NE.AND P1, PT, R8, RZ, PT ;  /* 0x000000ff0800720c */ /* 0x000fe40003f25270 */
[----:B-1----:R-:W-:Y:S02]  /*4870*/  SEL R3, R2, RZ, !P0 ;  /* 0x000000ff02037207 */ /* 0x002fe40004000000 */
[----:B------:R-:W-:-:S03]  /*4880*/  ISETP.GT.AND P0, PT, R8, 0x1d, PT ;  /* 0x0000001d0800780c */ /* 0x000fc60003f04270 */
[----:B------:R-:W-:-:S05]  /*4890*/  IMAD.IADD R3, R3, 0x1, R0 ;  /* 0x0000000103037824 */ /* 0x000fca00078e0200 */
[----:B------:R-:W0:Y:S01]  /*48a0*/  SHFL.DOWN PT, R2, R3, 0x2, 0x1f ;  /* 0x08401f0003027f89 */ /* 0x000e2200000e0000 */
[----:B------:R-:W1:Y:S01]  /*48b0*/  @!P1 S2R R7, SR_CgaCtaId ;  /* 0x0000000000079919 */ /* 0x000e620000008800 */
[----:B0-----:R-:W-:Y:S02]  /*48c0*/  SEL R2, R2, RZ, !P0 ;  /* 0x000000ff02027207 */ /* 0x001fe40004000000 */
[----:B------:R-:W-:-:S03]  /*48d0*/  ISETP.GT.AND P0, PT, R8, 0x1b, PT ;  /* 0x0000001b0800780c */ /* 0x000fc60003f04270 */
[----:B------:R-:W-:Y:S01]  /*48e0*/  IMAD.IADD R2, R3, 0x1, R2 ;  /* 0x0000000103027824 */ /* 0x000fe200078e0202 */
[----:B--2---:R-:W-:-:S04]  /*48f0*/  @!P1 SHF.R.U32.HI R3, RZ, 0x3, R6 ;  /* 0x00000003ff039819 */ /* 0x004fc80000011606 */
[----:B------:R-:W0:Y:S02]  /*4900*/  SHFL.DOWN PT, R4, R2, 0x4, 0x1f ;  /* 0x08801f0002047f89 */ /* 0x000e2400000e0000 */
[----:B0-----:R-:W-:Y:S02]  /*4910*/  SEL R5, R4, RZ, !P0 ;  /* 0x000000ff04057207 */ /* 0x001fe40004000000 */
[----:B------:R-:W-:Y:S02]  /*4920*/  ISETP.GT.AND P0, PT, R8, 0x17, PT ;  /* 0x000000170800780c */ /* 0x000fe40003f04270 */
[----:B------:R-:W-:Y:S01]  /*4930*/  @!P1 MOV R4, 0x400 ;  /* 0x0000040000049802 */ /* 0x000fe20000000f00 */
[----:B------:R-:W-:-:S03]  /*4940*/  IMAD.IADD R5, R2, 0x1, R5 ;  /* 0x0000000102057824 */ /* 0x000fc600078e0205 */
[----:B-1----:R-:W-:Y:S02]  /*4950*/  @!P1 LEA R7, R7, R4, 0x18 ;  /* 0x0000000407079211 */ /* 0x002fe400078ec0ff */
        /* <DEDUP_REMOVED lines=17> */
[----:B0-----:R-:W0:Y:S04]  /*4a70*/  LDS.128 R4, [UR4+0x10] ;  /* 0x00001004ff047984 */ /* 0x001e280008000c00 */
[----:B------:R-:W1:Y:S01]  /*4a80*/  LDS.64 R8, [UR4+0x20] ;  /* 0x00002004ff087984 */ /* 0x000e620008000a00 */
[----:B0-----:R-:W-:-:S04]  /*4a90*/  IADD3 R0, PT, PT, R4, R0, R3 ;  /* 0x0000000004007210 */ /* 0x001fc80007ffe003 */
[----:B------:R-:W-:-:S04]  /*4aa0*/  IADD3 R0, PT, PT, R6, R0, R5 ;  /* 0x0000000006007210 */ /* 0x000fc80007ffe005 */
[----:B-1----:R-:W-:-:S05]  /*4ab0*/  IADD3 R0, PT, PT, R8, R0, R7 ;  /* 0x0000000008007210 */ /* 0x002fca0007ffe007 */
[----:B------:R-:W-:-:S07]  /*4ac0*/  IMAD.IADD R3, R0, 0x1, R9 ;  /* 0x0000000100037824 */ /* 0x000fce00078e0209 */
.L_x_73:
[----:B------:R-:W-:Y:S05]  /*4ad0*/  BSYNC.RECONVERGENT B0 ;  /* 0x0000000000007941 */ /* 0x000fea0003800200 */
.L_x_57:
[----:B------:R-:W-:Y:S05]  /*4ae0*/  @P0 EXIT ;  /* 0x000000000000094d */ /* 0x000fea0003800000 */
[----:B------:R-:W5:Y:S02]  /*4af0*/  LDCU.64 UR4, c[0x0][0x388] ;  /* 0x00007100ff0477ac */ /* 0x000f640008000a00 */
[----:B-----5:R-:W-:-:S06]  /*4b00*/  UIMAD.WIDE.U32 UR4, UR15, 0x4, UR4 ;  /* 0x000000040f0478a5 */ /* 0x020fcc000f8e0004 */
[----:B0-----:R-:W-:Y:S02]  /*4b10*/  IMAD.U32 R4, RZ, RZ, UR4 ;  /* 0x00000004ff047e24 */ /* 0x001fe4000f8e00ff */
[----:B------:R-:W-:-:S05]  /*4b20*/  IMAD.U32 R5, RZ, RZ, UR5 ;  /* 0x00000005ff057e24 */ /* 0x000fca000f8e00ff */
[----:B------:R-:W-:Y:S01]  /*4b30*/  STG.E desc[UR12][R4.64], R3 ;  /* 0x0000000304007986 */ /* 0x000fe2000c10190c */
[----:B------:R-:W-:Y:S05]  /*4b40*/  EXIT ;  /* 0x000000000000794d */ /* 0x000fea0003800000 */
.L_x_112:
        /* <DEDUP_REMOVED lines=11> */
.L_x_468:


//--------------------- .text._ZN3cub18CUB_300001_SM_10006detail6reduce28DeviceReduceSingleTileKernelINS2_10policy_hubIiyN4cuda3std3__44plusIiEEE10Policy1000EPfPiyS9_iiNS7_10__identityEEEvT0_T1_T2_T3_T4_T6_ --------------------------
	.section	.text._ZN3cub18CUB_300001_SM_10006detail6reduce28DeviceReduceSingleTileKernelINS2_10policy_hubIiyN4cuda3std3__44plusIiEEE10Policy1000EPfPiyS9_iiNS7_10__identityEEEvT0_T1_T2_T3_T4_T6_,"ax",@progbits
	.align	128
        .global         _ZN3cub18CUB_300001_SM_10006detail6reduce28DeviceReduceSingleTileKernelINS2_10policy_hubIiyN4cuda3std3__44plusIiEEE10Policy1000EPfPiyS9_iiNS7_10__identityEEEvT0_T1_T2_T3_T4_T6_
        .type           _ZN3cub18CUB_300001_SM_10006detail6reduce28DeviceReduceSingleTileKernelINS2_10policy_hubIiyN4cuda3std3__44plusIiEEE10Policy1000EPfPiyS9_iiNS7_10__identityEEEvT0_T1_T2_T3_T4_T6_,@function
        .size           _ZN3cub18CUB_300001_SM_10006detail6reduce28DeviceReduceSingleTileKernelINS2_10policy_hubIiyN4cuda3std3__44plusIiEEE10Policy1000EPfPiyS9_iiNS7_10__identityEEEvT0_T1_T2_T3_T4_T6_,(.L_x_469 - _ZN3cub18CUB_300001_SM_10006detail6reduce28DeviceReduceSingleTileKernelINS2_10policy_hubIiyN4cuda3std3__44plusIiEEE10Policy1000EPfPiyS9_iiNS7_10__identityEEEvT0_T1_T2_T3_T4_T6_)
        .other          _ZN3cub18CUB_300001_SM_10006detail6reduce28DeviceReduceSingleTileKernelINS2_10policy_hubIiyN4cuda3std3__44plusIiEEE10Policy1000EPfPiyS9_iiNS7_10__identityEEEvT0_T1_T2_T3_T4_T6_,@"STO_CUDA_ENTRY STV_DEFAULT"
_ZN3cub18CUB_300001_SM_10006detail6reduce28DeviceReduceSingleTileKernelINS2_10policy_hubIiyN4cuda3std3__44plusIiEEE10Policy1000EPfPiyS9_iiNS7_10__identityEEEvT0_T1_T2_T3_T4_T6_:
.text._ZN3cub18CUB_300001_SM_10006detail6reduce28DeviceReduceSingleTileKernelINS2_10policy_hubIiyN4cuda3std3__44plusIiEEE10Policy1000EPfPiyS9_iiNS7_10__identityEEEvT0_T1_T2_T3_T4_T6_:
[----:B------:R-:W-:Y:S01]  /*0000*/  LDC R1, c[0x0][0x37c] ;  /* 0x0000df00ff017b82 */ /* 0x000fe20000000800 */
[----:B------:R-:W0:Y:S01]  /*0010*/  LDCU.64 UR4, c[0x0][0x390] ;  /* 0x00007200ff0477ac */ /* 0x000e220008000a00 */
[----:B------:R-:W1:Y:S01]  /*0020*/  LDCU.64 UR6, c[0x0][0x358] ;  /* 0x00006b00ff0677ac */ /* 0x000e620008000a00 */
[----:B0-----:R-:W-:Y:S02]  /*0030*/  IMAD.U32 R20, RZ, RZ, UR4 ;  /* 0x00000004ff147e24 */ /* 0x001fe4000f8e00ff */
[----:B------:R-:W-:-:S03]  /*0040*/  IMAD.U32 R21, RZ, RZ, UR5 ;  /* 0x00000005ff157e24 */ /* 0x000fc6000f8e00ff */
[----:B------:R-:W-:-:S04]  /*0050*/  ISETP.NE.U32.AND P0, PT, R20, RZ, PT ;  /* 0x000000ff1400720c */ /* 0x000fc80003f05070 */
[----:B------:R-:W-:-:S13]  /*0060*/  ISETP.NE.AND.EX P0, PT, R21, RZ, PT, P0 ;  /* 0x000000ff1500720c */ /* 0x000fda0003f05300 */
        /* <DEDUP_REMOVED lines=8> */
.L_x_113:
[----:B------:R-:W0:Y:S01]  /*00f0*/  LDCU UR4, c[0x0][0x380] ;  /* 0x00007000ff0477ac */ /* 0x000e220008000800 */
[----:B------:R-:W-:Y:S01]  /*0100*/  BSSY.RECONVERGENT B0, `(.L_x_114) ;  /* 0x000043d000007945 */ /* 0x000fe20003800200 */
[----:B0-----:R-:W-:-:S09]  /*0110*/  ULOP3.LUT UP0, URZ, UR4, 0xf, URZ, 0xc0, !UPT ;  /* 0x0000000f04ff7892 */ /* 0x001fd2000f80c0ff */
[----:B------:R-:W-:Y:S05]  /*0120*/  BRA.U UP0, `(.L_x_115) ;  /* 0x0000002100487547 */ /* 0x000fea000b800000 */
[----:B------:R-:W-:-:S04]  /*0130*/  ISETP.GT.U32.AND P0, PT, R20, 0xfff, PT ;  /* 0x00000fff1400780c */ /* 0x000fc80003f04070 */
[----:B------:R-:W-:-:S13]  /*0140*/  ISETP.GT.U32.AND.EX P0, PT, R21, RZ, PT, P0 ;  /* 0x000000ff1500720c */ /* 0x000fda0003f04100 */
[----:B------:R-:W-:Y:S05]  /*0150*/  @P0 BRA `(.L_x_116) ;  /* 0x0000001000240947 */ /* 0x000fea0003800000 */
[----:B------:R-:W0:Y:S01]  /*0160*/  S2R R9, SR_TID.X ;  /* 0x0000000000097919 */ /* 0x000e220000002100 */
[----:B------:R-:W-:Y:S01]  /*0170*/  BSSY.RECONVERGENT B1, `(.L_x_117) ;  /* 0x000000a000017945 */ /* 0x000fe20003800200 */
[----:B------:R-:W-:Y:S01]  /*0180*/  IMAD.MOV.U32 R8, RZ, RZ, RZ ;  /* 0x000000ffff087224 */ /* 0x000fe200078e00ff */
[----:B0-----:R-:W-:Y:S01]  /*0190*/  ISETP.GE.U32.AND P0, PT, R9, R20, PT ;  /* 0x000000140900720c */ /* 0x001fe20003f06070 */
[----:B------:R-:W-:-:S12]  /*01a0*/  IMAD.MOV.U32 R11, RZ, RZ, R9 ;  /* 0x000000ffff0b7224 */ /* 0x000fd800078e0009 */
[----:B------:R-:W-:Y:S05]  /*01b0*/  @P0 BRA `(.L_x_118) ;  /* 0x0000000000140947 */ /* 0x000fea0003800000 */
[----:B------:R-:W0:Y:S02]  /*01c0*/  LDC.64 R2, c[0x0][0x380] ;  /* 0x0000e000ff027b82 */ /* 0x000e240000000a00 */
[----:B0-----:R-:W-:-:S06]  /*01d0*/  IMAD.WIDE.U32 R2, R9, 0x4, R2 ;  /* 0x0000000409027825 */ /* 0x001fcc00078e0002 */
[----:B------:R-:W2:Y:S01]  /*01e0*/  LDG.E.CONSTANT R2, desc[UR6][R2.64] ;  /* 0x0000000602027981 */ /* 0x000ea2000c1e9900 */
[----:B------:R-:W-:Y:S01]  /*01f0*/  VIADD R11, R9, 0x100 ;  /* 0x00000100090b7836 */ /* 0x000fe20000000000 */
[----:B--2---:R0:W1:Y:S06]  /*0200*/  F2I.TRUNC.NTZ R8, R2 ;  /* 0x0000000200087305 */ /* 0x00406c000020f100 */
.L_x_118:
[----:B------:R-:W-:Y:S05]  /*0210*/  BSYNC.RECONVERGENT B1 ;  /* 0x0000000000017941 */ /* 0x000fea0003800200 */
.L_x_117:
[----:B------:R-:W-:Y:S01]  /*0220*/  ISETP.GE.U32.AND P0, PT, R11, R20, PT ;  /* 0x000000140b00720c */ /* 0x000fe20003f06070 */
[----:B------:R-:W-:-:S12]  /*0230*/  BSSY.RECONVERGENT B1, `(.L_x_119) ;  /* 0x0000083000017945 */ /* 0x000fd80003800200 */
[----:B------:R-:W-:Y:S05]  /*0240*/  @P0 BRA `(.L_x_120) ;  /* 0x0000000800040947 */ /* 0x000fea0003800000 */
[----:B------:R-:W-:Y:S01]  /*0250*/  LOP3.LUT R3, RZ, R11, RZ, 0x33, !PT ;  /* 0x0000000bff037212 */ /* 0x000fe200078e33ff */
[----:B------:R-:W-:Y:S04]  /*0260*/  BSSY.RECONVERGENT B2, `(.L_x_121) ;  /* 0x0000016000027945 */ /* 0x000fe80003800200 */
[----:B------:R-:W-:-:S05]  /*0270*/  IMAD.IADD R0, R3, 0x1, R20 ;  /* 0x0000000103007824 */ /* 0x000fca00078e0214 */
[C---:B0-----:R-:W-:Y:S02]  /*0280*/  LOP3.LUT R2, R0.reuse, 0x300, RZ, 0xc0, !PT ;  /* 0x0000030000027812 */ /* 0x041fe400078ec0ff */
        /* <DEDUP_REMOVED lines=9> */
.L_x_123:
        /* <DEDUP_REMOVED lines=10> */
.L_x_122:
[----:B------:R-:W-:Y:S05]  /*03c0*/  BSYNC.RECONVERGENT B2 ;  /* 0x0000000000027941 */ /* 0x000fea0003800200 */
.L_x_121:
        /* <DEDUP_REMOVED lines=8> */
.L_x_126:
[----:B------:R-:W0:Y:S01]  /*0450*/  LDC.64 R2, c[0x0][0x380] ;  /* 0x0000e000ff027b82 */ /* 0x000e220000000a00 */
[C---:B------:R-:W-:Y:S02]  /*0460*/  VIADD R7, R11.reuse, 0x400 ;  /* 0x000004000b077836 */ /* 0x040fe40000000000 */
[C---:B------:R-:W-:Y:S02]  /*0470*/  VIADD R5, R11.reuse, 0x800 ;  /* 0x000008000b057836 */ /* 0x040fe40000000000 */
[C---:B------:R-:W-:Y:S02]  /*0480*/  VIADD R13, R11.reuse, 0xc00 ;  /* 0x00000c000b0d7836 */ /* 0x040fe40000000000 */
[----:B0-----:R-:W-:-:S04]  /*0490*/  IMAD.WIDE R22, R11, 0x4, R2 ;  /* 0x000000040b167825 */ /* 0x001fc800078e0202 */
[--C-:B------:R-:W-:Y:S01]  /*04a0*/  IMAD.WIDE R6, R7, 0x4, R2.reuse ;  /* 0x0000000407067825 */ /* 0x100fe200078e0202 */
[----:B------:R-:W2:Y:S04]  /*04b0*/  LDG.E.CONSTANT R27, desc[UR6][R22.64] ;  /* 0x00000006161b7981 */ /* 0x000ea8000c1e9900 */
[----:B------:R-:W3:Y:S01]  /*04c0*/  LDG.E.CONSTANT R28, desc[UR6][R22.64+0x400] ;  /* 0x00040006161c7981 */ /* 0x000ee2000c1e9900 */
[----:B------:R-:W-:-:S03]  /*04d0*/  IMAD.WIDE R4, R5, 0x4, R2 ;  /* 0x0000000405047825 */ /* 0x000fc600078e0202 */
[----:B------:R-:W4:Y:S01]  /*04e0*/  LDG.E.CONSTANT R15, desc[UR6][R22.64+0x800] ;  /* 0x00080006160f7981 */ /* 0x000f22000c1e9900 */
[----:B------:R-:W-:-:S03]  /*04f0*/  IMAD.WIDE R2, R13, 0x4, R2 ;  /* 0x000000040d027825 */ /* 0x000fc600078e0202 */
        /* <DEDUP_REMOVED lines=24> */
[----:B------:R-:W2:Y:S01]  /*0680*/  F2I.TRUNC.NTZ R19, R19 ;  /* 0x0000001300137305 */ /* 0x000ea2000020f100 */
        /* <DEDUP_REMOVED lines=10> */
[----:B0-----:R-:W-:Y:S08]  /*0730*/  F2I.TRUNC.NTZ R3, R22 ;  /* 0x0000001600037305 */ /* 0x001ff0000020f100 */
[----:B------:R-:W0:Y:S01]  /*0740*/  F2I.TRUNC.NTZ R26, R26 ;  /* 0x0000001a001a7305 */ /* 0x000e22000020f100 */
[----:B-1----:R-:W-:-:S04]  /*0750*/  IADD3 R10, PT, PT, R23, R24, R10 ;  /* 0x00000018170a7210 */ /* 0x002fc80007ffe00a */
[----:B0-----:R-:W-:Y:S01]  /*0760*/  IADD3 R8, PT, PT, R26, R3, R10 ;  /* 0x000000031a087210 */ /* 0x001fe20007ffe00a */
[----:B------:R-:W-:Y:S06]  /*0770*/  @!P1 BRA `(.L_x_126) ;  /* 0xfffffffc00349947 */ /* 0x000fec000383ffff */
.L_x_125:
[----:B------:R-:W-:Y:S05]  /*0780*/  BSYNC.RECONVERGENT B2 ;  /* 0x0000000000027941 */ /* 0x000fea0003800200 */
.L_x_124:
        /* <DEDUP_REMOVED lines=30> */
.L_x_128:
[----:B------:R-:W-:Y:S05]  /*0970*/  BSYNC.RECONVERGENT B2 ;  /* 0x0000000000027941 */ /* 0x000fea0003800200 */
.L_x_127:
[----:B------:R-:W-:-:S13]  /*0980*/  ISETP.LT.OR P0, PT, R11, R20, P0 ;  /* 0x000000140b00720c */ /* 0x000fda0000701670 */
[----:B------:R-:W-:Y:S05]  /*0990*/  @!P0 BRA `(.L_x_120) ;  /* 0x0000000000308947 */ /* 0x000fea0003800000 */
[----:B------:R-:W0:Y:S02]  /*09a0*/  LDC.64 R2, c[0x0][0x380] ;  /* 0x0000e000ff027b82 */ /* 0x000e240000000a00 */
[----:B0-----:R-:W-:-:S05]  /*09b0*/  IMAD.WIDE R2, R11, 0x4, R2 ;  /* 0x000000040b027825 */ /* 0x001fca00078e0202 */
        /* <DEDUP_REMOVED lines=10> */
.L_x_120:
[----:B------:R-:W-:Y:S05]  /*0a60*/  BSYNC.RECONVERGENT B1 ;  /* 0x0000000000017941 */ /* 0x000fea0003800200 */
.L_x_119:
[----:B------:R-:W-:-:S04]  /*0a70*/  ISETP.GE.U32.AND P0, PT, R20, 0x100, PT ;  /* 0x000001001400780c */ /* 0x000fc80003f06070 */
[----:B------:R-:W-:-:S13]  /*0a80*/  ISETP.GE.U32.AND.EX P0, PT, R21, RZ, PT, P0 ;  /* 0x000000ff1500720c */ /* 0x000fda0003f06100 */
[----:B------:R-:W-:Y:S05]  /*0a90*/  @!P0 BRA `(.L_x_129) ;  /* 0x0000000000ac8947 */ /* 0x000fea0003800000 */
[----:B------:R-:W2:Y:S01]  /*0aa0*/  S2R R6, SR_LANEID ;  /* 0x0000000000067919 */ /* 0x000ea20000000000 */
[----:B------:R-:W-:Y:S01]  /*0ab0*/  ISETP.NE.AND P4, PT, R9, RZ, PT ;  /* 0x000000ff0900720c */ /* 0x000fe20003f85270 */
[----:B-1----:R-:W1:Y:S01]  /*0ac0*/  SHFL.DOWN PT, R0, R8, 0x1, 0x1f ;  /* 0x08201f0008007f89 */ /* 0x002e6200000e0000 */
[C---:B--2---:R-:W-:Y:S02]  /*0ad0*/  ISETP.GT.AND P0, PT, R6.reuse, 0x1e, PT ;  /* 0x0000001e0600780c */ /* 0x044fe40003f04270 */
[----:B------:R-:W-:Y:S02]  /*0ae0*/  ISETP.NE.AND P1, PT, R6, RZ, PT ;  /* 0x000000ff0600720c */ /* 0x000fe40003f25270 */
        /* <DEDUP_REMOVED lines=22> */
[----:B0-----:R-:W-:-:S05]  /*0c50*/  SEL R3, R3, RZ, !P0 ;  /* 0x000000ff03037207 */ /* 0x001fca0004000000 */
        /* <DEDUP_REMOVED lines=15> */
.L_x_129:
[C---:B------:R-:W-:Y:S01]  /*0d50*/  LOP3.LUT R0, R9.reuse, 0x3e0, RZ, 0xc0, !PT ;  /* 0x000003e009007812 */ /* 0x040fe200078ec0ff */
[----:B------:R-:W2:Y:S01]  /*0d60*/  S2R R6, SR_LANEID ;  /* 0x0000000000067919 */ /* 0x000ea20000000000 */
[----:B------:R-:W-:Y:S02]  /*0d70*/  ISETP.NE.AND P4, PT, R9, RZ, PT ;  /* 0x000000ff0900720c */ /* 0x000fe40003f85270 */
[----:B------:R-:W-:Y:S01]  /*0d80*/  LOP3.LUT R5, RZ, R0, RZ, 0x33, !PT ;  /* 0x00000000ff057212 */ /* 0x000fe200078e33ff */
[----:B------:R-:W-:-:S04]  /*0d90*/  VIADD R3, R0, 0x20 ;  /* 0x0000002000037836 */ /* 0x000fc80000000000 */
[----:B------:R-:W-:Y:S01]  /*0da0*/  IMAD.IADD R5, R5, 0x1, R20 ;  /* 0x0000000105057824 */ /* 0x000fe200078e0214 */
[----:B------:R-:W-:-:S04]  /*0db0*/  ISETP.GT.U32.AND P0, PT, R3, R20, PT ;  /* 0x000000140300720c */ /* 0x000fc80003f04070 */
[----:B------:R-:W-:-:S05]  /*0dc0*/  SEL R5, R5, 0x1f, P0 ;  /* 0x0000001f05057807 */ /* 0x000fca0000000000 */
[----:B-1----:R-:W1:Y:S01]  /*0dd0*/  SHFL.DOWN PT, R0, R8, 0x1, R5 ;  /* 0x0820000008007989 */ /* 0x002e6200000e0005 */
[CC--:B--2---:R-:W-:Y:S01]  /*0de0*/  ISETP.GE.AND P0, PT, R6.reuse, R5.reuse, PT ;  /* 0x000000050600720c */ /* 0x0c4fe20003f06270 */
[C---:B------:R-:W-:Y:S01]  /*0df0*/  VIADD R4, R6.reuse, 0x2 ;  /* 0x0000000206047836 */ /* 0x040fe20000000000 */
[----:B------:R-:W-:Y:S02]  /*0e00*/  ISETP.NE.AND P1, PT, R6, RZ, PT ;  /* 0x000000ff0600720c */ /* 0x000fe40003f25270 */
[----:B-1----:R-:W-:Y:S02]  /*0e10*/  SEL R3, R0, RZ, !P0 ;  /* 0x000000ff00037207 */ /* 0x002fe40004000000 */
[----:B------:R-:W-:Y:S01]  /*0e20*/  ISETP.GT.AND P0, PT, R4, R5, PT ;  /* 0x000000050400720c */ /* 0x000fe20003f04270 */
[----:B------:R-:W-:Y:S02]  /*0e30*/  VIADD R4, R6, 0x4 ;  /* 0x0000000406047836 */ /* 0x000fe40000000000 */
[----:B------:R-:W-:-:S06]  /*0e40*/  IMAD.IADD R0, R3, 0x1, R8 ;  /* 0x0000000103007824 */ /* 0x000fcc00078e0208 */
[----:B------:R-:W-:Y:S01]  /*0e50*/  @!P1 MOV R7, 0x400 ;  /* 0x0000040000079802 */ /* 0x000fe20000000f00 */
[----:B------:R-:W1:Y:S01]  /*0e60*/  @!P1 S2R R8, SR_CgaCtaId ;  /* 0x0000000000089919 */ /* 0x000e620000008800 */
[----:B0-----:R-:W0:Y:S02]  /*0e70*/  SHFL.DOWN PT, R2, R0, 0x2, R5 ;  /* 0x0840000000027989 */ /* 0x001e2400000e0005 */
[----:B0-----:R-:W-:Y:S02]  /*0e80*/  SEL R3, R2, RZ, !P0 ;  /* 0x000000ff02037207 */ /* 0x001fe40004000000 */
[----:B------:R-:W-:Y:S02]  /*0e90*/  ISETP.GT.AND P0, PT, R4, R5, PT ;  /* 0x000000050400720c */ /* 0x000fe40003f04270 */
[----:B-1----:R-:W-:Y:S01]  /*0ea0*/  @!P1 LEA R7, R8, R7, 0x18 ;  /* 0x0000000708079211 */ /* 0x002fe200078ec0ff */
[----:B------:R-:W-:Y:S02]  /*0eb0*/  IMAD.IADD R2, R0, 0x1, R3 ;  /* 0x0000000100027824 */ /* 0x000fe400078e0203 */
[----:B------:R-:W-:-:S02]  /*0ec0*/  VIADD R0, R6, 0x8 ;  /* 0x0000000806007836 */ /* 0x000fc40000000000 */
[----:B------:R-:W-:Y:S01]  /*0ed0*/  VIADD R6, R6, 0x10 ;  /* 0x0000001006067836 */ /* 0x000fe20000000000 */
[----:B------:R-:W0:Y:S02]  /*0ee0*/  SHFL.DOWN PT, R3, R2, 0x4, R5 ;  /* 0x0880000002037989 */ /* 0x000e2400000e0005 */
[----:B0-----:R-:W-:Y:S02]  /*0ef0*/  SEL R3, R3, RZ, !P0 ;  /* 0x000000ff03037207 */ /* 0x001fe40004000000 */
[----:B------:R-:W-:-:S03]  /*0f00*/  ISETP.GT.AND P0, PT, R0, R5, PT ;  /* 0x000000050000720c */ /* 0x000fc60003f04270 */
[----:B------:R-:W-:-:S05]  /*0f10*/  IMAD.IADD R4, R2, 0x1, R3 ;  /* 0x0000000102047824 */ /* 0x000fca00078e0203 */
[----:B------:R-:W0:Y:S02]  /*0f20*/  SHFL.DOWN PT, R3, R4, 0x8, R5 ;  /* 0x0900000004037989 */ /* 0x000e2400000e0005 */
[----:B0-----:R-:W-:Y:S02]  /*0f30*/  SEL R3, R3, RZ, !P0 ;  /* 0x000000ff03037207 */ /* 0x001fe40004000000 */
[----:B------:R-:W-:-:S03]  /*0f40*/  ISETP.GT.AND P0, PT, R6, R5, PT ;  /* 0x000000050600720c */ /* 0x000fc60003f04270 */
[----:B------:R-:W-:Y:S01]  /*0f50*/  IMAD.IADD R0, R4, 0x1, R3 ;  /* 0x0000000104007824 */ /* 0x000fe200078e0203 */
[----:B------:R-:W-:-:S04]  /*0f60*/  @!P1 SHF.R.U32.HI R3, RZ, 0x3, R9 ;  /* 0x00000003ff039819 */ /* 0x000fc80000011609 */
[----:B------:R-:W0:Y:S01]  /*0f70*/  SHFL.DOWN PT, R2, R0, 0x10, R5 ;  /* 0x0a00000000027989 */ /* 0x000e2200000e0005 */
[----:B------:R-:W-:-:S05]  /*0f80*/  @!P1 LOP3.LUT R4, R3, 0x7c, RZ, 0xc0, !PT ;  /* 0x0000007c03049812 */ /* 0x000fca00078ec0ff */
[----:B------:R-:W-:Y:S01]  /*0f90*/  @!P1 IMAD.IADD R4, R4, 0x1, R7 ;  /* 0x0000000104049824 */ /* 0x000fe200078e0207 */
[----:B0-----:R-:W-:-:S05]  /*0fa0*/  SEL R3, R2, RZ, !P0 ;  /* 0x000000ff02037207 */ /* 0x001fca0004000000 */
[----:B------:R-:W-:-:S05]  /*0fb0*/  IMAD.IADD R3, R0, 0x1, R3 ;  /* 0x0000000100037824 */ /* 0x000fca00078e0203 */
[----:B------:R4:W-:Y:S01]  /*0fc0*/  @!P1 STS [R4+0x8], R3 ;  /* 0x0000080304009388 */ /* 0x0009e20000000800 */
[----:B------:R-:W-:Y:S06]  /*0fd0*/  BAR.SYNC.DEFER_BLOCKING 0x0 ;  /* 0x0000000000007b1d */ /* 0x000fec0000010000 */
[----:B------:R-:W-:Y:S05]  /*0fe0*/  @P4 BRA `(.L_x_130) ;  /* 0x0000003400384947 */ /* 0x000fea0003800000 */
[----:B------:R-:W0:Y:S01]  /*0ff0*/  S2UR UR5, SR_CgaCtaId ;  /* 0x00000000000579c3 */ /* 0x000e220000008800 */
[----:B------:R-:W-:Y:S01]  /*1000*/  UMOV UR4, 0x400 ;  /* 0x0000040000047882 */ /* 0x000fe20000000000 */
[C---:B------:R-:W-:Y:S02]  /*1010*/  ISETP.GT.U32.AND P0, PT, R20.reuse, 0x40, PT ;  /* 0x000000401400780c */ /* 0x040fe40003f04070 */
[C---:B------:R-:W-:Y:S02]  /*1020*/  ISETP.GT.U32.AND P6, PT, R20.reuse, 0x20, PT ;  /* 0x000000201400780c */ /* 0x040fe40003fc4070 */
[C---:B------:R-:W-:Y:S02]  /*1030*/  ISETP.GT.U32.AND P5, PT, R20.reuse, 0x60, PT ;  /* 0x000000601400780c */ /* 0x040fe40003fa4070 */
[----:B------:R-:W-:Y:S02]  /*1040*/  ISETP.GT.U32.AND P2, PT, R20, 0x80, PT ;  /* 0x000000801400780c */ /* 0x000fe40003f44070 */
[----:B------:R-:W-:-:S02]  /*1050*/  ISETP.GT.U32.AND.EX P0, PT, R21, RZ, PT, P0 ;  /* 0x000000ff1500720c */ /* 0x000fc40003f04100 */
[C---:B------:R-:W-:Y:S02]  /*1060*/  ISETP.GT.U32.AND.EX P6, PT, R21.reuse, RZ, PT, P6 ;  /* 0x000000ff1500720c */ /* 0x040fe40003fc4160 */
[C---:B------:R-:W-:Y:S02]  /*1070*/  ISETP.GT.U32.AND P3, PT, R20.reuse, 0xa0, PT ;  /* 0x000000a01400780c */ /* 0x040fe40003f64070 */
[----:B------:R-:W-:Y:S02]  /*1080*/  ISETP.GT.U32.AND P1, PT, R20, 0xc0, PT ;  /* 0x000000c01400780c */ /* 0x000fe40003f24070 */
[C---:B------:R-:W-:Y:S02]  /*1090*/  ISETP.GT.U32.AND.EX P5, PT, R21.reuse, RZ, PT, P5 ;  /* 0x000000ff1500720c */ /* 0x040fe40003fa4150 */
[C---:B------:R-:W-:Y:S02]  /*10a0*/  ISETP.GT.U32.AND.EX P2, PT, R21.reuse, RZ, PT, P2 ;  /* 0x000000ff1500720c */ /* 0x040fe40003f44120 */
[C---:B------:R-:W-:Y:S01]  /*10b0*/  ISETP.GT.U32.AND.EX P3, PT, R21.reuse, RZ, PT, P3 ;  /* 0x000000ff1500720c */ /* 0x040fe20003f64130 */
[----:B0-----:R-:W-:Y:S01]  /*10c0*/  ULEA UR4, UR5, UR4, 0x18 ;  /* 0x0000000405047291 */ /* 0x001fe2000f8ec0ff */
[----:B------:R-:W-:-:S08]  /*10d0*/  ISETP.GT.U32.AND.EX P1, PT, R21, RZ, PT, P1 ;  /* 0x000000ff1500720c */ /* 0x000fd00003f24110 */
[----:B----4-:R-:W0:Y:S04]  /*10e0*/  LDS.128 R4, [UR4+0x10] ;  /* 0x00001004ff047984 */ /* 0x010e280008000c00 */
[----:B------:R-:W1:Y:S04]  /*10f0*/  LDS R0, [UR4+0xc] ;  /* 0x00000c04ff007984 */ /* 0x000e680008000800 */
[----:B------:R-:W2:Y:S01]  /*1100*/  LDS.64 R8, [UR4+0x20] ;  /* 0x00002004ff087984 */ /* 0x000ea20008000a00 */
[----:B0-----:R-:W-:Y:S02]  /*1110*/  SEL R4, R4, RZ, P0 ;  /* 0x000000ff04047207 */ /* 0x001fe40000000000 */
[----:B------:R-:W-:-:S02]  /*1120*/  ISETP.GT.U32.AND P0, PT, R20, 0xe0, PT ;  /* 0x000000e01400780c */ /* 0x000fc40003f04070 */
[----:B-1----:R-:W-:Y:S02]  /*1130*/  SEL R0, R0, RZ, P6 ;  /* 0x000000ff00007207 */ /* 0x002fe40003000000 */
[----:B------:R-:W-:Y:S02]  /*1140*/  SEL R5, R5, RZ, P5 ;  /* 0x000000ff05057207 */ /* 0x000fe40002800000 */
[----:B------:R-:W-:Y:S02]  /*1150*/  IADD3 R0, PT, PT, R4, R0, R3 ;  /* 0x0000000004007210 */ /* 0x000fe40007ffe003 */
[----:B------:R-:W-:Y:S02]  /*1160*/  SEL R6, R6, RZ, P2 ;  /* 0x000000ff06067207 */ /* 0x000fe40001000000 */
[----:B------:R-:W-:Y:S02]  /*1170*/  ISETP.GT.U32.AND.EX P0, PT, R21, RZ, PT, P0 ;  /* 0x000000ff1500720c */ /* 0x000fe40003f04100 */
[----:B------:R-:W-:-:S02]  /*1180*/  SEL R7, R7, RZ, P3 ;  /* 0x000000ff07077207 */ /* 0x000fc40001800000 */
[----:B------:R-:W-:Y:S02]  /*1190*/  IADD3 R0, PT, PT, R6, R0, R5 ;  /* 0x0000000006007210 */ /* 0x000fe40007ffe005 */
[----:B--2---:R-:W-:Y:S02]  /*11a0*/  SEL R8, R8, RZ, P1 ;  /* 0x000000ff08087207 */ /* 0x004fe40000800000 */
[----:B------:R-:W-:Y:S02]  /*11b0*/  SEL R9, R9, RZ, P0 ;  /* 0x000000ff09097207 */ /* 0x000fe40000000000 */
[----:B------:R-:W-:-:S05]  /*11c0*/  IADD3 R0, PT, PT, R8, R0, R7 ;  /* 0x0000000008007210 */ /* 0x000fca0007ffe007 */
[----:B------:R-:W-:Y:S01]  /*11d0*/  IMAD.IADD R3, R0, 0x1, R9 ;  /* 0x0000000100037824 */ /* 0x000fe200078e0209 */
[----:B------:R-:W-:Y:S06]  /*11e0*/  BRA `(.L_x_130) ;  /* 0x0000003000b87947 */ /* 0x000fec0003800000 */
.L_x_116:
        /* <DEDUP_REMOVED lines=8> */
[----:B------:R-:W-:Y:S01]  /*1270*/  IADD3 R24, P1, PT, R20, -0x1000, RZ ;  /* 0xfffff00014187810 */ /* 0x000fe20007f3e0ff */
[----:B------:R-:W-:-:S02]  /*1280*/  IMAD.MOV.U32 R27, RZ, RZ, 0x1000 ;  /* 0x00001000ff1b7424 */ /* 0x000fc400078e00ff */
[----:B------:R-:W-:Y:S01]  /*1290*/  IMAD.MOV.U32 R28, RZ, RZ, RZ ;  /* 0x000000ffff1c7224 */ /* 0x000fe200078e00ff */
[----:B------:R-:W-:Y:S02]  /*12a0*/  ISETP.GE.U32.AND P0, PT, R24, 0x1000, PT ;  /* 0x000010001800780c */ /* 0x000fe40003f06070 */
[----:B------:R-:W-:-:S04]  /*12b0*/  IADD3.X R25, PT, PT, R21, -0x1, RZ, P1, !PT ;  /* 0xffffffff15197810 */ /* 0x000fc80000ffe4ff */
[----:B------:R-:W-:Y:S01]  /*12c0*/  ISETP.GE.U32.AND.EX P0, PT, R25, RZ, PT, P0 ;  /* 0x000000ff1900720c */ /* 0x000fe20003f06100 */
        /* <DEDUP_REMOVED lines=25> */
[----:B------:R-:W0:Y:S01]  /*1460*/  LDC.64 R20, c[0x0][0x390] ;  /* 0x0000e400ff147b82 */ /* 0x000e220000000a00 */
[----:B------:R-:W-:Y:S02]  /*1470*/  IMAD.MOV.U32 R27, RZ, RZ, 0x1000 ;  /* 0x00001000ff1b7424 */ /* 0x000fe400078e00ff */
[----:B------:R-:W-:-:S07]  /*1480*/  IMAD.MOV.U32 R28, RZ, RZ, RZ ;  /* 0x000000ffff1c7224 */ /* 0x000fce00078e00ff */
.L_x_133:
[----:B------:R-:W-:-:S04]  /*1490*/  LEA R22, P0, R27, R2, 0x2 ;  /* 0x000000021b167211 */ /* 0x000fc800078010ff */
[----:B------:R-:W-:-:S05]  /*14a0*/  LEA.HI.X R23, R27, R3, R28, 0x2, P0 ;  /* 0x000000031b177211 */ /* 0x000fca00000f141c */
[----:B------:R-:W2:Y:S04]  /*14b0*/  LDG.E.128.CONSTANT R4, desc[UR6][R22.64] ;  /* 0x0000000616047981 */ /* 0x000ea8000c1e9d00 */
[----:B------:R-:W3:Y:S04]  /*14c0*/  LDG.E.128.CONSTANT R8, desc[UR6][R22.64+0x1000] ;  /* 0x0010000616087981 */ /* 0x000ee8000c1e9d00 */
[----:B------:R-:W4:Y:S04]  /*14d0*/  LDG.E.128.CONSTANT R12, desc[UR6][R22.64+0x2000] ;  /* 0x00200006160c7981 */ /* 0x000f28000c1e9d00 */
[----:B------:R-:W5:Y:S01]  /*14e0*/  LDG.E.128.CONSTANT R16, desc[UR6][R22.64+0x3000] ;  /* 0x0030000616107981 */ /* 0x000f62000c1e9d00 */
        /* <DEDUP_REMOVED lines=8> */
[----:B0-----:R-:W-:-:S04]  /*1570*/  IADD3 R6, P1, PT, -R27, R20, RZ ;  /* 0x000000141b067210 */ /* 0x001fc80007f3e1ff */
[----:B------:R-:W-:Y:S01]  /*1580*/  ISETP.GE.U32.AND P0, PT, R6, 0x1000, PT ;  /* 0x000010000600780c */ /* 0x000fe20003f06070 */
[----:B------:R-:W-:Y:S02]  /*1590*/  IMAD.X R6, R21, 0x1, ~R28, P1 ;  /* 0x0000000115067824 */ /* 0x000fe400008e0e1c */
[----:B------:R-:W-:Y:S03]  /*15a0*/  F2I.TRUNC.NTZ R10, R10 ;  /* 0x0000000a000a7305 */ /* 0x000fe6000020f100 */
[----:B------:R-:W-:Y:S02]  /*15b0*/  ISETP.GE.U32.AND.EX P0, PT, R6, RZ, PT, P0 ;  /* 0x000000ff0600720c */ /* 0x000fe40003f06100 */
[----:B-1----:R-:W-:-:S03]  /*15c0*/  IADD3 R5, PT, PT, R9, R8, R5 ;  /* 0x0000000809057210 */ /* 0x002fc60007ffe005 */
        /* <DEDUP_REMOVED lines=15> */
[----:B------:R-:W-:-:S05]  /*16c0*/  IADD3 R27, P0, PT, R27, 0x1000, RZ ;  /* 0x000010001b1b7810 */ /* 0x000fca0007f1e0ff */
[----:B------:R-:W-:Y:S01]  /*16d0*/  IMAD.X R28, RZ, RZ, R28, P0 ;  /* 0x000000ffff1c7224 */ /* 0x000fe200000e061c */
[----:B------:R-:W-:-:S04]  /*16e0*/  ISETP.GT.U32.AND P0, PT, R27, R24, PT ;  /* 0x000000181b00720c */ /* 0x000fc80003f04070 */
[----:B------:R-:W-:-:S13]  /*16f0*/  ISETP.GT.U32.AND.EX P0, PT, R28, R25, PT, P0 ;  /* 0x000000191c00720c */ /* 0x000fda0003f04100 */
[----:B------:R-:W-:Y:S05]  /*1700*/  @!P0 BRA `(.L_x_133) ;  /* 0xfffffffc00608947 */ /* 0x000fea000383ffff */
.L_x_131:
[----:B------:R-:W-:-:S04]  /*1710*/  ISETP.GE.U32.AND P0, PT, R27, R20, PT ;  /* 0x000000141b00720c */ /* 0x000fc80003f06070 */
[----:B------:R-:W-:-:S13]  /*1720*/  ISETP.GE.U32.AND.EX P0, PT, R28, R21, PT, P0 ;  /* 0x000000151c00720c */ /* 0x000fda0003f06100 */
        /* <DEDUP_REMOVED lines=13> */
[----:B------:R-:W0:Y:S01]  /*1800*/  LDCU.64 UR4, c[0x0][0x380] ;  /* 0x00007000ff0477ac */ /* 0x000e220008000a00 */
[----:B------:R-:W-:Y:S01]  /*1810*/  IADD3 R9, P0, PT, R0, R27, RZ ;  /* 0x0000001b00097210 */ /* 0x000fe20007f1e0ff */
[----:B------:R-:W-:Y:S01]  /*1820*/  IMAD.MOV.U32 R4, RZ, RZ, R0 ;  /* 0x000000ffff047224 */ /* 0x000fe200078e0000 */
[----:B------:R-:W-:-:S03]  /*1830*/  LEA.HI R2, R2, 0x1, RZ, 0x18 ;  /* 0x0000000102027811 */ /* 0x000fc600078fc0ff */
[----:B------:R-:W-:Y:S01]  /*1840*/  IMAD.X R6, RZ, RZ, R28, P0 ;  /* 0x000000ffff067224 */ /* 0x000fe200000e061c */
[----:B------:R-:W-:Y:S02]  /*1850*/  LOP3.LUT R2, R2, 0x3, RZ, 0xc0, !PT ;  /* 0x0000000302027812 */ /* 0x000fe400078ec0ff */
[----:B0-----:R-:W-:-:S04]  /*1860*/  LEA R8, P2, R9, UR4, 0x2 ;  /* 0x0000000409087c11 */ /* 0x001fc8000f8410ff */
[----:B------:R-:W-:Y:S01]  /*1870*/  LEA.HI.X R9, R9, UR5, R6, 0x2, P2 ;  /* 0x0000000509097c11 */ /* 0x000fe200090f1406 */
[----:B------:R-:W-:-:S08]  /*1880*/  IMAD.MOV R6, RZ, RZ, -R2 ;  /* 0x000000ffff067224 */ /* 0x000fd000078e0a02 */
.L_x_137:
        /* <DEDUP_REMOVED lines=11> */
.L_x_136:
[----:B------:R-:W-:Y:S05]  /*1940*/  BSYNC.RECONVERGENT B2 ;  /* 0x0000000000027941 */ /* 0x000fea0003800200 */
.L_x_135:
[----:B------:R-:W-:Y:S05]  /*1950*/  @!P1 BRA `(.L_x_134) ;  /* 0x00000004008c9947 */ /* 0x000fea0003800000 */
[----:B------:R-:W0:Y:S01]  /*1960*/  LDCU.64 UR4, c[0x0][0x380] ;  /* 0x00007000ff0477ac */ /* 0x000e220008000a00 */
[----:B------:R-:W-:Y:S01]  /*1970*/  IMAD.IADD R3, R5, 0x1, -R4 ;  /* 0x0000000105037824 */ /* 0x000fe200078e0a04 */
[----:B------:R-:W-:Y:S01]  /*1980*/  IADD3 R27, P0, PT, R4, R27, RZ ;  /* 0x0000001b041b7210 */ /* 0x000fe20007f1e0ff */
[----:B------:R-:W-:Y:S03]  /*1990*/  BSSY.RECONVERGENT B2, `(.L_x_138) ;  /* 0x0000036000027945 */ /* 0x000fe60003800200 */
[----:B------:R-:W-:Y:S01]  /*19a0*/  ISETP.GT.AND P1, PT, R3, 0xc00, PT ;  /* 0x00000c000300780c */ /* 0x000fe20003f24270 */
[----:B------:R-:W-:Y:S01]  /*19b0*/  IMAD.X R28, RZ, RZ, R28, P0 ;  /* 0x000000ffff1c7224 */ /* 0x000fe200000e061c */
[----:B0-----:R-:W-:-:S04]  /*19c0*/  LEA R2, P0, R27, UR4, 0x2 ;  /* 0x000000041b027c11 */ /* 0x001fc8000f8010ff */
[----:B------:R-:W-:Y:S02]  /*19d0*/  LEA.HI.X R3, R27, UR5, R28, 0x2, P0 ;  /* 0x000000051b037c11 */ /* 0x000fe400080f141c */
[----:B------:R-:W-:-:S05]  /*19e0*/  PLOP3.LUT P0, PT, PT, PT, PT, 0x80, 0x8 ;  /* 0x000000000008781c */ /* 0x000fca0003f0f070 */
[----:B------:R-:W-:Y:S08]  /*19f0*/  @!P1 BRA `(.L_x_139) ;  /* 0x0000000000bc9947 */ /* 0x000ff00003800000 */
[----:B------:R-:W-:Y:S01]  /*1a00*/  PLOP3.LUT P0, PT, PT, PT, PT, 0x8, 0x80 ;  /* 0x000000000080781c */ /* 0x000fe20003f0e170 */
[----:B------:R-:W-:-:S12]  /*1a10*/  VIADD R7, R5, 0xfffff400 ;  /* 0xfffff40005077836 */ /* 0x000fd80000000000 */
.L_x_140:
        /* <DEDUP_REMOVED lines=45> */
.L_x_139:
[----:B------:R-:W-:Y:S05]  /*1cf0*/  BSYNC.RECONVERGENT B2 ;  /* 0x0000000000027941 */ /* 0x000fea0003800200 */
.L_x_138:
        /* <DEDUP_REMOVED lines=28> */
.L_x_142:
[----:B------:R-:W-:Y:S05]  /*1ec0*/  BSYNC.RECONVERGENT B2 ;  /* 0x0000000000027941 */ /* 0x000fea0003800200 */
.L_x_141:
        /* <DEDUP_REMOVED lines=12> */
.L_x_134:
[----:B------:R-:W-:Y:S05]  /*1f90*/  BSYNC.RECONVERGENT B1 ;  /* 0x0000000000017941 */ /* 0x000fea0003800200 */
.L_x_132:
[----:B------:R-:W0:Y:S01]  /*1fa0*/  S2R R8, SR_LANEID ;  /* 0x0000000000087919 */ /* 0x000e220000000000 */
[----:B------:R-:W-:Y:S01]  /*1fb0*/  ISETP.NE.AND P4, PT, R0, RZ, PT ;  /* 0x000000ff0000720c */ /* 0x000fe20003f85270 */
        /* <DEDUP_REMOVED lines=41> */
.L_x_115:
        /* <DEDUP_REMOVED lines=14> */
.L_x_145:
[----:B------:R-:W-:Y:S05]  /*2330*/  BSYNC.RECONVERGENT B1 ;  /* 0x0000000000017941 */ /* 0x000fea0003800200 */
.L_x_144:
        /* <DEDUP_REMOVED lines=16> */
.L_x_150:
        /* <DEDUP_REMOVED lines=10> */
.L_x_149:
[----:B------:R-:W-:Y:S05]  /*24e0*/  BSYNC.RECONVERGENT B2 ;  /* 0x0000000000027941 */ /* 0x000fea0003800200 */
.L_x_148:
        /* <DEDUP_REMOVED lines=8> */
.L_x_153:
        /* <DEDUP_REMOVED lines=51> */
.L_x_152:
[----:B------:R-:W-:Y:S05]  /*28a0*/  BSYNC.RECONVERGENT B2 ;  /* 0x0000000000027941 */ /* 0x000fea0003800200 */
.L_x_151:
        /* <DEDUP_REMOVED lines=30> */
.L_x_155:
[----:B------:R-:W-:Y:S05]  /*2a90*/  BSYNC.RECONVERGENT B2 ;  /* 0x0000000000027941 */ /* 0x000fea0003800200 */
.L_x_154:
        /* <DEDUP_REMOVED lines=14> */
.L_x_147:
[----:B------:R-:W-:Y:S05]  /*2b80*/  BSYNC.RECONVERGENT B1 ;  /* 0x0000000000017941 */ /* 0x000fea0003800200 */
.L_x_146:
        /* <DEDUP_REMOVED lines=38> */
[----:B--2---:R-:W-:Y:S04]  /*2df0*/  LDS R0, [UR4+0xc] ;  /* 0x00000c04ff007984 */ /* 0x004fe80008000800 */
[----:B------:R-:W0:Y:S04]  /*2e00*/  LDS.128 R4, [UR4+0x10] ;  /* 0x00001004ff047984 */ /* 0x000e280008000c00 */
[----:B------:R-:W1:Y:S01]  /*2e10*/  LDS.64 R8, [UR4+0x20] ;  /* 0x00002004ff087984 */ /* 0x000e620008000a00 */
[----:B0-----:R-:W-:-:S04]  /*2e20*/  IADD3 R0, PT, PT, R4, R0, R3 ;  /* 0x0000000004007210 */ /* 0x001fc80007ffe003 */
[----:B------:R-:W-:-:S04]  /*2e30*/  IADD3 R0, PT, PT, R6, R0, R5 ;  /* 0x0000000006007210 */ /* 0x000fc80007ffe005 */
[----:B-1----:R-:W-:-:S05]  /*2e40*/  IADD3 R0, PT, PT, R8, R0, R7 ;  /* 0x0000000008007210 */ /* 0x002fca0007ffe007 */
[----:B------:R-:W-:Y:S01]  /*2e50*/  IMAD.IADD R3, R0, 0x1, R9 ;  /* 0x0000000100037824 */ /* 0x000fe200078e0209 */
[----:B------:R-:W-:Y:S06]  /*2e60*/  BRA `(.L_x_130) ;  /* 0x0000001400987947 */ /* 0x000fec0003800000 */
.L_x_156:
        /* <DEDUP_REMOVED lines=19> */
[----:B------:R-:W-:Y:S01]  /*2fa0*/  ISETP.GT.AND P0, PT, R6, R7, PT ;  /* 0x000000070600720c */ /* 0x000fe20003f04270 */
[C---:B------:R-:W-:Y:S02]  /*2fb0*/  VIADD R6, R4.reuse, 0x8 ;  /* 0x0000000804067836 */ /* 0x040fe40000000000 */
[----:B------:R-:W-:Y:S01]  /*2fc0*/  IMAD.IADD R0, R3, 0x1, R0 ;  /* 0x0000000103007824 */ /* 0x000fe200078e0200 */
[----:B------:R-:W-:Y:S01]  /*2fd0*/  @!P1 SHF.R.U32.HI R3, RZ, 0x3, R9 ;  /* 0x00000003ff039819 */ /* 0x000fe20000011609 */
[----:B------:R-:W-:-:S03]  /*2fe0*/  VIADD R4, R4, 0x10 ;  /* 0x0000001004047836 */ /* 0x000fc60000000000 */
        /* <DEDUP_REMOVED lines=8> */
[----:B------:R-:W-:Y:S02]  /*3070*/  ISETP.GT.AND P0, PT, R4, R7, PT ;  /* 0x000000070400720c */ /* 0x000fe40003f04270 */
[----:B------:R-:W-:Y:S01]  /*3080*/  @!P1 LOP3.LUT R4, R3, 0x7c, RZ, 0xc0, !PT ;  /* 0x0000007c03049812 */ /* 0x000fe200078ec0ff */
[----:B------:R-:W-:-:S04]  /*3090*/  IMAD.IADD R2, R5, 0x1, R2 ;  /* 0x0000000105027824 */ /* 0x000fc800078e0202 */
[----:B------:R-:W-:Y:S01]  /*30a0*/  @!P1 IMAD.IADD R4, R4, 0x1, R11 ;  /* 0x0000000104049824 */ /* 0x000fe200078e020b */
[----:B------:R-:W0:Y:S02]  /*30b0*/  SHFL.DOWN PT, R0, R2, 0x10, R7 ;  /* 0x0a00000002007989 */ /* 0x000e2400000e0007 */
        /* <DEDUP_REMOVED lines=20> */
[----:B-1----:R-:W0:Y:S04]  /*3200*/  LDS.128 R4, [UR4+0x10] ;  /* 0x00001004ff047984 */ /* 0x002e280008000c00 */
        /* <DEDUP_REMOVED lines=16> */
.L_x_143:
[----:B------:R-:W0:Y:S01]  /*3310*/  S2R R0, SR_TID.X ;  /* 0x0000000000007919 */ /* 0x000e220000002100 */
[----:B------:R-:W0:Y:S02]  /*3320*/  LDC.64 R2, c[0x0][0x380] ;  /* 0x0000e000ff027b82 */ /* 0x000e240000000a00 */
[----:B0-----:R-:W-:-:S05]  /*3330*/  IMAD.WIDE.U32 R2, R0, 0x4, R2 ;  /* 0x0000000400027825 */ /* 0x001fca00078e0002 */
        /* <DEDUP_REMOVED lines=30> */
[----:B------:R-:W0:Y:S01]  /*3520*/  F2I.TRUNC.NTZ R13, R13 ;  /* 0x0000000d000d7305 */ /* 0x000e22000020f100 */
[----:B------:R-:W-:-:S04]  /*3530*/  IADD3 R6, P1, PT, R20, -0x1000, RZ ;  /* 0xfffff00014067810 */ /* 0x000fc80007f3e0ff */
[----:B------:R-:W-:Y:S02]  /*3540*/  ISETP.GE.U32.AND P0, PT, R6, 0x1000, PT ;  /* 0x000010000600780c */ /* 0x000fe40003f06070 */
[----:B------:R-:W-:Y:S01]  /*3550*/  IADD3.X R7, PT, PT, R21, -0x1, RZ, P1, !PT ;  /* 0xffffffff15077810 */ /* 0x000fe20000ffe4ff */
[----:B------:R-:W-:Y:S03]  /*3560*/  F2I.TRUNC.NTZ R11, R11 ;  /* 0x0000000b000b7305 */ /* 0x000fe6000020f100 */
[----:B------:R-:W-:Y:S02]  /*3570*/  ISETP.GE.U32.AND.EX P0, PT, R7, RZ, PT, P0 ;  /* 0x000000ff0700720c */ /* 0x000fe40003f06100 */
[----:B0-----:R-:W-:-:S03]  /*3580*/  IADD3 R13, PT, PT, R13, R16, R18 ;  /* 0x000000100d0d7210 */ /* 0x001fc60007ffe012 */
[----:B------:R0:W1:Y:S08]  /*3590*/  F2I.TRUNC.NTZ R22, R9 ;  /* 0x0000000900167305 */ /* 0x000070000020f100 */
[----:B------:R-:W-:Y:S01]  /*35a0*/  F2I.TRUNC.NTZ R8, R8 ;  /* 0x0000000800087305 */ /* 0x000fe2000020f100 */
[----:B0-----:R-:W-:Y:S01]  /*35b0*/  IMAD.MOV.U32 R9, RZ, RZ, 0x1000 ;  /* 0x00001000ff097424 */ /* 0x001fe200078e00ff */
[----:B-1----:R-:W-:-:S06]  /*35c0*/  IADD3 R11, PT, PT, R22, R11, R13 ;  /* 0x0000000b160b7210 */ /* 0x002fcc0007ffe00d */
[----:B------:R-:W0:Y:S08]  /*35d0*/  F2I.TRUNC.NTZ R15, R4 ;  /* 0x00000004000f7305 */ /* 0x000e30000020f100 */
[----:B------:R-:W1:Y:S01]  /*35e0*/  F2I.TRUNC.NTZ R5, R5 ;  /* 0x0000000500057305 */ /* 0x000e62000020f100 */
[----:B0-----:R-:W-:-:S05]  /*35f0*/  IADD3 R8, PT, PT, R15, R8, R11 ;  /* 0x000000080f087210 */ /* 0x001fca0007ffe00b */
[----:B-1----:R-:W-:Y:S02]  /*3600*/  IMAD.IADD R10, R5, 0x1, R8 ;  /* 0x00000001050a7824 */ /* 0x002fe400078e0208 */
[----:B------:R-:W-:Y:S01]  /*3610*/  IMAD.MOV.U32 R8, RZ, RZ, RZ ;  /* 0x000000ffff087224 */ /* 0x000fe200078e00ff */
[----:B------:R-:W-:Y:S06]  /*3620*/  @!P0 BRA `(.L_x_157) ;  /* 0x0000000000dc8947 */ /* 0x000fec0003800000 */
[----:B------:R-:W0:Y:S01]  /*3630*/  LDC.64 R20, c[0x0][0x390] ;  /* 0x0000e400ff147b82 */ /* 0x000e220000000a00 */
[----:B------:R-:W-:Y:S02]  /*3640*/  IMAD.MOV.U32 R9, RZ, RZ, 0x1000 ;  /* 0x00001000ff097424 */ /* 0x000fe400078e00ff */
[----:B------:R-:W-:-:S07]  /*3650*/  IMAD.MOV.U32 R8, RZ, RZ, RZ ;  /* 0x000000ffff087224 */ /* 0x000fce00078e00ff */
.L_x_159:
[----:B------:R-:W-:-:S04]  /*3660*/  LEA R4, P0, R9, R2, 0x2 ;  /* 0x0000000209047211 */ /* 0x000fc800078010ff */
[----:B------:R-:W-:-:S05]  /*3670*/  LEA.HI.X R5, R9, R3, R8, 0x2, P0 ;  /* 0x0000000309057211 */ /* 0x000fca00000f1408 */
        /* <DEDUP_REMOVED lines=15> */
[----:B------:R0:W5:Y:S02]  /*3770*/  LDG.E.CONSTANT R18, desc[UR6][R4.64+0x3c00] ;  /* 0x003c000604127981 */ /* 0x000164000c1e9900 */
[----:B0-----:R-:W-:-:S04]  /*3780*/  IADD3 R4, P1, PT, -R9, R20, RZ ;  /* 0x0000001409047210 */ /* 0x001fc80007f3e1ff */
[----:B------:R-:W-:Y:S01]  /*3790*/  ISETP.GE.U32.AND P0, PT, R4, 0x1000, PT ;  /* 0x000010000400780c */ /* 0x000fe20003f06070 */
[----:B------:R-:W-:-:S05]  /*37a0*/  IMAD.X R4, R21, 0x1, ~R8, P1 ;  /* 0x0000000115047824 */ /* 0x000fca00008e0e08 */
[----:B------:R-:W-:Y:S01]  /*37b0*/  ISETP.GE.U32.AND.EX P0, PT, R4, RZ, PT, P0 ;  /* 0x000000ff0400720c */ /* 0x000fe20003f06100 */
        /* <DEDUP_REMOVED lines=30> */
.L_x_157:
        /* <DEDUP_REMOVED lines=20> */
[----:B------:R-:W-:-:S05]  /*3ae0*/  LOP3.LUT R2, R2, 0x3, RZ, 0xc0, !PT ;  /* 0x0000000302027812 */ /* 0x000fca00078ec0ff */
[----:B------:R-:W-:Y:S01]  /*3af0*/  IMAD.MOV R6, RZ, RZ, -R2 ;  /* 0x000000ffff067224 */ /* 0x000fe200078e0a02 */
[----:B0-----:R-:W-:-:S04]  /*3b00*/  LEA R11, P2, R12, UR4, 0x2 ;  /* 0x000000040c0b7c11 */ /* 0x001fc8000f8410ff */
[----:B------:R-:W-:-:S09]  /*3b10*/  LEA.HI.X R12, R12, UR5, R3, 0x2, P2 ;  /* 0x000000050c0c7c11 */ /* 0x000fd200090f1403 */
.L_x_163:
        /* <DEDUP_REMOVED lines=11> */
.L_x_162:
[----:B------:R-:W-:Y:S05]  /*3bd0*/  BSYNC.RECONVERGENT B2 ;  /* 0x0000000000027941 */ /* 0x000fea0003800200 */
.L_x_161:
        /* <DEDUP_REMOVED lines=13> */
.L_x_166:
        /* <DEDUP_REMOVED lines=45> */
.L_x_165:
[----:B------:R-:W-:Y:S05]  /*3f80*/  BSYNC.RECONVERGENT B2 ;  /* 0x0000000000027941 */ /* 0x000fea0003800200 */
.L_x_164:
        /* <DEDUP_REMOVED lines=28> */
.L_x_168:
[----:B------:R-:W-:Y:S05]  /*4150*/  BSYNC.RECONVERGENT B2 ;  /* 0x0000000000027941 */ /* 0x000fea0003800200 */
.L_x_167:
        /* <DEDUP_REMOVED lines=12> */
.L_x_160:
[----:B------:R-:W-:Y:S05]  /*4220*/  BSYNC.RECONVERGENT B1 ;  /* 0x0000000000017941 */ /* 0x000fea0003800200 */
.L_x_158:
        /* <DEDUP_REMOVED lines=42> */
.L_x_130:
[----:B------:R-:W-:Y:S05]  /*44d0*/  BSYNC.RECONVERGENT B0 ;  /* 0x0000000000007941 */ /* 0x000fea0003800200 */
.L_x_114:
[----:B------:R-:W-:Y:S05]  /*44e0*/  @P4 EXIT ;  /* 0x000000000000494d */ /* 0x000fea0003800000 */
[----:B-1--4-:R-:W1:Y:S01]  /*44f0*/  LDC.64 R4, c[0x0][0x388] ;  /* 0x0000e200ff047b82 */ /* 0x012e620000000a00 */
[----:B------:R-:W0:Y:S02]  /*4500*/  LDCU UR4, c[0x0][0x39c] ;  /* 0x00007380ff0477ac */ /* 0x000e240008000800 */
[----:B0-23--:R-:W-:-:S05]  /*4510*/  VIADD R3, R3, UR4 ;  /* 0x0000000403037c36 */ /* 0x00dfca0008000000 */
[----:B-1----:R-:W-:Y:S01]  /*4520*/  STG.E desc[UR6][R4.64], R3 ;  /* 0x0000000304007986 */ /* 0x002fe2000c101906 */
[----:B------:R-:W-:Y:S05]  /*4530*/  EXIT ;  /* 0x000000000000794d */ /* 0x000fea0003800000 */
.L_x_169:
        /* <DEDUP_REMOVED lines=12> */
.L_x_469:


//--------------------- .text._ZN3cub18CUB_300001_SM_10006detail6reduce28DeviceReduceSingleTileKernelINS2_10policy_hubIijN4cuda3std3__44plusIiEEE10Policy1000EPiSC_iS9_iiNS7_10__identityEEEvT0_T1_T2_T3_T4_T6_ --------------------------
	.section	.text._ZN3cub18CUB_300001_SM_10006detail6reduce28DeviceReduceSingleTileKernelINS2_10policy_hubIijN4cuda3std3__44plusIiEEE10Policy1000EPiSC_iS9_iiNS7_10__identityEEEvT0_T1_T2_T3_T4_T6_,"ax",@progbits
	.align	128
        .global         _ZN3cub18CUB_300001_SM_10006detail6reduce28DeviceReduceSingleTileKernelINS2_10policy_hubIijN4cuda3std3__44plusIiEEE10Policy1000EPiSC_iS9_iiNS7_10__identityEEEvT0_T1_T2_T3_T4_T6_
        .type           _ZN3cub18CUB_300001_SM_10006detail6reduce28DeviceReduceSingleTileKernelINS2_10policy_hubIijN4cuda3std3__44plusIiEEE10Policy1000EPiSC_iS9_iiNS7_10__identityEEEvT0_T1_T2_T3_T4_T6_,@function
        .size           _ZN3cub18CUB_300001_SM_10006detail6reduce28DeviceReduceSingleTileKernelINS2_10policy_hubIijN4cuda3std3__44plusIiEEE10Policy1000EPiSC_iS9_iiNS7_10__identityEEEvT0_T1_T2_T3_T4_T6_,(.L_x_470 - _ZN3cub18CUB_300001_SM_10006detail6reduce28DeviceReduceSingleTileKernelINS2_10policy_hubIijN4cuda3std3__44plusIiEEE10Policy1000EPiSC_iS9_iiNS7_10__identityEEEvT0_T1_T2_T3_T4_T6_)
        .other          _ZN3cub18CUB_300001_SM_10006detail6reduce28DeviceReduceSingleTileKernelINS2_10policy_hubIijN4cuda3std3__44plusIiEEE10Policy1000EPiSC_iS9_iiNS7_10__identityEEEvT0_T1_T2_T3_T4_T6_,@"STO_CUDA_ENTRY STV_DEFAULT"
_ZN3cub18CUB_300001_SM_10006detail6reduce28DeviceReduceSingleTileKernelINS2_10policy_hubIijN4cuda3std3__44plusIiEEE10Policy1000EPiSC_iS9_iiNS7_10__identityEEEvT0_T1_T2_T3_T4_T6_:
.text._ZN3cub18CUB_300001_SM_10006detail6reduce28DeviceReduceSingleTileKernelINS2_10policy_hubIijN4cuda3std3__44plusIiEEE10Policy1000EPiSC_iS9_iiNS7_10__identityEEEvT0_T1_T2_T3_T4_T6_:
        /* <DEDUP_REMOVED lines=13> */
.L_x_170:
        /* <DEDUP_REMOVED lines=16> */
.L_x_175:
[----:B------:R-:W-:Y:S05]  /*01d0*/  BSYNC.RECONVERGENT B1 ;  /* 0x0000000000017941 */ /* 0x000fea0003800200 */
.L_x_174:
        /* <DEDUP_REMOVED lines=16> */
.L_x_180:
        /* <DEDUP_REMOVED lines=9> */
.L_x_179:
[----:B------:R-:W-:Y:S05]  /*0370*/  BSYNC.RECONVERGENT B2 ;  /* 0x0000000000027941 */ /* 0x000fea0003800200 */
.L_x_178:
        /* <DEDUP_REMOVED lines=8> */
.L_x_183:
        /* <DEDUP_REMOVED lines=35> */
.L_x_182:
[----:B------:R-:W-:Y:S05]  /*0630*/  BSYNC.RECONVERGENT B2 ;  /* 0x0000000000027941 */ /* 0x000fea0003800200 */
.L_x_181:
        /* <DEDUP_REMOVED lines=22> */
.L_x_185:
[----:B------:R-:W-:Y:S05]  /*07a0*/  BSYNC.RECONVERGENT B2 ;  /* 0x0000000000027941 */ /* 0x000fea0003800200 */
.L_x_184:
        /* <DEDUP_REMOVED lines=10> */
.L_x_177:
[----:B------:R-:W-:Y:S05]  /*0850*/  BSYNC.RECONVERGENT B1 ;  /* 0x0000000000017941 */ /* 0x000fea0003800200 */
.L_x_176:
        /* <DEDUP_REMOVED lines=45> */
.L_x_186:
        /* <DEDUP_REMOVED lines=67> */
.L_x_173:
        /* <DEDUP_REMOVED lines=22> */
.L_x_190:
        /* <DEDUP_REMOVED lines=20> */
.L_x_188:
        /* <DEDUP_REMOVED lines=20> */
.L_x_194:
        /* <DEDUP_REMOVED lines=8> */
.L_x_193:
[----:B------:R-:W-:Y:S05]  /*13c0*/  BSYNC.RECONVERGENT B2 ;  /* 0x0000000000027941 */ /* 0x000fea0003800200 */
.L_x_192:
        /* <DEDUP_REMOVED lines=16> */
.L_x_197:
        /* <DEDUP_REMOVED lines=39> */
.L_x_196:
[----:B------:R-:W-:Y:S05]  /*1740*/  BSYNC.RECONVERGENT B2 ;  /* 0x0000000000027941 */ /* 0x000fea0003800200 */
.L_x_195:
        /* <DEDUP_REMOVED lines=27> */
.L_x_199:
[----:B------:R-:W-:Y:S05]  /*1900*/  BSYNC.RECONVERGENT B2 ;  /* 0x0000000000027941 */ /* 0x000fea0003800200 */
.L_x_198:
        /* <DEDUP_REMOVED lines=10> */
.L_x_191:
[----:B------:R-:W-:Y:S05]  /*19b0*/  BSYNC.RECONVERGENT B1 ;  /* 0x0000000000017941 */ /* 0x000fea0003800200 */
.L_x_189:
        /* <DEDUP_REMOVED lines=43> */
.L_x_172:
        /* <DEDUP_REMOVED lines=12> */
.L_x_202:
[----:B------:R-:W-:Y:S05]  /*1d30*/  BSYNC.RECONVERGENT B1 ;  /* 0x0000000000017941 */ /* 0x000fea0003800200 */
.L_x_201:
        /* <DEDUP_REMOVED lines=16> */
.L_x_207:
        /* <DEDUP_REMOVED lines=9> */
.L_x_206:
[----:B------:R-:W-:Y:S05]  /*1ed0*/  BSYNC.RECONVERGENT B2 ;  /* 0x0000000000027941 */ /* 0x000fea0003800200 */
.L_x_205:
        /* <DEDUP_REMOVED lines=8> */
.L_x_210:
        /* <DEDUP_REMOVED lines=35> */
.L_x_209:
[----:B------:R-:W-:Y:S05]  /*2190*/  BSYNC.RECONVERGENT B2 ;  /* 0x0000000000027941 */ /* 0x000fea0003800200 */
.L_x_208:
        /* <DEDUP_REMOVED lines=22> */
.L_x_212:
[----:B------:R-:W-:Y:S05]  /*2300*/  BSYNC.RECONVERGENT B2 ;  /* 0x0000000000027941 */ /* 0x000fea0003800200 */
.L_x_211:
        /* <DEDUP_REMOVED lines=10> */
.L_x_204:
[----:B------:R-:W-:Y:S05]  /*23b0*/  BSYNC.RECONVERGENT B1 ;  /* 0x0000000000017941 */ /* 0x000fea0003800200 */
.L_x_203:
        /* <DEDUP_REMOVED lines=45> */
.L_x_213:
        /* <DEDUP_REMOVED lines=67> */
.L_x_200:
        /* <DEDUP_REMOVED lines=33> */
.L_x_216:
        /* <DEDUP_REMOVED lines=32> */
.L_x_214:
        /* <DEDUP_REMOVED lines=20> */
.L_x_220:
        /* <DEDUP_REMOVED lines=8> */
.L_x_219:
[----:B------:R-:W-:Y:S05]  /*3090*/  BSYNC.RECONVERGENT B2 ;  /* 0x0000000000027941 */ /* 0x000fea0003800200 */
.L_x_218:
        /* <DEDUP_REMOVED lines=16> */
.L_x_223:
        /* <DEDUP_REMOVED lines=39> */
.L_x_222:
[----:B------:R-:W-:Y:S05]  /*3410*/  BSYNC.RECONVERGENT B2 ;  /* 0x0000000000027941 */ /* 0x000fea0003800200 */
.L_x_221:
        /* <DEDUP_REMOVED lines=27> */
.L_x_225:
[----:B------:R-:W-:Y:S05]  /*35d0*/  BSYNC.RECONVERGENT B2 ;  /* 0x0000000000027941 */ /* 0x000fea0003800200 */
.L_x_224:
        /* <DEDUP_REMOVED lines=10> */
.L_x_217:
[----:B------:R-:W-:Y:S05]  /*3680*/  BSYNC.RECONVERGENT B1 ;  /* 0x0000000000017941 */ /* 0x000fea0003800200 */
.L_x_215:
        /* <DEDUP_REMOVED lines=42> */
.L_x_187:
[----:B------:R-:W-:Y:S05]  /*3930*/  BSYNC.RECONVERGENT B0 ;  /* 0x0000000000007941 */ /* 0x000fea0003800200 */
.L_x_171:
[----:B------:R-:W-:Y:S05]  /*3940*/  @P0 EXIT ;  /* 0x000000000000094d */ /* 0x000fea0003800000 */
[----:B-1----:R-:W1:Y:S01]  /*3950*/  LDC.64 R4, c[0x0][0x388] ;  /* 0x0000e200ff047b82 */ /* 0x002e620000000a00 */
[----:B------:R-:W0:Y:S02]  /*3960*/  LDCU UR4, c[0x0][0x398] ;  /* 0x00007300ff0477ac */ /* 0x000e240008000800 */
[----:B0-234-:R-:W-:-:S05]  /*3970*/  VIADD R3, R3, UR4 ;  /* 0x0000000403037c36 */ /* 0x01dfca0008000000 */
[----:B-1----:R-:W-:Y:S01]  /*3980*/  STG.E desc[UR6][R4.64], R3 ;  /* 0x0000000304007986 */ /* 0x002fe2000c101906 */
[----:B------:R-:W-:Y:S05]  /*3990*/  EXIT ;  /* 0x000000000000794d */ /* 0x000fea0003800000 */
.L_x_226:
        /* <DEDUP_REMOVED lines=14> */
.L_x_470:


//--------------------- .text._ZN3cub18CUB_300001_SM_10006detail6reduce18DeviceReduceKernelINS2_10policy_hubIijN4cuda3std3__44plusIiEEE10Policy1000EPfjS9_iNS7_10__identityEEEvT0_PT3_T1_NS0_13GridEvenShareISH_EET2_T4_ --------------------------
	.section	.text._ZN3cub18CUB_300001_SM_10006detail6reduce18DeviceReduceKernelINS2_10policy_hubIijN4cuda3std3__44plusIiEEE10Policy1000EPfjS9_iNS7_10__identityEEEvT0_PT3_T1_NS0_13GridEvenShareISH_EET2_T4_,"ax",@progbits
	.align	128
        .global         _ZN3cub18CUB_300001_SM_10006detail6reduce18DeviceReduceKernelINS2_10policy_hubIijN4cuda3std3__44plusIiEEE10Policy1000EPfjS9_iNS7_10__identityEEEvT0_PT3_T1_NS0_13GridEvenShareISH_EET2_T4_
        .type           _ZN3cub18CUB_300001_SM_10006detail6reduce18DeviceReduceKernelINS2_10policy_hubIijN4cuda3std3__44plusIiEEE10Policy1000EPfjS9_iNS7_10__identityEEEvT0_PT3_T1_NS0_13GridEvenShareISH_EET2_T4_,@function
        .size           _ZN3cub18CUB_300001_SM_10006detail6reduce18DeviceReduceKernelINS2_10policy_hubIijN4cuda3std3__44plusIiEEE10Policy1000EPfjS9_iNS7_10__identityEEEvT0_PT3_T1_NS0_13GridEvenShareISH_EET2_T4_,(.L_x_471 - _ZN3cub18CUB_300001_SM_10006detail6reduce18DeviceReduceKernelINS2_10policy_hubIijN4cuda3std3__44plusIiEEE10Policy1000EPfjS9_iNS7_10__identityEEEvT0_PT3_T1_NS0_13GridEvenShareISH_EET2_T4_)
        .other          _ZN3cub18CUB_300001_SM_10006detail6reduce18DeviceReduceKernelINS2_10policy_hubIijN4cuda3std3__44plusIiEEE10Policy1000EPfjS9_iNS7_10__identityEEEvT0_PT3_T1_NS0_13GridEvenShareISH_EET2_T4_,@"STO_CUDA_ENTRY STV_DEFAULT"
_ZN3cub18CUB_300001_SM_10006detail6reduce18DeviceReduceKernelINS2_10policy_hubIijN4cuda3std3__44plusIiEEE10Policy1000EPfjS9_iNS7_10__identityEEEvT0_PT3_T1_NS0_13GridEvenShareISH_EET2_T4_:
.text._ZN3cub18CUB_300001_SM_10006detail6reduce18DeviceReduceKernelINS2_10policy_hubIijN4cuda3std3__44plusIiEEE10Policy1000EPfjS9_iNS7_10__identityEEEvT0_PT3_T1_NS0_13GridEvenShareISH_EET2_T4_:
[----:B------:R-:W-:Y:S01]  /*0000*/  LDC R1, c[0x0][0x37c] ;  /* 0x0000df00ff017b82 */ /* 0x000fe20000000800 */
[----:B------:R-:W0:Y:S01]  /*0010*/  S2R R0, SR_CTAID.X ;  /* 0x0000000000007919 */ /* 0x000e220000002500 */
[----:B------:R-:W1:Y:S01]  /*0020*/  LDCU UR4, c[0x0][0x380] ;  /* 0x00007000ff0477ac */ /* 0x000e620008000800 */
[----:B------:R-:W-:Y:S01]  /*0030*/  BSSY.RECONVERGENT B0, `(.L_x_227) ;  /* 0x0000302000007945 */ /* 0x000fe20003800200 */
[----:B------:R-:W2:Y:S01]  /*0040*/  LDCU UR5, c[0x0][0x3ac] ;  /* 0x00007580ff0577ac */ /* 0x000ea20008000800 */
[----:B------:R-:W3:Y:S01]  /*0050*/  LDCU.64 UR8, c[0x0][0x358] ;  /* 0x00006b00ff0877ac */ /* 0x000ee20008000a00 */
[----:B-1----:R-:W-:Y:S02]  /*0060*/  ULOP3.LUT UP0, URZ, UR4, 0xf, URZ, 0xc0, !UPT ;  /* 0x0000000f04ff7892 */ /* 0x002fe4000f80c0ff */
[----:B--2---:R-:W-:Y:S01]  /*0070*/  USHF.L.U32 UR5, UR5, 0xc, URZ ;  /* 0x0000000c05057899 */ /* 0x004fe200080006ff */
[----:B0-----:R-:W-:-:S06]  /*0080*/  IMAD.SHL.U32 R23, R0, 0x1000, RZ ;  /* 0x0000100000177824 */ /* 0x001fcc00078e00ff */
[----:B---3--:R-:W-:Y:S05]  /*0090*/  BRA.U UP0, `(.L_x_228) ;  /* 0x0000001500c07547 */ /* 0x008fea000b800000 */
[----:B------:R-:W0:Y:S02]  /*00a0*/  LDC R26, c[0x0][0x3a8] ;  /* 0x0000ea00ff1a7b82 */ /* 0x000e240000000800 */
[----:B0-----:R-:W-:-:S05]  /*00b0*/  IMAD R22, R0, -0x1000, R26 ;  /* 0xfffff00000167824 */ /* 0x001fca00078e021a */
[----:B------:R-:W-:-:S13]  /*00c0*/  ISETP.GT.U32.AND P0, PT, R22, 0xfff, PT ;  /* 0x00000fff1600780c */ /* 0x000fda0003f04070 */
[----:B------:R-:W-:Y:S05]  /*00d0*/  @P0 BRA `(.L_x_229) ;  /* 0x0000000800c80947 */ /* 0x000fea0003800000 */
[----:B------:R-:W0:Y:S01]  /*00e0*/  S2R R5, SR_TID.X ;  /* 0x0000000000057919 */ /* 0x000e220000002100 */
[----:B------:R-:W-:Y:S01]  /*00f0*/  BSSY.RECONVERGENT B1, `(.L_x_230) ;  /* 0x000000b000017945 */ /* 0x000fe20003800200 */
[----:B------:R-:W-:Y:S01]  /*0100*/  IMAD.MOV.U32 R2, RZ, RZ, RZ ;  /* 0x000000ffff027224 */ /* 0x000fe200078e00ff */
[----:B0-----:R-:W-:Y:S01]  /*0110*/  ISETP.GE.U32.AND P0, PT, R5, R22, PT ;  /* 0x000000160500720c */ /* 0x001fe20003f06070 */
[----:B------:R-:W-:-:S12]  /*0120*/  IMAD.MOV.U32 R3, RZ, RZ, R5 ;  /* 0x000000ffff037224 */ /* 0x000fd800078e0005 */
[----:B------:R-:W-:Y:S05]  /*0130*/  @P0 BRA `(.L_x_231) ;  /* 0x0000000000180947 */ /* 0x000fea0003800000 */
[----:B------:R-:W0:Y:S01]  /*0140*/  LDC.64 R6, c[0x0][0x380] ;  /* 0x0000e000ff067b82 */ /* 0x000e220000000a00 */
[----:B------:R-:W-:-:S04]  /*0150*/  IMAD R3, R0, 0x1000, R5 ;  /* 0x0000100000037824 */ /* 0x000fc800078e0205 */
[----:B0-----:R-:W-:-:S06]  /*0160*/  IMAD.WIDE.U32 R6, R3, 0x4, R6 ;  /* 0x0000000403067825 */ /* 0x001fcc00078e0006 */
[----:B------:R-:W2:Y:S01]  /*0170*/  LDG.E.CONSTANT R6, desc[UR8][R6.64] ;  /* 0x0000000806067981 */ /* 0x000ea2000c1e9900 */
[----:B------:R-:W-:Y:S01]  /*0180*/  VIADD R3, R5, 0x100 ;  /* 0x0000010005037836 */ /* 0x000fe20000000000 */
[----:B--2---:R0:W1:Y:S06]  /*0190*/  F2I.TRUNC.NTZ R2, R6 ;  /* 0x0000000600027305 */ /* 0x00406c000020f100 */
.L_x_231:
[----:B------:R-:W-:Y:S05]  /*01a0*/  BSYNC.RECONVERGENT B1 ;  /* 0x0000000000017941 */ /* 0x000fea0003800200 */
.L_x_230:
[----:B------:R-:W-:Y:S01]  /*01b0*/  ISETP.GE.U32.AND P0, PT, R3, R22, PT ;  /* 0x000000160300720c */ /* 0x000fe20003f06070 */
[----:B------:R-:W-:-:S12]  /*01c0*/  BSSY.RECONVERGENT B1, `(.L_x_232) ;  /* 0x0000033000017945 */ /* 0x000fd80003800200 */
[----:B------:R-:W-:Y:S05]  /*01d0*/  @P0 BRA `(.L_x_233) ;  /* 0x0000000000c40947 */ /* 0x000fea0003800000 */
[----:B------:R-:W-:Y:S01]  /*01e0*/  LOP3.LUT R7, RZ, R3, RZ, 0x33, !PT ;  /* 0x00000003ff077212 */ /* 0x000fe200078e33ff */
[----:B------:R-:W-:Y:S04]  /*01f0*/  BSSY.RECONVERGENT B2, `(.L_x_234) ;  /* 0x0000015000027945 */ /* 0x000fe80003800200 */
[----:B------:R-:W-:-:S04]  /*0200*/  IMAD.IADD R7, R7, 0x1, R26 ;  /* 0x0000000107077824 */ /* 0x000fc800078e021a */
[----:B0-----:R-:W-:Y:S01]  /*0210*/  IMAD R6, R0, -0x1000, R7 ;  /* 0xfffff00000067824 */ /* 0x001fe200078e0207 */
[----:B------:R-:W-:-:S04]  /*0220*/  LOP3.LUT R4, R7, 0x300, RZ, 0xc0, !PT ;  /* 0x0000030007047812 */ /* 0x000fc800078ec0ff */
[----:B------:R-:W-:Y:S02]  /*0230*/  ISETP.NE.AND P0, PT, R4, 0x300, PT ;  /* 0x000003000400780c */ /* 0x000fe40003f05270 */
[----:B------:R-:W-:-:S11]  /*0240*/  ISETP.GE.U32.AND P1, PT, R6, 0x300, PT ;  /* 0x000003000600780c */ /* 0x000fd60003f26070 */
[----:B------:R-:W-:Y:S05]  /*0250*/  @!P0 BRA `(.L_x_235) ;  /* 0x0000000000388947 */ /* 0x000fea0003800000 */
[----:B------:R-:W0:Y:S01]  /*0260*/  LDC.64 R8, c[0x0][0x380] ;  /* 0x0000e000ff087b82 */ /* 0x000e220000000a00 */
[----:B------:R-:W-:Y:S01]  /*0270*/  LEA.HI R4, R7, 0x1, RZ, 0x18 ;  /* 0x0000000107047811 */ /* 0x000fe200078fc0ff */
[----:B------:R-:W-:-:S03]  /*0280*/  IMAD R11, R0, 0x1000, R3 ;  /* 0x00001000000b7824 */ /* 0x000fc600078e0203 */
[----:B------:R-:W-:-:S05]  /*0290*/  LOP3.LUT R4, R4, 0x3, RZ, 0xc0, !PT ;  /* 0x0000000304047812 */ /* 0x000fca00078ec0ff */
[----:B------:R-:W-:-:S07]  /*02a0*/  IMAD.MOV R4, RZ, RZ, -R4 ;  /* 0x000000ffff047224 */ /* 0x000fce00078e0a04 */
.L_x_236:
[----:B0-----:R-:W-:-:S06]  /*02b0*/  IMAD.WIDE.U32 R6, R11, 0x4, R8 ;  /* 0x000000040b067825 */ /* 0x001fcc00078e0008 */
[----:B------:R-:W2:Y:S01]  /*02c0*/  LDG.E.CONSTANT R6, desc[UR8][R6.64] ;  /* 0x0000000806067981 */ /* 0x000ea2000c1e9900 */
[----:B------:R-:W-:Y:S02]  /*02d0*/  VIADD R4, R4, 0x1 ;  /* 0x0000000104047836 */ /* 0x000fe40000000000 */
[----:B------:R-:W-:Y:S02]  /*02e0*/  VIADD R3, R3, 0x100 ;  /* 0x0000010003037836 */ /* 0x000fe40000000000 */
[----:B------:R-:W-:Y:S01]  /*02f0*/  VIADD R11, R11, 0x100 ;  /* 0x000001000b0b7836 */ /* 0x000fe20000000000 */
[----:B------:R-:W-:Y:S01]  /*0300*/  ISETP.NE.AND P0, PT, R4, RZ, PT ;  /* 0x000000ff0400720c */ /* 0x000fe20003f05270 */
[----:B--2---:R-:W1:Y:S02]  /*0310*/  F2I.TRUNC.NTZ R13, R6 ;  /* 0x00000006000d7305 */ /* 0x004e64000020f100 */
[----:B-1----:R-:W-:-:S10]  /*0320*/  IMAD.IADD R2, R13, 0x1, R2 ;  /* 0x000000010d027824 */ /* 0x002fd400078e0202 */
[----:B------:R-:W-:Y:S05]  /*0330*/  @P0 BRA `(.L_x_236) ;  /* 0xfffffffc00dc0947 */ /* 0x000fea000383ffff */
.L_x_235:
[----:B------:R-:W-:Y:S05]  /*0340*/  BSYNC.RECONVERGENT B2 ;  /* 0x0000000000027941 */ /* 0x000fea0003800200 */
.L_x_234:
[----:B------:R-:W-:Y:S05]  /*0350*/  @!P1 BRA `(.L_x_233) ;  /* 0x0000000000649947 */ /* 0x000fea0003800000 */
[----:B------:R-:W0:Y:S01]  /*0360*/  LDC.64 R6, c[0x0][0x380] ;  /* 0x0000e000ff067b82 */ /* 0x000e220000000a00 */
[----:B------:R-:W-:Y:S02]  /*0370*/  VIADD R4, R3, 0x200 ;  /* 0x0000020003047836 */ /* 0x000fe40000000000 */
[----:B------:R-:W-:-:S07]  /*0380*/  IMAD R3, R0, 0x1000, R3 ;  /* 0x0000100000037824 */ /* 0x000fce00078e0203 */
.L_x_237:
[C---:B------:R-:W-:Y:S02]  /*0390*/  VIADD R11, R3.reuse, 0x100 ;  /* 0x00000100030b7836 */ /* 0x040fe40000000000 */
[----:B0-----:R-:W-:-:S04]  /*03a0*/  IMAD.WIDE.U32 R8, R3, 0x4, R6 ;  /* 0x0000000403087825 */ /* 0x001fc800078e0006 */
[C---:B------:R-:W-:Y:S02]  /*03b0*/  VIADD R13, R3.reuse, 0x200 ;  /* 0x00000200030d7836 */ /* 0x040fe40000000000 */
[----:B------:R-:W-:Y:S01]  /*03c0*/  VIADD R15, R3, 0x300 ;  /* 0x00000300030f7836 */ /* 0x000fe20000000000 */
[----:B------:R-:W2:Y:S01]  /*03d0*/  LDG.E.CONSTANT R8, desc[UR8][R8.64] ;  /* 0x0000000808087981 */ /* 0x000ea2000c1e9900 */
[----:B------:R-:W-:-:S04]  /*03e0*/  IMAD.WIDE.U32 R10, R11, 0x4, R6 ;  /* 0x000000040b0a7825 */ /* 0x000fc800078e0006 */
[--C-:B------:R-:W-:Y:S02]  /*03f0*/  IMAD.WIDE.U32 R12, R13, 0x4, R6.reuse ;  /* 0x000000040d0c7825 */ /* 0x100fe400078e0006 */
[----:B------:R-:W3:Y:S02]  /*0400*/  LDG.E.CONSTANT R10, desc[UR8][R10.64] ;  /* 0x000000080a0a7981 */ /* 0x000ee4000c1e9900 */
[----:B------:R-:W-:Y:S02]  /*0410*/  IMAD.WIDE.U32 R14, R15, 0x4, R6 ;  /* 0x000000040f0e7825 */ /* 0x000fe400078e0006 */
[----:B------:R-:W4:Y:S04]  /*0420*/  LDG.E.CONSTANT R12, desc[UR8][R12.64] ;  /* 0x000000080c0c7981 */ /* 0x000f28000c1e9900 */
[----:B------:R-:W5:Y:S01]  /*0430*/  LDG.E.CONSTANT R14, desc[UR8][R14.64] ;  /* 0x000000080e0e7981 */ /* 0x000f62000c1e9900 */
[----:B------:R-:W-:-:S05]  /*0440*/  VIADD R21, R4, 0x200 ;  /* 0x0000020004157836 */ /* 0x000fca0000000000 */
[----:B------:R-:W-:Y:S01]  /*0450*/  ISETP.GE.AND P0, PT, R21, R22, PT ;  /* 0x000000161500720c */ /* 0x000fe20003f06270 */
[----:B------:R-:W-:Y:S02]  /*0460*/  VIADD R4, R4, 0x400 ;  /* 0x0000040004047836 */ /* 0x000fe40000000000 */
[----:B------:R-:W-:Y:S01]  /*0470*/  VIADD R3, R3, 0x400 ;  /* 0x0000040003037836 */ /* 0x000fe20000000000 */
[----:B--2---:R-:W-:Y:S08]  /*0480*/  F2I.TRUNC.NTZ R17, R8 ;  /* 0x0000000800117305 */ /* 0x004ff0000020f100 */
[----:B---3--:R-:W1:Y:S08]  /*0490*/  F2I.TRUNC.NTZ R16, R10 ;  /* 0x0000000a00107305 */ /* 0x008e70000020f100 */
[----:B----4-:R-:W-:Y:S08]  /*04a0*/  F2I.TRUNC.NTZ R19, R12 ;  /* 0x0000000c00137305 */ /* 0x010ff0000020f100 */
[----:B-----5:R-:W0:Y:S01]  /*04b0*/  F2I.TRUNC.NTZ R18, R14 ;  /* 0x0000000e00127305 */ /* 0x020e22000020f100 */
[----:B-1----:R-:W-:-:S04]  /*04c0*/  IADD3 R2, PT, PT, R16, R17, R2 ;  /* 0x0000001110027210 */ /* 0x002fc80007ffe002 */
[----:B0-----:R-:W-:Y:S01]  /*04d0*/  IADD3 R2, PT, PT, R18, R19, R2 ;  /* 0x0000001312027210 */ /* 0x001fe20007ffe002 */
[----:B------:R-:W-:Y:S06]  /*04e0*/  @!P0 BRA `(.L_x_237) ;  /* 0xfffffffc00a88947 */ /* 0x000fec000383ffff */
.L_x_233:
[----:B------:R-:W-:Y:S05]  /*04f0*/  BSYNC.RECONVERGENT B1 ;  /* 0x0000000000017941 */ /* 0x000fea0003800200 */
.L_x_232:
[----:B------:R-:W-:-:S13]  /*0500*/  ISETP.GE.U32.AND P0, PT, R22, 0x100, PT ;  /* 0x000001001600780c */ /* 0x000fda0003f06070 */
        /* <DEDUP_REMOVED lines=9> */
[----:B------:R-:W2:Y:S01]  /*05a0*/  @!P1 S2R R9, SR_CgaCtaId ;  /* 0x0000000000099919 */ /* 0x000ea20000008800 */
[----:B-1----:R-:W-:Y:S02]  /*05b0*/  SEL R4, R4, RZ, !P0 ;  /* 0x000000ff04047207 */ /* 0x002fe40004000000 */
[----:B------:R-:W-:-:S03]  /*05c0*/  ISETP.GT.AND P0, PT, R8, 0x1b, PT ;  /* 0x0000001b0800780c */ /* 0x000fc60003f04270 */
[----:B------:R-:W-:-:S05]  /*05d0*/  IMAD.IADD R4, R3, 0x1, R4 ;  /* 0x0000000103047824 */ /* 0x000fca00078e0204 */
[----:B0-----:R-:W0:Y:S02]  /*05e0*/  SHFL.DOWN PT, R6, R4, 0x4, 0x1f ;  /* 0x08801f0004067f89 */ /* 0x001e2400000e0000 */
[----:B0-----:R-:W-:Y:S02]  /*05f0*/  SEL R7, R6, RZ, !P0 ;  /* 0x000000ff06077207 */ /* 0x001fe40004000000 */
[----:B------:R-:W-:Y:S02]  /*0600*/  ISETP.GT.AND P0, PT, R8, 0x17, PT ;  /* 0x000000170800780c */ /* 0x000fe40003f04270 */
[----:B------:R-:W-:Y:S01]  /*0610*/  @!P1 MOV R6, 0x400 ;  /* 0x0000040000069802 */ /* 0x000fe20000000f00 */
[----:B------:R-:W-:Y:S01]  /*0620*/  IMAD.IADD R7, R4, 0x1, R7 ;  /* 0x0000000104077824 */ /* 0x000fe200078e0207 */
[----:B------:R-:W-:Y:S02]  /*0630*/  @!P1 SHF.R.U32.HI R4, RZ, 0x3, R5 ;  /* 0x00000003ff049819 */ /* 0x000fe40000011605 */
[----:B--2---:R-:W-:-:S02]  /*0640*/  @!P1 LEA R9, R9, R6, 0x18 ;  /* 0x0000000609099211 */ /* 0x004fc400078ec0ff */
        /* <DEDUP_REMOVED lines=17> */
[----:B-1----:R-:W0:Y:S04]  /*0760*/  LDS.128 R4, [UR4+0x10] ;  /* 0x00001004ff047984 */ /* 0x002e280008000c00 */
[----:B------:R-:W1:Y:S01]  /*0770*/  LDS.64 R8, [UR4+0x20] ;  /* 0x00002004ff087984 */ /* 0x000e620008000a00 */
[----:B0-----:R-:W-:-:S04]  /*0780*/  IADD3 R2, PT, PT, R4, R2, R3 ;  /* 0x0000000204027210 */ /* 0x001fc80007ffe003 */
[----:B------:R-:W-:-:S04]  /*0790*/  IADD3 R2, PT, PT, R6, R2, R5 ;  /* 0x0000000206027210 */ /* 0x000fc80007ffe005 */
[----:B-1----:R-:W-:-:S05]  /*07a0*/  IADD3 R2, PT, PT, R8, R2, R7 ;  /* 0x0000000208027210 */ /* 0x002fca0007ffe007 */
[----:B------:R-:W-:Y:S01]  /*07b0*/  IMAD.IADD R3, R2, 0x1, R9 ;  /* 0x0000000102037824 */ /* 0x000fe200078e0209 */
[----:B------:R-:W-:Y:S06]  /*07c0*/  BRA `(.L_x_239) ;  /* 0x0000002800207947 */ /* 0x000fec0003800000 */
.L_x_238:
[----:B------:R-:W-:Y:S01]  /*07d0*/  LOP3.LUT R3, R5, 0x3e0, RZ, 0xc0, !PT ;  /* 0x000003e005037812 */ /* 0x000fe200078ec0ff */
[----:B------:R-:W2:Y:S04]  /*07e0*/  S2R R10, SR_LANEID ;  /* 0x00000000000a7919 */ /* 0x000ea80000000000 */
[----:B------:R-:W-:Y:S01]  /*07f0*/  VIADD R7, R3, 0x20 ;  /* 0x0000002003077836 */ /* 0x000fe20000000000 */
[----:B------:R-:W-:-:S04]  /*0800*/  LOP3.LUT R3, RZ, R3, RZ, 0x33, !PT ;  /* 0x00000003ff037212 */ /* 0x000fc800078e33ff */
[----:B------:R-:W-:Y:S01]  /*0810*/  ISETP.GT.U32.AND P0, PT, R7, R22, PT ;  /* 0x000000160700720c */ /* 0x000fe20003f04070 */
[----:B------:R-:W-:-:S05]  /*0820*/  IMAD.IADD R3, R22, 0x1, R3 ;  /* 0x0000000116037824 */ /* 0x000fca00078e0203 */
[----:B------:R-:W-:-:S05]  /*0830*/  SEL R7, R3, 0x1f, P0 ;  /* 0x0000001f03077807 */ /* 0x000fca0000000000 */
[----:B-1----:R-:W1:Y:S01]  /*0840*/  SHFL.DOWN PT, R3, R2, 0x1, R7 ;  /* 0x0820000002037989 */ /* 0x002e6200000e0007 */
[CC--:B--2---:R-:W-:Y:S01]  /*0850*/  ISETP.GE.AND P0, PT, R10.reuse, R7.reuse, PT ;  /* 0x000000070a00720c */ /* 0x0c4fe20003f06270 */
[C---:B0-----:R-:W-:Y:S01]  /*0860*/  VIADD R6, R10.reuse, 0x2 ;  /* 0x000000020a067836 */ /* 0x041fe20000000000 */
[C---:B------:R-:W-:Y:S01]  /*0870*/  ISETP.NE.AND P1, PT, R10.reuse, RZ, PT ;  /* 0x000000ff0a00720c */ /* 0x040fe20003f25270 */
[----:B------:R-:W-:Y:S01]  /*0880*/  VIADD R8, R10, 0x4 ;  /* 0x000000040a087836 */ /* 0x000fe20000000000 */
[----:B-1----:R-:W-:Y:S02]  /*0890*/  SEL R3, R3, RZ, !P0 ;  /* 0x000000ff03037207 */ /* 0x002fe40004000000 */
[----:B------:R-:W-:-:S09]  /*08a0*/  ISETP.GT.AND P0, PT, R6, R7, PT ;  /* 0x000000070600720c */ /* 0x000fd20003f04270 */
[----:B------:R-:W0:Y:S01]  /*08b0*/  @!P1 S2R R12, SR_CgaCtaId ;  /* 0x00000000000c9919 */ /* 0x000e220000008800 */
[----:B------:R-:W-:Y:S01]  /*08c0*/  @!P1 MOV R9, 0x400 ;  /* 0x0000040000099802 */ /* 0x000fe20000000f00 */
[----:B------:R-:W-:-:S05]  /*08d0*/  IMAD.IADD R4, R3, 0x1, R2 ;  /* 0x0000000103047824 */ /* 0x000fca00078e0202 */
        /* <DEDUP_REMOVED lines=25> */
[----:B------:R-:W1:Y:S01]  /*0a70*/  S2UR UR5, SR_CgaCtaId ;  /* 0x00000000000579c3 */ /* 0x000e620000008800 */
[----:B------:R-:W-:Y:S01]  /*0a80*/  UMOV UR4, 0x400 ;  /* 0x0000040000047882 */ /* 0x000fe20000000000 */
[C---:B------:R-:W-:Y:S02]  /*0a90*/  ISETP.GT.U32.AND P2, PT, R22.reuse, 0x40, PT ;  /* 0x000000401600780c */ /* 0x040fe40003f44070 */
[C---:B------:R-:W-:Y:S02]  /*0aa0*/  ISETP.GT.U32.AND P1, PT, R22.reuse, 0x20, PT ;  /* 0x000000201600780c */ /* 0x040fe40003f24070 */
[----:B------:R-:W-:Y:S01]  /*0ab0*/  ISETP.GT.U32.AND P3, PT, R22, 0x80, PT ;  /* 0x000000801600780c */ /* 0x000fe20003f64070 */
[----:B-1----:R-:W-:-:S09]  /*0ac0*/  ULEA UR4, UR5, UR4, 0x18 ;  /* 0x0000000405047291 */ /* 0x002fd2000f8ec0ff */
[----:B------:R-:W1:Y:S04]  /*0ad0*/  LDS.128 R4, [UR4+0x10] ;  /* 0x00001004ff047984 */ /* 0x000e680008000c00 */
[----:B------:R-:W2:Y:S04]  /*0ae0*/  LDS R2, [UR4+0xc] ;  /* 0x00000c04ff027984 */ /* 0x000ea80008000800 */
[----:B0-----:R-:W0:Y:S01]  /*0af0*/  LDS.64 R8, [UR4+0x20] ;  /* 0x00002004ff087984 */ /* 0x001e220008000a00 */
[----:B-1----:R-:W-:Y:S02]  /*0b00*/  SEL R4, R4, RZ, P2 ;  /* 0x000000ff04047207 */ /* 0x002fe40001000000 */
[----:B------:R-:W-:-:S02]  /*0b10*/  ISETP.GT.U32.AND P2, PT, R22, 0x60, PT ;  /* 0x000000601600780c */ /* 0x000fc40003f44070 */
[----:B--2---:R-:W-:Y:S02]  /*0b20*/  SEL R2, R2, RZ, P1 ;  /* 0x000000ff02027207 */ /* 0x004fe40000800000 */
[----:B------:R-:W-:Y:S02]  /*0b30*/  SEL R5, R5, RZ, P2 ;  /* 0x000000ff05057207 */ /* 0x000fe40001000000 */
[----:B------:R-:W-:Y:S02]  /*0b40*/  IADD3 R2, PT, PT, R4, R2, R3 ;  /* 0x0000000204027210 */ /* 0x000fe40007ffe003 */
[----:B------:R-:W-:Y:S02]  /*0b50*/  ISETP.GT.U32.AND P1, PT, R22, 0xa0, PT ;  /* 0x000000a01600780c */ /* 0x000fe40003f24070 */
[----:B------:R-:W-:Y:S02]  /*0b60*/  SEL R6, R6, RZ, P3 ;  /* 0x000000ff06067207 */ /* 0x000fe40001800000 */
[----:B------:R-:W-:-:S02]  /*0b70*/  ISETP.GT.U32.AND P2, PT, R22, 0xc0, PT ;  /* 0x000000c01600780c */ /* 0x000fc40003f44070 */
[----:B------:R-:W-:Y:S02]  /*0b80*/  ISETP.GT.U32.AND P3, PT, R22, 0xe0, PT ;  /* 0x000000e01600780c */ /* 0x000fe40003f64070 */
[----:B------:R-:W-:Y:S02]  /*0b90*/  SEL R7, R7, RZ, P1 ;  /* 0x000000ff07077207 */ /* 0x000fe40000800000 */
[----:B------:R-:W-:Y:S02]  /*0ba0*/  IADD3 R2, PT, PT, R6, R2, R5 ;  /* 0x0000000206027210 */ /* 0x000fe40007ffe005 */
[----:B0-----:R-:W-:Y:S02]  /*0bb0*/  SEL R8, R8, RZ, P2 ;  /* 0x000000ff08087207 */ /* 0x001fe40001000000 */
[----:B------:R-:W-:Y:S02]  /*0bc0*/  SEL R9, R9, RZ, P3 ;  /* 0x000000ff09097207 */ /* 0x000fe40001800000 */
[----:B------:R-:W-:-:S05]  /*0bd0*/  IADD3 R2, PT, PT, R8, R2, R7 ;  /* 0x0000000208027210 */ /* 0x000fca0007ffe007 */
[----:B------:R-:W-:Y:S01]  /*0be0*/  IMAD.IADD R3, R2, 0x1, R9 ;  /* 0x0000000102037824 */ /* 0x000fe200078e0209 */
[----:B------:R-:W-:Y:S06]  /*0bf0*/  BRA `(.L_x_239) ;  /* 0x0000002400147947 */ /* 0x000fec0003800000 */
.L_x_229:
[----:B------:R-:W0:Y:S01]  /*0c00*/  S2R R2, SR_TID.X ;  /* 0x0000000000027919 */ /* 0x000e220000002100 */
[----:B------:R-:W1:Y:S02]  /*0c10*/  LDCU.64 UR6, c[0x0][0x380] ;  /* 0x00007000ff0677ac */ /* 0x000e640008000a00 */
[----:B-1----:R-:W-:Y:S02]  /*0c20*/  IMAD.U32 R20, RZ, RZ, UR6 ;  /* 0x00000006ff147e24 */ /* 0x002fe4000f8e00ff */
[----:B------:R-:W-:Y:S02]  /*0c30*/  IMAD.U32 R21, RZ, RZ, UR7 ;  /* 0x00000007ff157e24 */ /* 0x000fe4000f8e00ff */
[----:B0-----:R-:W-:-:S04]  /*0c40*/  IMAD R29, R2, 0x4, R23 ;  /* 0x00000004021d7824 */ /* 0x001fc800078e0217 */
[----:B------:R-:W-:-:S05]  /*0c50*/  IMAD.WIDE.U32 R28, R29, 0x4, R20 ;  /* 0x000000041d1c7825 */ /* 0x000fca00078e0014 */
[----:B------:R-:W2:Y:S04]  /*0c60*/  LDG.E.128.CONSTANT R4, desc[UR8][R28.64] ;  /* 0x000000081c047981 */ /* 0x000ea8000c1e9d00 */
[----:B------:R-:W3:Y:S04]  /*0c70*/  LDG.E.128.CONSTANT R8, desc[UR8][R28.64+0x1000] ;  /* 0x001000081c087981 */ /* 0x000ee8000c1e9d00 */
[----:B------:R-:W4:Y:S04]  /*0c80*/  LDG.E.128.CONSTANT R12, desc[UR8][R28.64+0x2000] ;  /* 0x002000081c0c7981 */ /* 0x000f28000c1e9d00 */
[----:B------:R-:W5:Y:S01]  /*0c90*/  LDG.E.128.CONSTANT R16, desc[UR8][R28.64+0x3000] ;  /* 0x003000081c107981 */ /* 0x000f62000c1e9d00 */
[----:B------:R-:W-:Y:S01]  /*0ca0*/  ISETP.GE.U32.AND P0, PT, R22, UR5, PT ;  /* 0x0000000516007c0c */ /* 0x000fe2000bf06070 */
        /* <DEDUP_REMOVED lines=25> */
[----:B------:R-:W-:Y:S01]  /*0e40*/  VIADD R23, R23, UR5 ;  /* 0x0000000517177c36 */ /* 0x000fe20008000000 */
[----:B------:R-:W-:Y:S01]  /*0e50*/  UMOV UR4, URZ ;  /* 0x000000ff00047c82 */ /* 0x000fe20008000000 */
[----:B------:R-:W-:Y:S02]  /*0e60*/  VIADD R22, R26, 0xfffff000 ;  /* 0xfffff0001a167836 */ /* 0x000fe40000000000 */
[C---:B------:R-:W-:Y:S02]  /*0e70*/  VIADD R24, R23.reuse, 0x100 ;  /* 0x0000010017187836 */ /* 0x040fe40000000000 */
[C---:B------:R-:W-:Y:S01]  /*0e80*/  IMAD.IADD R25, R23.reuse, 0x1, R2 ;  /* 0x0000000117197824 */ /* 0x040fe200078e0202 */
[----:B------:R-:W-:Y:S01]  /*0e90*/  ISETP.GT.U32.AND P0, PT, R23, R22, PT ;  /* 0x000000161700720c */ /* 0x000fe20003f04070 */
[----:B------:R-:W-:-:S12]  /*0ea0*/  IMAD.MOV.U32 R27, RZ, RZ, R23 ;  /* 0x000000ffff1b7224 */ /* 0x000fd800078e0017 */
[----:B------:R-:W-:Y:S05]  /*0eb0*/  @P0 BRA `(.L_x_241) ;  /* 0x0000000000a40947 */ /* 0x000fea0003800000 */
[----:B------:R-:W0:Y:S08]  /*0ec0*/  LDC R26, c[0x0][0x3a8] ;  /* 0x0000ea00ff1a7b82 */ /* 0x000e300000000800 */
[----:B------:R-:W1:Y:S02]  /*0ed0*/  LDC.64 R20, c[0x0][0x380] ;  /* 0x0000e000ff147b82 */ /* 0x000e640000000a00 */
.L_x_242:
[----:B------:R-:W-:-:S04]  /*0ee0*/  IMAD R13, R2, 0x4, R27 ;  /* 0x00000004020d7824 */ /* 0x000fc800078e021b */
[----:B-1----:R-:W-:-:S05]  /*0ef0*/  IMAD.WIDE.U32 R12, R13, 0x4, R20 ;  /* 0x000000040d0c7825 */ /* 0x002fca00078e0014 */
[----:B------:R-:W2:Y:S04]  /*0f00*/  LDG.E.128.CONSTANT R16, desc[UR8][R12.64] ;  /* 0x000000080c107981 */ /* 0x000ea8000c1e9d00 */
[----:B------:R-:W3:Y:S04]  /*0f10*/  LDG.E.128.CONSTANT R4, desc[UR8][R12.64+0x1000] ;  /* 0x001000080c047981 */ /* 0x000ee8000c1e9d00 */
[----:B------:R-:W4:Y:S04]  /*0f20*/  LDG.E.128.CONSTANT R8, desc[UR8][R12.64+0x2000] ;  /* 0x002000080c087981 */ /* 0x000f28000c1e9d00 */
[----:B------:R-:W5:Y:S01]  /*0f30*/  LDG.E.128.CONSTANT R12, desc[UR8][R12.64+0x3000] ;  /* 0x003000080c0c7981 */ /* 0x000f62000c1e9d00 */
[----:B--2---:R-:W-:Y:S08]  /*0f40*/  F2I.TRUNC.NTZ R3, R16 ;  /* 0x0000001000037305 */ /* 0x004ff0000020f100 */
[----:B------:R-:W1:Y:S08]  /*0f50*/  F2I.TRUNC.NTZ R17, R17 ;  /* 0x0000001100117305 */ /* 0x000e70000020f100 */
[----:B------:R-:W-:Y:S08]  /*0f60*/  F2I.TRUNC.NTZ R18, R18 ;  /* 0x0000001200127305 */ /* 0x000ff0000020f100 */
[----:B------:R-:W2:Y:S01]  /*0f70*/  F2I.TRUNC.NTZ R19, R19 ;  /* 0x0000001300137305 */ /* 0x000ea2000020f100 */
[----:B-1----:R-:W-:-:S07]  /*0f80*/  IADD3 R3, PT, PT, R17, R3, R28 ;  /* 0x0000000311037210 */ /* 0x002fce0007ffe01c */
[----:B---3--:R-:W-:Y:S08]  /*0f90*/  F2I.TRUNC.NTZ R4, R4 ;  /* 0x0000000400047305 */ /* 0x008ff0000020f100 */
[----:B------:R-:W1:Y:S01]  /*0fa0*/  F2I.TRUNC.NTZ R5, R5 ;  /* 0x0000000500057305 */ /* 0x000e62000020f100 */
[----:B--2---:R-:W-:-:S07]  /*0fb0*/  IADD3 R3, PT, PT, R19, R18, R3 ;  /* 0x0000001213037210 */ /* 0x004fce0007ffe003 */
[----:B------:R-:W-:Y:S08]  /*0fc0*/  F2I.TRUNC.NTZ R6, R6 ;  /* 0x0000000600067305 */ /* 0x000ff0000020f100 */
[----:B------:R-:W2:Y:S01]  /*0fd0*/  F2I.TRUNC.NTZ R7, R7 ;  /* 0x0000000700077305 */ /* 0x000ea2000020f100 */
[----:B-1----:R-:W-:-:S07]  /*0fe0*/  IADD3 R3, PT, PT, R5, R4, R3 ;  /* 0x0000000405037210 */ /* 0x002fce0007ffe003 */
[----:B----4-:R-:W-:Y:S01]  /*0ff0*/  F2I.TRUNC.NTZ R8, R8 ;  /* 0x0000000800087305 */ /* 0x010fe2000020f100 */
[----:B0-----:R-:W-:-:S07]  /*1000*/  IMAD.IADD R4, R26, 0x1, -R27 ;  /* 0x000000011a047824 */ /* 0x001fce00078e0a1b */
[----:B------:R-:W0:Y:S01]  /*1010*/  F2I.TRUNC.NTZ R9, R9 ;  /* 0x0000000900097305 */ /* 0x000e22000020f100 */
[----:B--2---:R-:W-:-:S07]  /*1020*/  IADD3 R3, PT, PT, R7, R6, R3 ;  /* 0x0000000607037210 */ /* 0x004fce0007ffe003 */
[----:B------:R-:W-:Y:S08]  /*1030*/  F2I.TRUNC.NTZ R10, R10 ;  /* 0x0000000a000a7305 */ /* 0x000ff0000020f100 */
[----:B------:R-:W1:Y:S01]  /*1040*/  F2I.TRUNC.NTZ R11, R11 ;  /* 0x0000000b000b7305 */ /* 0x000e62000020f100 */
[----:B------:R-:W-:-:S07]  /*1050*/  ISETP.GE.U32.AND P0, PT, R4, UR5, PT ;  /* 0x0000000504007c0c */ /* 0x000fce000bf06070 */
[----:B-----5:R-:W-:Y:S01]  /*1060*/  F2I.TRUNC.NTZ R12, R12 ;  /* 0x0000000c000c7305 */ /* 0x020fe2000020f100 */
[----:B0-----:R-:W-:-:S07]  /*1070*/  IADD3 R3, PT, PT, R9, R8, R3 ;  /* 0x0000000809037210 */ /* 0x001fce0007ffe003 */
[----:B------:R-:W0:Y:S01]  /*1080*/  F2I.TRUNC.NTZ R13, R13 ;  /* 0x0000000d000d7305 */ /* 0x000e22000020f100 */
[----:B-1----:R-:W-:-:S07]  /*1090*/  IADD3 R3, PT, PT, R11, R10, R3 ;  /* 0x0000000a0b037210 */ /* 0x002fce0007ffe003 */
[----:B------:R-:W-:Y:S08]  /*10a0*/  F2I.TRUNC.NTZ R28, R15 ;  /* 0x0000000f001c7305 */ /* 0x000ff0000020f100 */
[----:B------:R-:W1:Y:S01]  /*10b0*/  F2I.TRUNC.NTZ R14, R14 ;  /* 0x0000000e000e7305 */ /* 0x000e62000020f100 */
[----:B0-----:R-:W-:-:S04]  /*10c0*/  IADD3 R3, PT, PT, R13, R12, R3 ;  /* 0x0000000c0d037210 */ /* 0x001fc80007ffe003 */
[----:B-1----:R-:W-:Y:S01]  /*10d0*/  IADD3 R28, PT, PT, R28, R14, R3 ;  /* 0x0000000e1c1c7210 */ /* 0x002fe20007ffe003 */
[----:B------:R-:W-:Y:S06]  /*10e0*/  @!P0 BRA `(.L_x_240) ;  /* 0x0000000400008947 */ /* 0x000fec0003800000 */
[----:B------:R-:W-:Y:S01]  /*10f0*/  VIADD R27, R27, UR5 ;  /* 0x000000051b1b7c36 */ /* 0x000fe20008000000 */
[----:B------:R-:W-:Y:S01]  /*1100*/  UIADD3 UR4, UPT, UPT, UR4, 0x1, URZ ;  /* 0x0000000104047890 */ /* 0x000fe2000fffe0ff */
[----:B------:R-:W-:Y:S02]  /*1110*/  VIADD R24, R24, UR5 ;  /* 0x0000000518187c36 */ /* 0x000fe40008000000 */
[----:B------:R-:W-:Y:S01]  /*1120*/  VIADD R25, R25, UR5 ;  /* 0x0000000519197c36 */ /* 0x000fe20008000000 */
[----:B------:R-:W-:-:S13]  /*1130*/  ISETP.GT.U32.AND P0, PT, R27, R22, PT ;  /* 0x000000161b00720c */ /* 0x000fda0003f04070 */
[----:B------:R-:W-:Y:S05]  /*1140*/  @!P0 BRA `(.L_x_242) ;  /* 0xfffffffc00648947 */ /* 0x000fea000383ffff */
.L_x_241:
[----:B------:R-:W-:-:S13]  /*1150*/  ISETP.GE.U32.AND P0, PT, R27, R26, PT ;  /* 0x0000001a1b00720c */ /* 0x000fda0003f06070 */
[----:B------:R-:W-:Y:S05]  /*1160*/  @P0 BRA `(.L_x_240) ;  /* 0x0000000000e00947 */ /* 0x000fea0003800000 */
[----:B------:R-:W-:Y:S01]  /*1170*/  IMAD.IADD R3, R26, 0x1, -R27 ;  /* 0x000000011a037824 */ /* 0x000fe200078e0a1b */
[----:B------:R-:W-:Y:S04]  /*1180*/  BSSY.RECONVERGENT B1, `(.L_x_240) ;  /* 0x0000036000017945 */ /* 0x000fe80003800200 */
[----:B------:R-:W-:-:S13]  /*1190*/  ISETP.GE.AND P0, PT, R2, R3, PT ;  /* 0x000000030200720c */ /* 0x000fda0003f06270 */
[----:B------:R-:W-:Y:S05]  /*11a0*/  @P0 BRA `(.L_x_243) ;  /* 0x0000000000cc0947 */ /* 0x000fea0003800000 */
[----:B------:R-:W0:Y:S01]  /*11b0*/  LDC R4, c[0x0][0x3ac] ;  /* 0x0000eb00ff047b82 */ /* 0x000e220000000800 */
[----:B------:R-:W-:Y:S01]  /*11c0*/  LOP3.LUT R5, RZ, R2, RZ, 0x33, !PT ;  /* 0x00000002ff057212 */ /* 0x000fe200078e33ff */
[----:B------:R-:W-:Y:S01]  /*11d0*/  BSSY.RECONVERGENT B2, `(.L_x_244) ;  /* 0x0000017000027945 */ /* 0x000fe20003800200 */
[----:B------:R-:W-:-:S03]  /*11e0*/  IMAD.MOV.U32 R7, RZ, RZ, R2 ;  /* 0x000000ffff077224 */ /* 0x000fc600078e0002 */
[----:B------:R-:W-:-:S04]  /*11f0*/  IMAD.IADD R26, R5, 0x1, R26 ;  /* 0x00000001051a7824 */ /* 0x000fc800078e021a */
[C---:B------:R-:W-:Y:S01]  /*1200*/  IMAD.IADD R23, R26.reuse, 0x1, -R23 ;  /* 0x000000011a177824 */ /* 0x040fe200078e0a17 */
[C---:B------:R-:W-:Y:S02]  /*1210*/  LOP3.LUT R5, R26.reuse, 0x300, RZ, 0xc0, !PT ;  /* 0x000003001a057812 */ /* 0x040fe400078ec0ff */
[----:B------:R-:W-:Y:S02]  /*1220*/  LEA.HI R26, R26, 0x1, RZ, 0x18 ;  /* 0x000000011a1a7811 */ /* 0x000fe400078fc0ff */
[----:B------:R-:W-:Y:S01]  /*1230*/  ISETP.NE.AND P0, PT, R5, 0x300, PT ;  /* 0x000003000500780c */ /* 0x000fe20003f05270 */
[----:B0-----:R-:W-:-:S04]  /*1240*/  IMAD R4, R4, UR4, RZ ;  /* 0x0000000404047c24 */ /* 0x001fc8000f8e02ff */
[----:B------:R-:W-:-:S05]  /*1250*/  IMAD R4, R4, -0x1000, R23 ;  /* 0xfffff00004047824 */ /* 0x000fca00078e0217 */
[----:B------:R-:W-:-:S03]  /*1260*/  ISETP.GE.U32.AND P1, PT, R4, 0x300, PT ;  /* 0x000003000400780c */ /* 0x000fc60003f26070 */
[----:B------:R-:W-:Y:S10]  /*1270*/  @!P0 BRA `(.L_x_245) ;  /* 0x0000000000308947 */ /* 0x000ff40003800000 */
[----:B------:R-:W-:Y:S01]  /*1280*/  LOP3.LUT R26, R26, 0x3, RZ, 0xc0, !PT ;  /* 0x000000031a1a7812 */ /* 0x000fe200078ec0ff */
[----:B------:R-:W-:-:S04]  /*1290*/  IMAD.MOV.U32 R7, RZ, RZ, R2 ;  /* 0x000000ffff077224 */ /* 0x000fc800078e0002 */
[----:B------:R-:W-:-:S07]  /*12a0*/  IMAD.MOV R26, RZ, RZ, -R26 ;  /* 0x000000ffff1a7224 */ /* 0x000fce00078e0a1a */
.L_x_246:
[----:B------:R-:W-:-:S06]  /*12b0*/  IMAD.WIDE.U32 R4, R25, 0x4, R20 ;  /* 0x0000000419047825 */ /* 0x000fcc00078e0014 */
[----:B------:R-:W2:Y:S01]  /*12c0*/  LDG.E.CONSTANT R4, desc[UR8][R4.64] ;  /* 0x0000000804047981 */ /* 0x000ea2000c1e9900 */
[----:B------:R-:W-:Y:S02]  /*12d0*/  VIADD R26, R26, 0x1 ;  /* 0x000000011a1a7836 */ /* 0x000fe40000000000 */
[----:B------:R-:W-:Y:S02]  /*12e0*/  VIADD R7, R7, 0x100 ;  /* 0x0000010007077836 */ /* 0x000fe40000000000 */
[----:B------:R-:W-:Y:S01]  /*12f0*/  VIADD R25, R25, 0x100 ;  /* 0x0000010019197836 */ /* 0x000fe20000000000 */
[----:B------:R-:W-:Y:S01]  /*1300*/  ISETP.NE.AND P0, PT, R26, RZ, PT ;  /* 0x000000ff1a00720c */ /* 0x000fe20003f05270 */
[----:B--2---:R-:W0:Y:S02]  /*1310*/  F2I.TRUNC.NTZ R9, R4 ;  /* 0x0000000400097305 */ /* 0x004e24000020f100 */
[----:B0-----:R-:W-:-:S10]  /*1320*/  IMAD.IADD R28, R9, 0x1, R28 ;  /* 0x00000001091c7824 */ /* 0x001fd400078e021c */
[----:B------:R-:W-:Y:S05]  /*1330*/  @P0 BRA `(.L_x_246) ;  /* 0xfffffffc00dc0947 */ /* 0x000fea000383ffff */
.L_x_245:
[----:B------:R-:W-:Y:S05]  /*1340*/  BSYNC.RECONVERGENT B2 ;  /* 0x0000000000027941 */ /* 0x000fea0003800200 */
.L_x_244:
[----:B------:R-:W-:Y:S05]  /*1350*/  @!P1 BRA `(.L_x_243) ;  /* 0x0000000000609947 */ /* 0x000fea0003800000 */
[C---:B------:R-:W-:Y:S02]  /*1360*/  IMAD.IADD R5, R7.reuse, 0x1, R24 ;  /* 0x0000000107057824 */ /* 0x040fe400078e0218 */
[----:B------:R-:W-:-:S07]  /*1370*/  VIADD R4, R7, 0x200 ;  /* 0x0000020007047836 */ /* 0x000fce0000000000 */
.L_x_247:
[C---:B------:R-:W-:Y:S02]  /*1380*/  VIADD R7, R5.reuse, 0xffffff00 ;  /* 0xffffff0005077836 */ /* 0x040fe40000000000 */
[----:B------:R-:W-:-:S04]  /*1390*/  IMAD.WIDE.U32 R8, R5, 0x4, R20 ;  /* 0x0000000405087825 */ /* 0x000fc800078e0014 */
        /* <DEDUP_REMOVED lines=14> */
[----:B---3--:R-:W0:Y:S08]  /*1480*/  F2I.TRUNC.NTZ R15, R6 ;  /* 0x00000006000f7305 */ /* 0x008e30000020f100 */
[----:B----4-:R-:W-:Y:S08]  /*1490*/  F2I.TRUNC.NTZ R17, R10 ;  /* 0x0000000a00117305 */ /* 0x010ff0000020f100 */
[----:B-----5:R-:W1:Y:S01]  /*14a0*/  F2I.TRUNC.NTZ R16, R12 ;  /* 0x0000000c00107305 */ /* 0x020e62000020f100 */
[----:B0-----:R-:W-:-:S04]  /*14b0*/  IADD3 R14, PT, PT, R14, R15, R28 ;  /* 0x0000000f0e0e7210 */ /* 0x001fc80007ffe01c */
[----:B-1----:R-:W-:Y:S01]  /*14c0*/  IADD3 R28, PT, PT, R16, R17, R14 ;  /* 0x00000011101c7210 */ /* 0x002fe20007ffe00e */
[----:B------:R-:W-:Y:S06]  /*14d0*/  @!P0 BRA `(.L_x_247) ;  /* 0xfffffffc00a88947 */ /* 0x000fec000383ffff */
.L_x_243:
[----:B------:R-:W-:Y:S05]  /*14e0*/  BSYNC.RECONVERGENT B1 ;  /* 0x0000000000017941 */ /* 0x000fea0003800200 */
.L_x_240:
        /* <DEDUP_REMOVED lines=36> */
[----:B--2---:R-:W0:Y:S04]  /*1730*/  LDS.128 R4, [UR4+0x10] ;  /* 0x00001004ff047984 */ /* 0x004e280008000c00 */
[----:B------:R-:W1:Y:S01]  /*1740*/  LDS.64 R8, [UR4+0x20] ;  /* 0x00002004ff087984 */ /* 0x000e620008000a00 */
[----:B0-----:R-:W-:-:S04]  /*1750*/  IADD3 R2, PT, PT, R4, R2, R3 ;  /* 0x0000000204027210 */ /* 0x001fc80007ffe003 */
[----:B------:R-:W-:-:S04]  /*1760*/  IADD3 R2, PT, PT, R6, R2, R5 ;  /* 0x0000000206027210 */ /* 0x000fc80007ffe005 */
[----:B-1----:R-:W-:-:S05]  /*1770*/  IADD3 R2, PT, PT, R8, R2, R7 ;  /* 0x0000000208027210 */ /* 0x002fca0007ffe007 */
[----:B------:R-:W-:Y:S01]  /*1780*/  IMAD.IADD R3, R2, 0x1, R9 ;  /* 0x0000000102037824 */ /* 0x000fe200078e0209 */
[----:B------:R-:W-:Y:S06]  /*1790*/  BRA `(.L_x_239) ;  /* 0x00000018002c7947 */ /* 0x000fec0003800000 */
.L_x_228:
[----:B------:R-:W0:Y:S02]  /*17a0*/  LDCU UR6, c[0x0][0x3a8] ;  /* 0x00007500ff0677ac */ /* 0x000e240008000800 */
[----:B0-----:R-:W-:-:S04]  /*17b0*/  IADD3 R4, PT, PT, -R23, UR6, RZ ;  /* 0x0000000617047c10 */ /* 0x001fc8000fffe1ff */
        /* <DEDUP_REMOVED lines=9> */
[----:B------:R-:W-:-:S04]  /*1850*/  IMAD.IADD R3, R23, 0x1, R2 ;  /* 0x0000000117037824 */ /* 0x000fc800078e0202 */
[----:B0-----:R-:W-:-:S06]  /*1860*/  IMAD.WIDE.U32 R6, R3, 0x4, R6 ;  /* 0x0000000403067825 */ /* 0x001fcc00078e0006 */
[----:B------:R-:W2:Y:S01]  /*1870*/  LDG.E.CONSTANT R6, desc[UR8][R6.64] ;  /* 0x0000000806067981 */ /* 0x000ea2000c1e9900 */
[----:B------:R-:W-:Y:S01]  /*1880*/  VIADD R10, R2, 0x100 ;  /* 0x00000100020a7836 */ /* 0x000fe20000000000 */
[----:B--2---:R0:W1:Y:S06]  /*1890*/  F2I.TRUNC.NTZ R3, R6 ;  /* 0x0000000600037305 */ /* 0x00406c000020f100 */
.L_x_250:
[----:B------:R-:W-:Y:S05]  /*18a0*/  BSYNC.RECONVERGENT B1 ;  /* 0x0000000000017941 */ /* 0x000fea0003800200 */
.L_x_249:
[----:B------:R-:W-:Y:S01]  /*18b0*/  ISETP.GE.U32.AND P0, PT, R10, R4, PT ;  /* 0x000000040a00720c */ /* 0x000fe20003f06070 */
[----:B------:R-:W-:-:S12]  /*18c0*/  BSSY.RECONVERGENT B1, `(.L_x_251) ;  /* 0x0000033000017945 */ /* 0x000fd80003800200 */
[----:B------:R-:W-:Y:S05]  /*18d0*/  @P0 BRA `(.L_x_252) ;  /* 0x0000000000c40947 */ /* 0x000fea0003800000 */
[----:B------:R-:W-:Y:S01]  /*18e0*/  LOP3.LUT R5, RZ, R10, RZ, 0x33, !PT ;  /* 0x0000000aff057212 */ /* 0x000fe200078e33ff */
[----:B------:R-:W-:Y:S04]  /*18f0*/  BSSY.RECONVERGENT B2, `(.L_x_253) ;  /* 0x0000015000027945 */ /* 0x000fe80003800200 */
[----:B------:R-:W-:-:S04]  /*1900*/  VIADD R8, R5, UR6 ;  /* 0x0000000605087c36 */ /* 0x000fc80008000000 */
[C---:B0-----:R-:W-:Y:S01]  /*1910*/  IMAD.IADD R6, R8.reuse, 0x1, -R23 ;  /* 0x0000000108067824 */ /* 0x041fe200078e0a17 */
[----:B------:R-:W-:-:S04]  /*1920*/  LOP3.LUT R5, R8, 0x300, RZ, 0xc0, !PT ;  /* 0x0000030008057812 */ /* 0x000fc800078ec0ff */
[----:B------:R-:W-:Y:S02]  /*1930*/  ISETP.NE.AND P0, PT, R5, 0x300, PT ;  /* 0x000003000500780c */ /* 0x000fe40003f05270 */
[----:B------:R-:W-:-:S11]  /*1940*/  ISETP.GE.U32.AND P1, PT, R6, 0x300, PT ;  /* 0x000003000600780c */ /* 0x000fd60003f26070 */
[----:B------:R-:W-:Y:S05]  /*1950*/  @!P0 BRA `(.L_x_254) ;  /* 0x0000000000388947 */ /* 0x000fea0003800000 */
[----:B------:R-:W0:Y:S01]  /*1960*/  LDC.64 R6, c[0x0][0x380] ;  /* 0x0000e000ff067b82 */ /* 0x000e220000000a00 */
[----:B------:R-:W-:Y:S01]  /*1970*/  LEA.HI R5, R8, 0x1, RZ, 0x18 ;  /* 0x0000000108057811 */ /* 0x000fe200078fc0ff */
[----:B------:R-:W-:-:S03]  /*1980*/  IMAD.IADD R11, R23, 0x1, R10 ;  /* 0x00000001170b7824 */ /* 0x000fc600078e020a */
[----:B------:R-:W-:-:S05]  /*1990*/  LOP3.LUT R5, R5, 0x3, RZ, 0xc0, !PT ;  /* 0x0000000305057812 */ /* 0x000fca00078ec0ff */
[----:B------:R-:W-:-:S07]  /*19a0*/  IMAD.MOV R5, RZ, RZ, -R5 ;  /* 0x000000ffff057224 */ /* 0x000fce00078e0a05 */
.L_x_255:
        /* <DEDUP_REMOVED lines=9> */
.L_x_254:
[----:B------:R-:W-:Y:S05]  /*1a40*/  BSYNC.RECONVERGENT B2 ;  /* 0x0000000000027941 */ /* 0x000fea0003800200 */
.L_x_253:
[----:B------:R-:W-:Y:S05]  /*1a50*/  @!P1 BRA `(.L_x_252) ;  /* 0x0000000000649947 */ /* 0x000fea0003800000 */
[----:B------:R-:W0:Y:S01]  /*1a60*/  LDC.64 R6, c[0x0][0x380] ;  /* 0x0000e000ff067b82 */ /* 0x000e220000000a00 */
[----:B------:R-:W-:Y:S02]  /*1a70*/  IMAD.IADD R23, R23, 0x1, R10 ;  /* 0x0000000117177824 */ /* 0x000fe400078e020a */
[----:B------:R-:W-:-:S07]  /*1a80*/  VIADD R5, R10, 0x200 ;  /* 0x000002000a057836 */ /* 0x000fce0000000000 */
.L_x_256:
        /* <DEDUP_REMOVED lines=22> */
.L_x_252:
[----:B------:R-:W-:Y:S05]  /*1bf0*/  BSYNC.RECONVERGENT B1 ;  /* 0x0000000000017941 */ /* 0x000fea0003800200 */
.L_x_251:
        /* <DEDUP_REMOVED lines=39> */
[----:B----4-:R-:W1:Y:S01]  /*1e70*/  LDS.64 R8, [UR4+0x20] ;  /* 0x00002004ff087984 */ /* 0x010e620008000a00 */
[----:B0-----:R-:W-:-:S04]  /*1e80*/  IADD3 R2, PT, PT, R4, R2, R3 ;  /* 0x0000000204027210 */ /* 0x001fc80007ffe003 */
[----:B------:R-:W-:-:S04]  /*1e90*/  IADD3 R2, PT, PT, R6, R2, R5 ;  /* 0x0000000206027210 */ /* 0x000fc80007ffe005 */
[----:B-1----:R-:W-:-:S05]  /*1ea0*/  IADD3 R2, PT, PT, R8, R2, R7 ;  /* 0x0000000208027210 */ /* 0x002fca0007ffe007 */
[----:B------:R-:W-:Y:S01]  /*1eb0*/  IMAD.IADD R3, R2, 0x1, R9 ;  /* 0x0000000102037824 */ /* 0x000fe200078e0209 */
[----:B------:R-:W-:Y:S06]  /*1ec0*/  BRA `(.L_x_239) ;  /* 0x0000001000607947 */ /* 0x000fec0003800000 */
.L_x_257:
[----:B------:R-:W-:Y:S01]  /*1ed0*/  LOP3.LUT R5, R2, 0x3e0, RZ, 0xc0, !PT ;  /* 0x000003e002057812 */ /* 0x000fe200078ec0ff */
[----:B------:R-:W2:Y:S04]  /*1ee0*/  S2R R9, SR_LANEID ;  /* 0x0000000000097919 */ /* 0x000ea80000000000 */
[----:B------:R-:W-:Y:S01]  /*1ef0*/  VIADD R7, R5, 0x20 ;  /* 0x0000002005077836 */ /* 0x000fe20000000000 */
[----:B------:R-:W-:-:S04]  /*1f00*/  LOP3.LUT R5, RZ, R5, RZ, 0x33, !PT ;  /* 0x00000005ff057212 */ /* 0x000fc800078e33ff */
[----:B------:R-:W-:Y:S01]  /*1f10*/  ISETP.GT.U32.AND P0, PT, R7, R4, PT ;  /* 0x000000040700720c */ /* 0x000fe20003f04070 */
[----:B------:R-:W-:-:S05]  /*1f20*/  IMAD.IADD R5, R5, 0x1, R4 ;  /* 0x0000000105057824 */ /* 0x000fca00078e0204 */
[----:B0-----:R-:W-:-:S05]  /*1f30*/  SEL R6, R5, 0x1f, P0 ;  /* 0x0000001f05067807 */ /* 0x001fca0000000000 */
[----:B-1----:R-:W0:Y:S01]  /*1f40*/  SHFL.DOWN PT, R5, R3, 0x1, R6 ;  /* 0x0820000003057989 */ /* 0x002e2200000e0006 */
[CC--:B--2---:R-:W-:Y:S01]  /*1f50*/  ISETP.GE.AND P0, PT, R9.reuse, R6.reuse, PT ;  /* 0x000000060900720c */ /* 0x0c4fe20003f06270 */
[C---:B------:R-:W-:Y:S01]  /*1f60*/  VIADD R11, R9.reuse, 0x2 ;  /* 0x00000002090b7836 */ /* 0x040fe20000000000 */
[----:B------:R-:W-:Y:S02]  /*1f70*/  ISETP.NE.AND P1, PT, R9, RZ, PT ;  /* 0x000000ff0900720c */ /* 0x000fe40003f25270 */
[----:B0-----:R-:W-:Y:S02]  /*1f80*/  SEL R8, R5, RZ, !P0 ;  /* 0x000000ff05087207 */ /* 0x001fe40004000000 */
[----:B------:R-:W-:Y:S01]  /*1f90*/  ISETP.GT.AND P0, PT, R11, R6, PT ;  /* 0x000000060b00720c */ /* 0x000fe20003f04270 */
[----:B------:R-:W-:-:S08]  /*1fa0*/  VIADD R11, R9, 0x4 ;  /* 0x00000004090b7836 */ /* 0x000fd00000000000 */
[----:B------:R-:W-:Y:S01]  /*1fb0*/  @!P1 MOV R10, 0x400 ;  /* 0x00000400000a9802 */ /* 0x000fe20000000f00 */
[----:B------:R-:W-:-:S05]  /*1fc0*/  IMAD.IADD R5, R8, 0x1, R3 ;  /* 0x0000000108057824 */ /* 0x000fca00078e0203 */
[----:B------:R-:W0:Y:S02]  /*1fd0*/  SHFL.DOWN PT, R7, R5, 0x2, R6 ;  /* 0x0840000005077989 */ /* 0x000e2400000e0006 */
[----:B0-----:R-:W-:Y:S02]  /*1fe0*/  SEL R8, R7, RZ, !P0 ;  /* 0x000000ff07087207 */ /* 0x001fe40004000000 */
[----:B------:R-:W-:Y:S02]  /*1ff0*/  ISETP.GT.AND P0, PT, R11, R6, PT ;  /* 0x000000060b00720c */ /* 0x000fe40003f04270 */
[----:B------:R-:W0:Y:S01]  /*2000*/  @!P1 S2R R11, SR_CgaCtaId ;  /* 0x00000000000b9919 */ /* 0x000e220000008800 */
[----:B------:R-:W-:Y:S02]  /*2010*/  IMAD.IADD R7, R5, 0x1, R8 ;  /* 0x0000000105077824 */ /* 0x000fe400078e0208 */
[C---:B------:R-:W-:Y:S02]  /*2020*/  VIADD R5, R9.reuse, 0x8 ;  /* 0x0000000809057836 */ /* 0x040fe40000000000 */
[----:B------:R-:W-:Y:S01]  /*2030*/  VIADD R9, R9, 0x10 ;  /* 0x0000001009097836 */ /* 0x000fe20000000000 */
[----:B------:R-:W1:Y:S02]  /*2040*/  SHFL.DOWN PT, R8, R7, 0x4, R6 ;  /* 0x0880000007087989 */ /* 0x000e6400000e0006 */
[----:B-1----:R-:W-:-:S02]  /*2050*/  SEL R8, R8, RZ, !P0 ;  /* 0x000000ff08087207 */ /* 0x002fc40004000000 */
[----:B------:R-:W-:Y:S02]  /*2060*/  ISETP.GT.AND P0, PT, R5, R6, PT ;  /* 0x000000060500720c */ /* 0x000fe40003f04270 */
[----:B0-----:R-:W-:Y:S01]  /*2070*/  @!P1 LEA R10, R11, R10, 0x18 ;  /* 0x0000000a0b0a9211 */ /* 0x001fe200078ec0ff */
        /* <DEDUP_REMOVED lines=21> */
[----:B0-----:R-:W0:Y:S04]  /*21d0*/  LDS.128 R8, [UR4+0x10] ;  /* 0x00001004ff087984 */ /* 0x001e280008000c00 */
[----:B------:R-:W1:Y:S04]  /*21e0*/  LDS R2, [UR4+0xc] ;  /* 0x00000c04ff027984 */ /* 0x000e680008000800 */
[----:B------:R-:W2:Y:S01]  /*21f0*/  LDS.64 R6, [UR4+0x20] ;  /* 0x00002004ff067984 */ /* 0x000ea20008000a00 */
[----:B0-----:R-:W-:Y:S02]  /*2200*/  SEL R8, R8, RZ, P2 ;  /* 0x000000ff08087207 */ /* 0x001fe40001000000 */
[----:B------:R-:W-:-:S02]  /*2210*/  ISETP.GT.U32.AND P2, PT, R4, 0x60, PT ;  /* 0x000000600400780c */ /* 0x000fc40003f44070 */
[----:B-1----:R-:W-:Y:S02]  /*2220*/  SEL R2, R2, RZ, P1 ;  /* 0x000000ff02027207 */ /* 0x002fe40000800000 */
        /* <DEDUP_REMOVED lines=8> */
[----:B--2---:R-:W-:Y:S02]  /*22b0*/  SEL R6, R6, RZ, P2 ;  /* 0x000000ff06067207 */ /* 0x004fe40001000000 */
[----:B------:R-:W-:Y:S02]  /*22c0*/  SEL R7, R7, RZ, P3 ;  /* 0x000000ff07077207 */ /* 0x000fe40001800000 */
[----:B------:R-:W-:-:S05]  /*22d0*/  IADD3 R2, PT, PT, R6, R2, R11 ;  /* 0x0000000206027210 */ /* 0x000fca0007ffe00b */
[----:B------:R-:W-:Y:S01]  /*22e0*/  IMAD.IADD R3, R2, 0x1, R7 ;  /* 0x0000000102037824 */ /* 0x000fe200078e0207 */
[----:B------:R-:W-:Y:S06]  /*22f0*/  BRA `(.L_x_239) ;  /* 0x0000000c00547947 */ /* 0x000fec0003800000 */
.L_x_248:
[----:B------:R-:W0:Y:S01]  /*2300*/  S2R R6, SR_TID.X ;  /* 0x0000000000067919 */ /* 0x000e220000002100 */
[----:B------:R-:W1:Y:S02]  /*2310*/  LDCU.64 UR10, c[0x0][0x380] ;  /* 0x00007000ff0a77ac */ /* 0x000e640008000a00 */
[----:B-1----:R-:W-:Y:S02]  /*2320*/  IMAD.U32 R2, RZ, RZ, UR10 ;  /* 0x0000000aff027e24 */ /* 0x002fe4000f8e00ff */
[----:B------:R-:W-:Y:S02]  /*2330*/  IMAD.U32 R3, RZ, RZ, UR11 ;  /* 0x0000000bff037e24 */ /* 0x000fe4000f8e00ff */
[----:B0-----:R-:W-:-:S04]  /*2340*/  IMAD.IADD R9, R23, 0x1, R6 ;  /* 0x0000000117097824 */ /* 0x001fc800078e0206 */
[----:B------:R-:W-:-:S05]  /*2350*/  IMAD.WIDE.U32 R8, R9, 0x4, R2 ;  /* 0x0000000409087825 */ /* 0x000fca00078e0002 */
        /* <DEDUP_REMOVED lines=16> */
[----:B------:R-:W-:Y:S01]  /*2460*/  ISETP.GE.U32.AND P0, PT, R4, UR5, PT ;  /* 0x0000000504007c0c */ /* 0x000fe2000bf06070 */
[----:B--2---:R-:W-:Y:S08]  /*2470*/  F2I.TRUNC.NTZ R12, R12 ;  /* 0x0000000c000c7305 */ /* 0x004ff0000020f100 */
[----:B---3--:R-:W-:Y:S08]  /*2480*/  F2I.TRUNC.NTZ R13, R13 ;  /* 0x0000000d000d7305 */ /* 0x008ff0000020f100 */
[----:B----4-:R-:W1:Y:S08]  /*2490*/  F2I.TRUNC.NTZ R14, R14 ;  /* 0x0000000e000e7305 */ /* 0x010e70000020f100 */
[----:B-----5:R-:W-:Y:S01]  /*24a0*/  F2I.TRUNC.NTZ R15, R15 ;  /* 0x0000000f000f7305 */ /* 0x020fe2000020f100 */
[----:B-1----:R-:W-:-:S07]  /*24b0*/  IADD3 R12, PT, PT, R14, R13, R12 ;  /* 0x0000000d0e0c7210 */ /* 0x002fce0007ffe00c */
[----:B------:R-:W1:Y:S08]  /*24c0*/  F2I.TRUNC.NTZ R16, R16 ;  /* 0x0000001000107305 */ /* 0x000e70000020f100 */
[----:B------:R-:W-:Y:S01]  /*24d0*/  F2I.TRUNC.NTZ R17, R17 ;  /* 0x0000001100117305 */ /* 0x000fe2000020f100 */
        /* <DEDUP_REMOVED lines=10> */
[----:B0-----:R-:W0:Y:S08]  /*2580*/  F2I.TRUNC.NTZ R9, R10 ;  /* 0x0000000a00097305 */ /* 0x001e30000020f100 */
[----:B------:R-:W-:Y:S01]  /*2590*/  F2I.TRUNC.NTZ R7, R7 ;  /* 0x0000000700077305 */ /* 0x000fe2000020f100 */
[----:B0-----:R-:W-:-:S07]  /*25a0*/  IADD3 R9, PT, PT, R9, R18, R12 ;  /* 0x0000001209097210 */ /* 0x001fce0007ffe00c */
[----:B------:R-:W0:Y:S08]  /*25b0*/  F2I.TRUNC.NTZ R8, R5 ;  /* 0x0000000500087305 */ /* 0x000e30000020f100 */
[----:B------:R-:W1:Y:S01]  /*25c0*/  F2I.TRUNC.NTZ R11, R11 ;  /* 0x0000000b000b7305 */ /* 0x000e62000020f100 */
[----:B0-----:R-:W-:-:S05]  /*25d0*/  IADD3 R8, PT, PT, R8, R7, R9 ;  /* 0x0000000708087210 */ /* 0x001fca0007ffe009 */
[----:B-1----:R-:W-:Y:S01]  /*25e0*/  IMAD.IADD R8, R11, 0x1, R8 ;  /* 0x000000010b087824 */ /* 0x002fe200078e0208 */
[----:B------:R-:W-:Y:S06]  /*25f0*/  @!P0 BRA `(.L_x_258) ;  /* 0x0000000400ec8947 */ /* 0x000fec0003800000 */
[----:B------:R-:W-:Y:S01]  /*2600*/  UIADD3 UR7, UPT, UPT, UR6, -0x1000, URZ ;  /* 0xfffff00006077890 */ /* 0x000fe2000fffe0ff */
[----:B------:R-:W-:Y:S01]  /*2610*/  VIADD R23, R23, UR5 ;  /* 0x0000000517177c36 */ /* 0x000fe20008000000 */
[----:B------:R-:W-:-:S03]  /*2620*/  UMOV UR4, URZ ;  /* 0x000000ff00047c82 */ /* 0x000fc60008000000 */
[C---:B------:R-:W-:Y:S01]  /*2630*/  VIADD R7, R23.reuse, 0x100 ;  /* 0x0000010017077836 */ /* 0x040fe20000000000 */
[C---:B------:R-:W-:Y:S01]  /*2640*/  ISETP.GT.U32.AND P0, PT, R23.reuse, UR7, PT ;  /* 0x0000000717007c0c */ /* 0x040fe2000bf04070 */
[----:B------:R-:W-:-:S12]  /*2650*/  IMAD.IADD R9, R23, 0x1, R6 ;  /* 0x0000000117097824 */ /* 0x000fd800078e0206 */
[----:B------:R-:W-:Y:S05]  /*2660*/  @P0 BRA `(.L_x_259) ;  /* 0x0000000000d80947 */ /* 0x000fea0003800000 */
[----:B------:R-:W0:Y:S01]  /*2670*/  LDC.64 R2, c[0x0][0x380] ;  /* 0x0000e000ff027b82 */ /* 0x000e220000000a00 */
[----:B------:R-:W1:Y:S01]  /*2680*/  LDCU UR6, c[0x0][0x3a8] ;  /* 0x00007500ff0677ac */ /* 0x000e620008000800 */
[----:B------:R-:W-:Y:S01]  /*2690*/  NOP ;  /* 0x0000000000007918 */ /* 0x000fe20000000000 */
.L_x_260:
[----:B------:R-:W-:-:S04]  /*26a0*/  IMAD.IADD R5, R6, 0x1, R23 ;  /* 0x0000000106057824 */ /* 0x000fc800078e0217 */
        /* <DEDUP_REMOVED lines=14> */
[----:B--2---:R0:W-:Y:S08]  /*2790*/  F2I.TRUNC.NTZ R11, R12 ;  /* 0x0000000c000b7305 */ /* 0x0041f0000020f100 */
[----:B---3--:R-:W2:Y:S01]  /*27a0*/  F2I.TRUNC.NTZ R13, R13 ;  /* 0x0000000d000d7305 */ /* 0x008ea2000020f100 */
[----:B0-----:R-:W3:Y:S01]  /*27b0*/  LDG.E.CONSTANT R12, desc[UR8][R4.64+0x2800] ;  /* 0x00280008040c7981 */ /* 0x001ee2000c1e9900 */
[----:B--2---:R-:W-:-:S03]  /*27c0*/  IADD3 R8, PT, PT, R13, R11, R8 ;  /* 0x0000000b0d087210 */ /* 0x004fc60007ffe008 */
[----:B------:R-:W2:Y:S04]  /*27d0*/  LDG.E.CONSTANT R11, desc[UR8][R4.64+0x2400] ;  /* 0x00240008040b7981 */ /* 0x000ea8000c1e9900 */
[----:B------:R1:W2:Y:S01]  /*27e0*/  LDG.E.CONSTANT R13, desc[UR8][R4.64+0x2c00] ;  /* 0x002c0008040d7981 */ /* 0x0002a2000c1e9900 */
[----:B----4-:R-:W-:Y:S08]  /*27f0*/  F2I.TRUNC.NTZ R19, R19 ;  /* 0x0000001300137305 */ /* 0x010ff0000020f100 */
[----:B-----5:R-:W0:Y:S08]  /*2800*/  F2I.TRUNC.NTZ R20, R20 ;  /* 0x0000001400147305 */ /* 0x020e30000020f100 */
[----:B------:R-:W-:Y:S08]  /*2810*/  F2I.TRUNC.NTZ R21, R21 ;  /* 0x0000001500157305 */ /* 0x000ff0000020f100 */
[----:B------:R-:W4:Y:S01]  /*2820*/  F2I.TRUNC.NTZ R22, R22 ;  /* 0x0000001600167305 */ /* 0x000f22000020f100 */
[----:B0-----:R-:W-:-:S07]  /*2830*/  IADD3 R8, PT, PT, R20, R19, R8 ;  /* 0x0000001314087210 */ /* 0x001fce0007ffe008 */
[----:B------:R-:W-:Y:S08]  /*2840*/  F2I.TRUNC.NTZ R24, R24 ;  /* 0x0000001800187305 */ /* 0x000ff0000020f100 */
[----:B------:R-:W0:Y:S01]  /*2850*/  F2I.TRUNC.NTZ R17, R17 ;  /* 0x0000001100117305 */ /* 0x000e22000020f100 */
[----:B----4-:R-:W-:-:S07]  /*2860*/  IADD3 R8, PT, PT, R22, R21, R8 ;  /* 0x0000001516087210 */ /* 0x010fce0007ffe008 */
[----:B------:R-:W-:Y:S01]  /*2870*/  F2I.TRUNC.NTZ R10, R10 ;  /* 0x0000000a000a7305 */ /* 0x000fe2000020f100 */
[----:B-1----:R-:W-:-:S07]  /*2880*/  IADD3 R4, PT, PT, -R23, UR6, RZ ;  /* 0x0000000617047c10 */ /* 0x002fce000fffe1ff */
[----:B------:R-:W-:Y:S01]  /*2890*/  F2I.TRUNC.NTZ R14, R14 ;  /* 0x0000000e000e7305 */ /* 0x000fe2000020f100 */
[----:B0-----:R-:W-:Y:S02]  /*28a0*/  IADD3 R8, PT, PT, R17, R24, R8 ;  /* 0x0000001811087210 */ /* 0x001fe40007ffe008 */
[----:B------:R-:W-:-:S05]  /*28b0*/  ISETP.GE.U32.AND P0, PT, R4, UR5, PT ;  /* 0x0000000504007c0c */ /* 0x000fca000bf06070 */
[----:B------:R-:W-:Y:S08]  /*28c0*/  F2I.TRUNC.NTZ R15, R15 ;  /* 0x0000000f000f7305 */ /* 0x000ff0000020f100 */
[----:B------:R-:W-:Y:S08]  /*28d0*/  F2I.TRUNC.NTZ R16, R16 ;  /* 0x0000001000107305 */ /* 0x000ff0000020f100 */
[----:B------:R-:W-:Y:S08]  /*28e0*/  F2I.TRUNC.NTZ R5, R18 ;  /* 0x0000001200057305 */ /* 0x000ff0000020f100 */
[----:B---3--:R-:W-:Y:S08]  /*28f0*/  F2I.TRUNC.NTZ R12, R12 ;  /* 0x0000000c000c7305 */ /* 0x008ff0000020f100 */
[----:B--2---:R-:W0:Y:S08]  /*2900*/  F2I.TRUNC.NTZ R11, R11 ;  /* 0x0000000b000b7305 */ /* 0x004e30000020f100 */
[----:B------:R-:W1:Y:S01]  /*2910*/  F2I.TRUNC.NTZ R13, R13 ;  /* 0x0000000d000d7305 */ /* 0x000e62000020f100 */
[----:B0-----:R-:W-:-:S04]  /*2920*/  IADD3 R8, PT, PT, R11, R10, R8 ;  /* 0x0000000a0b087210 */ /* 0x001fc80007ffe008 */
[----:B-1----:R-:W-:-:S04]  /*2930*/  IADD3 R8, PT, PT, R13, R12, R8 ;  /* 0x0000000c0d087210 */ /* 0x002fc80007ffe008 */
[----:B------:R-:W-:-:S04]  /*2940*/  IADD3 R8, PT, PT, R15, R14, R8 ;  /* 0x0000000e0f087210 */ /* 0x000fc80007ffe008 */
[----:B------:R-:W-:Y:S01]  /*2950*/  IADD3 R8, PT, PT, R5, R16, R8 ;  /* 0x0000001005087210 */ /* 0x000fe20007ffe008 */
[----:B------:R-:W-:Y:S06]  /*2960*/  @!P0 BRA `(.L_x_258) ;  /* 0x0000000400108947 */ /* 0x000fec0003800000 */
[----:B------:R-:W-:Y:S01]  /*2970*/  VIADD R23, R23, UR5 ;  /* 0x0000000517177c36 */ /* 0x000fe20008000000 */
[----:B------:R-:W-:Y:S01]  /*2980*/  UIADD3 UR4, UPT, UPT, UR4, 0x1, URZ ;  /* 0x0000000104047890 */ /* 0x000fe2000fffe0ff */
[----:B------:R-:W-:Y:S02]  /*2990*/  VIADD R7, R7, UR5 ;  /* 0x0000000507077c36 */ /* 0x000fe40008000000 */
[----:B------:R-:W-:Y:S01]  /*29a0*/  VIADD R9, R9, UR5 ;  /* 0x0000000509097c36 */ /* 0x000fe20008000000 */
[----:B------:R-:W-:-:S13]  /*29b0*/  ISETP.GT.U32.AND P0, PT, R23, UR7, PT ;  /* 0x0000000717007c0c */ /* 0x000fda000bf04070 */
[----:B------:R-:W-:Y:S05]  /*29c0*/  @!P0 BRA `(.L_x_260) ;  /* 0xfffffffc00348947 */ /* 0x000fea000383ffff */
.L_x_259:
[----:B------:R-:W-:-:S13]  /*29d0*/  ISETP.GE.U32.AND P0, PT, R23, UR6, PT ;  /* 0x0000000617007c0c */ /* 0x000fda000bf06070 */
[----:B------:R-:W-:Y:S05]  /*29e0*/  @P0 BRA `(.L_x_258) ;  /* 0x0000000000f00947 */ /* 0x000fea0003800000 */
[----:B------:R-:W-:Y:S01]  /*29f0*/  IADD3 R23, PT, PT, -R23, UR6, RZ ;  /* 0x0000000617177c10 */ /* 0x000fe2000fffe1ff */
[----:B------:R-:W-:Y:S03]  /*2a00*/  BSSY.RECONVERGENT B1, `(.L_x_258) ;  /* 0x000003a000017945 */ /* 0x000fe60003800200 */
[----:B------:R-:W-:-:S13]  /*2a10*/  ISETP.GE.AND P0, PT, R6, R23, PT ;  /* 0x000000170600720c */ /* 0x000fda0003f06270 */
[----:B------:R-:W-:Y:S05]  /*2a20*/  @P0 BRA `(.L_x_261) ;  /* 0x0000000000dc0947 */ /* 0x000fea0003800000 */
[----:B------:R-:W0:Y:S01]  /*2a30*/  LDCU UR5, c[0x0][0x3ac] ;  /* 0x00007580ff0577ac */ /* 0x000e220008000800 */
[----:B------:R-:W1:Y:S01]  /*2a40*/  LDC R10, c[0x0][0x3ac] ;  /* 0x0000eb00ff0a7b82 */ /* 0x000e620000000800 */
[----:B------:R-:W-:Y:S01]  /*2a50*/  LOP3.LUT R4, RZ, R6, RZ, 0x33, !PT ;  /* 0x00000006ff047212 */ /* 0x000fe200078e33ff */
[----:B------:R-:W-:Y:S01]  /*2a60*/  IMAD.SHL.U32 R11, R0, 0x1000, RZ ;  /* 0x00001000000b7824 */ /* 0x000fe200078e00ff */
[----:B------:R-:W-:Y:S03]  /*2a70*/  BSSY.RECONVERGENT B2, `(.L_x_262) ;  /* 0x0000019000027945 */ /* 0x000fe60003800200 */
[----:B------:R-:W-:Y:S01]  /*2a80*/  VIADD R5, R4, UR6 ;  /* 0x0000000604057c36 */ /* 0x000fe20008000000 */
[----:B0-----:R-:W-:-:S06]  /*2a90*/  USHF.L.U32 UR5, UR5, 0xc, URZ ;  /* 0x0000000c05057899 */ /* 0x001fcc00080006ff */
[----:B------:R-:W-:-:S04]  /*2aa0*/  VIADD R4, R11, UR5 ;  /* 0x000000050b047c36 */ /* 0x000fc80008000000 */
[C---:B------:R-:W-:Y:S02]  /*2ab0*/  IMAD.IADD R11, R5.reuse, 0x1, -R4 ;  /* 0x00000001050b7824 */ /* 0x040fe400078e0a04 */
[----:B-1----:R-:W-:Y:S01]  /*2ac0*/  IMAD R4, R10, UR4, RZ ;  /* 0x000000040a047c24 */ /* 0x002fe2000f8e02ff */
        /* <DEDUP_REMOVED lines=10> */
.L_x_264:
        /* <DEDUP_REMOVED lines=9> */
.L_x_263:
[----:B------:R-:W-:Y:S05]  /*2c00*/  BSYNC.RECONVERGENT B2 ;  /* 0x0000000000027941 */ /* 0x000fea0003800200 */
.L_x_262:
[----:B------:R-:W-:Y:S05]  /*2c10*/  @!P1 BRA `(.L_x_261) ;  /* 0x0000000000609947 */ /* 0x000fea0003800000 */
[C---:B------:R-:W-:Y:S02]  /*2c20*/  IMAD.IADD R7, R10.reuse, 0x1, R7 ;  /* 0x000000010a077824 */ /* 0x040fe400078e0207 */
[----:B------:R-:W-:-:S07]  /*2c30*/  VIADD R9, R10, 0x200 ;  /* 0x000002000a097836 */ /* 0x000fce0000000000 */
.L_x_265:
        /* <DEDUP_REMOVED lines=22> */
.L_x_261:
[----:B------:R-:W-:Y:S05]  /*2da0*/  BSYNC.RECONVERGENT B1 ;  /* 0x0000000000017941 */ /* 0x000fea0003800200 */
.L_x_258:
        /* <DEDUP_REMOVED lines=35> */
[----:B---3--:R-:W-:Y:S04]  /*2fe0*/  LDS R2, [UR4+0xc] ;  /* 0x00000c04ff027984 */ /* 0x008fe80008000800 */
[----:B------:R-:W0:Y:S04]  /*2ff0*/  LDS.128 R4, [UR4+0x10] ;  /* 0x00001004ff047984 */ /* 0x000e280008000c00 */
[----:B------:R-:W1:Y:S01]  /*3000*/  LDS.64 R8, [UR4+0x20] ;  /* 0x00002004ff087984 */ /* 0x000e620008000a00 */
[----:B0-----:R-:W-:-:S04]  /*3010*/  IADD3 R2, PT, PT, R4, R2, R3 ;  /* 0x0000000204027210 */ /* 0x001fc80007ffe003 */
[----:B------:R-:W-:-:S04]  /*3020*/  IADD3 R2, PT, PT, R6, R2, R5 ;  /* 0x0000000206027210 */ /* 0x000fc80007ffe005 */
[----:B-1----:R-:W-:-:S05]  /*3030*/  IADD3 R2, PT, PT, R8, R2, R7 ;  /* 0x0000000208027210 */ /* 0x002fca0007ffe007 */
[----:B------:R-:W-:-:S07]  /*3040*/  IMAD.IADD R3, R2, 0x1, R9 ;  /* 0x0000000102037824 */ /* 0x000fce00078e0209 */
.L_x_239:
[----:B------:R-:W-:Y:S05]  /*3050*/  BSYNC.RECONVERGENT B0 ;  /* 0x0000000000007941 */ /* 0x000fea0003800200 */
.L_x_227:
[----:B------:R-:W-:Y:S05]  /*3060*/  @P0 EXIT ;  /* 0x000000000000094d */ /* 0x000fea0003800000 */
[----:B-12---:R-:W1:Y:S02]  /*3070*/  LDC.64 R4, c[0x0][0x388] ;  /* 0x0000e200ff047b82 */ /* 0x006e640000000a00 */
[----:B-1----:R-:W-:-:S05]  /*3080*/  IMAD.WIDE.U32 R4, R0, 0x4, R4 ;  /* 0x0000000400047825 */ /* 0x002fca00078e0004 */
[----:B------:R-:W-:Y:S01]  /*3090*/  STG.E desc[UR8][R4.64], R3 ;  /* 0x0000000304007986 */ /* 0x000fe2000c101908 */
[----:B------:R-:W-:Y:S05]  /*30a0*/  EXIT ;  /* 0x000000000000794d */ /* 0x000fea0003800000 */
.L_x_266:
        /* <DEDUP_REMOVED lines=13> */
.L_x_471:


//--------------------- .text._ZN3cub18CUB_300001_SM_10006detail6reduce28DeviceReduceSingleTileKernelINS2_10policy_hubIijN4cuda3std3__44plusIiEEE10Policy1000EPfPijS9_iiNS7_10__identityEEEvT0_T1_T2_T3_T4_T6_ --------------------------
	.section	.text._ZN3cub18CUB_300001_SM_10006detail6reduce28DeviceReduceSingleTileKernelINS2_10policy_hubIijN4cuda3std3__44plusIiEEE10Policy1000EPfPijS9_iiNS7_10__identityEEEvT0_T1_T2_T3_T4_T6_,"ax",@progbits
	.align	128
        .global         _ZN3cub18CUB_300001_SM_10006detail6reduce28DeviceReduceSingleTileKernelINS2_10policy_hubIijN4cuda3std3__44plusIiEEE10Policy1000EPfPijS9_iiNS7_10__identityEEEvT0_T1_T2_T3_T4_T6_
        .type           _ZN3cub18CUB_300001_SM_10006detail6reduce28DeviceReduceSingleTileKernelINS2_10policy_hubIijN4cuda3std3__44plusIiEEE10Policy1000EPfPijS9_iiNS7_10__identityEEEvT0_T1_T2_T3_T4_T6_,@function
        .size           _ZN3cub18CUB_300001_SM_10006detail6reduce28DeviceReduceSingleTileKernelINS2_10policy_hubIijN4cuda3std3__44plusIiEEE10Policy1000EPfPijS9_iiNS7_10__identityEEEvT0_T1_T2_T3_T4_T6_,(.L_x_472 - _ZN3cub18CUB_300001_SM_10006detail6reduce28DeviceReduceSingleTileKernelINS2_10policy_hubIijN4cuda3std3__44plusIiEEE10Policy1000EPfPijS9_iiNS7_10__identityEEEvT0_T1_T2_T3_T4_T6_)
        .other          _ZN3cub18CUB_300001_SM_10006detail6reduce28DeviceReduceSingleTileKernelINS2_10policy_hubIijN4cuda3std3__44plusIiEEE10Policy1000EPfPijS9_iiNS7_10__identityEEEvT0_T1_T2_T3_T4_T6_,@"STO_CUDA_ENTRY STV_DEFAULT"
_ZN3cub18CUB_300001_SM_10006detail6reduce28DeviceReduceSingleTileKernelINS2_10policy_hubIijN4cuda3std3__44plusIiEEE10Policy1000EPfPijS9_iiNS7_10__identityEEEvT0_T1_T2_T3_T4_T6_:
.text._ZN3cub18CUB_300001_SM_10006detail6reduce28DeviceReduceSingleTileKernelINS2_10policy_hubIijN4cuda3std3__44plusIiEEE10Policy1000EPfPijS9_iiNS7_10__identityEEEvT0_T1_T2_T3_T4_T6_:
        /* <DEDUP_REMOVED lines=13> */
.L_x_267:
[----:B------:R-:W0:Y:S01]  /*00d0*/  LDCU UR4, c[0x0][0x380] ;  /* 0x00007000ff0477ac */ /* 0x000e220008000800 */
[----:B------:R-:W-:Y:S01]  /*00e0*/  BSSY.RECONVERGENT B0, `(.L_x_268) ;  /* 0x000036f000007945 */ /* 0x000fe20003800200 */
[----:B0-----:R-:W-:-:S09]  /*00f0*/  ULOP3.LUT UP0, URZ, UR4, 0xf, URZ, 0xc0, !UPT ;  /* 0x0000000f04ff7892 */ /* 0x001fd2000f80c0ff */
[----:B------:R-:W-:Y:S05]  /*0100*/  BRA.U UP0, `(.L_x_269) ;  /* 0x0000001900a87547 */ /* 0x000fea000b800000 */
        /* <DEDUP_REMOVED lines=13> */
.L_x_272:
[----:B------:R-:W-:Y:S05]  /*01e0*/  BSYNC.RECONVERGENT B1 ;  /* 0x0000000000017941 */ /* 0x000fea0003800200 */
.L_x_271:
[----:B------:R-:W-:Y:S01]  /*01f0*/  ISETP.GE.U32.AND P0, PT, R2, R3, PT ;  /* 0x000000030200720c */ /* 0x000fe20003f06070 */
        /* <DEDUP_REMOVED lines=15> */
.L_x_277:
        /* <DEDUP_REMOVED lines=10> */
.L_x_276:
[----:B------:R-:W-:Y:S05]  /*0390*/  BSYNC.RECONVERGENT B2 ;  /* 0x0000000000027941 */ /* 0x000fea0003800200 */
.L_x_275:
[----:B------:R-:W-:Y:S05]  /*03a0*/  @!P1 BRA `(.L_x_274) ;  /* 0x0000000400809947 */ /* 0x000fea0003800000 */
[----:B------:R-:W0:Y:S01]  /*03b0*/  LDC.64 R4, c[0x0][0x380] ;  /* 0x0000e000ff047b82 */ /* 0x000e220000000a00 */
[----:B------:R-:W-:Y:S01]  /*03c0*/  IMAD.IADD R6, R3, 0x1, -R2 ;  /* 0x0000000103067824 */ /* 0x000fe200078e0a02 */
[----:B------:R-:W-:Y:S01]  /*03d0*/  BSSY.RECONVERGENT B2, `(.L_x_278) ;  /* 0x0000034000027945 */ /* 0x000fe20003800200 */
[----:B------:R-:W-:-:S03]  /*03e0*/  PLOP3.LUT P0, PT, PT, PT, PT, 0x80, 0x8 ;  /* 0x000000000008781c */ /* 0x000fc60003f0f070 */
[----:B------:R-:W-:Y:S01]  /*03f0*/  ISETP.GT.AND P1, PT, R6, 0xc00, PT ;  /* 0x00000c000600780c */ /* 0x000fe20003f24270 */
[----:B0-----:R-:W-:-:S12]  /*0400*/  IMAD.WIDE.U32 R4, R2, 0x4, R4 ;  /* 0x0000000402047825 */ /* 0x001fd800078e0004 */
[----:B------:R-:W-:Y:S05]  /*0410*/  @!P1 BRA `(.L_x_279) ;  /* 0x0000000000bc9947 */ /* 0x000fea0003800000 */
[----:B------:R-:W-:Y:S01]  /*0420*/  PLOP3.LUT P0, PT, PT, PT, PT, 0x8, 0x80 ;  /* 0x000000000080781c */ /* 0x000fe20003f0e170 */
[----:B------:R-:W-:-:S12]  /*0430*/  VIADD R7, R3, 0xfffff400 ;  /* 0xfffff40003077836 */ /* 0x000fd80000000000 */
.L_x_280:
        /* <DEDUP_REMOVED lines=45> */
.L_x_279:
[----:B------:R-:W-:Y:S05]  /*0710*/  BSYNC.RECONVERGENT B2 ;  /* 0x0000000000027941 */ /* 0x000fea0003800200 */
.L_x_278:
        /* <DEDUP_REMOVED lines=28> */
.L_x_282:
[----:B------:R-:W-:Y:S05]  /*08e0*/  BSYNC.RECONVERGENT B2 ;  /* 0x0000000000027941 */ /* 0x000fea0003800200 */
.L_x_281:
[----:B------:R-:W-:-:S13]  /*08f0*/  ISETP.LT.OR P0, PT, R2, R3, P0 ;  /* 0x000000030200720c */ /* 0x000fda0000701670 */
[----:B------:R-:W-:Y:S05]  /*0900*/  @!P0 BRA `(.L_x_274) ;  /* 0x0000000000288947 */ /* 0x000fea0003800000 */
        /* <DEDUP_REMOVED lines=10> */
.L_x_274:
[----:B------:R-:W-:Y:S05]  /*09b0*/  BSYNC.RECONVERGENT B1 ;  /* 0x0000000000017941 */ /* 0x000fea0003800200 */
.L_x_273:
[----:B------:R-:W-:-:S13]  /*09c0*/  ISETP.GE.U32.AND P0, PT, R3, 0x100, PT ;  /* 0x000001000300780c */ /* 0x000fda0003f06070 */
        /* <DEDUP_REMOVED lines=38> */
[----:B--2---:R-:W1:Y:S01]  /*0c30*/  LDS.64 R2, [UR4+0x20] ;  /* 0x00002004ff027984 */ /* 0x004e620008000a00 */
[----:B0-----:R-:W-:-:S04]  /*0c40*/  IADD3 R0, PT, PT, R4, R0, R9 ;  /* 0x0000000004007210 */ /* 0x001fc80007ffe009 */
[----:B------:R-:W-:-:S04]  /*0c50*/  IADD3 R0, PT, PT, R6, R0, R5 ;  /* 0x0000000006007210 */ /* 0x000fc80007ffe005 */
[----:B-1----:R-:W-:-:S05]  /*0c60*/  IADD3 R0, PT, PT, R2, R0, R7 ;  /* 0x0000000002007210 */ /* 0x002fca0007ffe007 */
[----:B------:R-:W-:Y:S01]  /*0c70*/  IMAD.IADD R9, R0, 0x1, R3 ;  /* 0x0000000100097824 */ /* 0x000fe200078e0203 */
[----:B------:R-:W-:Y:S06]  /*0c80*/  BRA `(.L_x_284) ;  /* 0x0000002800d07947 */ /* 0x000fec0003800000 */
.L_x_283:
[----:B------:R-:W-:Y:S01]  /*0c90*/  LOP3.LUT R2, R0, 0x3e0, RZ, 0xc0, !PT ;  /* 0x000003e000027812 */ /* 0x000fe200078ec0ff */
[----:B------:R-:W2:Y:S04]  /*0ca0*/  S2R R10, SR_LANEID ;  /* 0x00000000000a7919 */ /* 0x000ea80000000000 */
[----:B0-----:R-:W-:Y:S01]  /*0cb0*/  VIADD R4, R2, 0x20 ;  /* 0x0000002002047836 */ /* 0x001fe20000000000 */
[----:B------:R-:W-:-:S04]  /*0cc0*/  LOP3.LUT R2, RZ, R2, RZ, 0x33, !PT ;  /* 0x00000002ff027212 */ /* 0x000fc800078e33ff */
[----:B------:R-:W-:Y:S01]  /*0cd0*/  ISETP.GT.U32.AND P0, PT, R4, R3, PT ;  /* 0x000000030400720c */ /* 0x000fe20003f04070 */
        /* <DEDUP_REMOVED lines=10> */
[----:B------:R-:W-:Y:S01]  /*0d80*/  @!P1 MOV R9, 0x400 ;  /* 0x0000040000099802 */ /* 0x000fe20000000f00 */
[----:B------:R-:W-:-:S05]  /*0d90*/  IMAD.IADD R2, R7, 0x1, R16 ;  /* 0x0000000107027824 */ /* 0x000fca00078e0210 */
[----:B------:R-:W1:Y:S02]  /*0da0*/  SHFL.DOWN PT, R4, R2, 0x2, R5 ;  /* 0x0840000002047989 */ /* 0x000e6400000e0005 */
[----:B-1----:R-:W-:Y:S02]  /*0db0*/  SEL R7, R4, RZ, !P0 ;  /* 0x000000ff04077207 */ /* 0x002fe40004000000 */
[----:B------:R-:W-:Y:S01]  /*0dc0*/  ISETP.GT.AND P0, PT, R8, R5, PT ;  /* 0x000000050800720c */ /* 0x000fe20003f04270 */
[----:B------:R-:W-:Y:S01]  /*0dd0*/  VIADD R8, R10, 0x10 ;  /* 0x000000100a087836 */ /* 0x000fe20000000000 */
[----:B0-----:R-:W-:Y:S01]  /*0de0*/  @!P1 LEA R12, R12, R9, 0x18 ;  /* 0x000000090c0c9211 */ /* 0x001fe200078ec0ff */
        /* <DEDUP_REMOVED lines=24> */
[----:B------:R-:W-:Y:S01]  /*0f70*/  ISETP.GT.U32.AND P3, PT, R3, 0x80, PT ;  /* 0x000000800300780c */ /* 0x000fe20003f64070 */
[----:B0-----:R-:W-:-:S09]  /*0f80*/  ULEA UR4, UR5, UR4, 0x18 ;  /* 0x0000000405047291 */ /* 0x001fd2000f8ec0ff */
[----:B------:R-:W0:Y:S04]  /*0f90*/  LDS.128 R4, [UR4+0x10] ;  /* 0x00001004ff047984 */ /* 0x000e280008000c00 */
[----:B------:R-:W2:Y:S04]  /*0fa0*/  LDS R0, [UR4+0xc] ;  /* 0x00000c04ff007984 */ /* 0x000ea80008000800 */
[----:B------:R-:W3:Y:S01]  /*0fb0*/  LDS.64 R10, [UR4+0x20] ;  /* 0x00002004ff0a7984 */ /* 0x000ee20008000a00 */
[----:B0-----:R-:W-:Y:S02]  /*0fc0*/  SEL R4, R4, RZ, P2 ;  /* 0x000000ff04047207 */ /* 0x001fe40001000000 */
[----:B------:R-:W-:-:S02]  /*0fd0*/  ISETP.GT.U32.AND P2, PT, R3, 0x60, PT ;  /* 0x000000600300780c */ /* 0x000fc40003f44070 */
[----:B--2---:R-:W-:Y:S02]  /*0fe0*/  SEL R0, R0, RZ, P1 ;  /* 0x000000ff00007207 */ /* 0x004fe40000800000 */
[----:B------:R-:W-:Y:S02]  /*0ff0*/  SEL R5, R5, RZ, P2 ;  /* 0x000000ff05057207 */ /* 0x000fe40001000000 */
[----:B------:R-:W-:Y:S02]  /*1000*/  IADD3 R0, PT, PT, R4, R0, R9 ;  /* 0x0000000004007210 */ /* 0x000fe40007ffe009 */
[C---:B------:R-:W-:Y:S02]  /*1010*/  ISETP.GT.U32.AND P1, PT, R3.reuse, 0xa0, PT ;  /* 0x000000a00300780c */ /* 0x040fe40003f24070 */
[----:B------:R-:W-:Y:S02]  /*1020*/  SEL R6, R6, RZ, P3 ;  /* 0x000000ff06067207 */ /* 0x000fe40001800000 */
[----:B------:R-:W-:-:S02]  /*1030*/  ISETP.GT.U32.AND P2, PT, R3, 0xc0, PT ;  /* 0x000000c00300780c */ /* 0x000fc40003f44070 */
[----:B------:R-:W-:Y:S02]  /*1040*/  ISETP.GT.U32.AND P3, PT, R3, 0xe0, PT ;  /* 0x000000e00300780c */ /* 0x000fe40003f64070 */
[----:B------:R-:W-:Y:S02]  /*1050*/  SEL R7, R7, RZ, P1 ;  /* 0x000000ff07077207 */ /* 0x000fe40000800000 */
[----:B------:R-:W-:Y:S02]  /*1060*/  IADD3 R0, PT, PT, R6, R0, R5 ;  /* 0x0000000006007210 */ /* 0x000fe40007ffe005 */
[----:B---3--:R-:W-:Y:S02]  /*1070*/  SEL R10, R10, RZ, P2 ;  /* 0x000000ff0a0a7207 */ /* 0x008fe40001000000 */
[----:B------:R-:W-:Y:S02]  /*1080*/  SEL R11, R11, RZ, P3 ;  /* 0x000000ff0b0b7207 */ /* 0x000fe40001800000 */
[----:B------:R-:W-:-:S05]  /*1090*/  IADD3 R0, PT, PT, R10, R0, R7 ;  /* 0x000000000a007210 */ /* 0x000fca0007ffe007 */
[----:B-1----:R-:W-:Y:S01]  /*10a0*/  IMAD.IADD R9, R0, 0x1, R11 ;  /* 0x0000000100097824 */ /* 0x002fe200078e020b */
[----:B------:R-:W-:Y:S06]  /*10b0*/  BRA `(.L_x_284) ;  /* 0x0000002400c47947 */ /* 0x000fec0003800000 */
.L_x_270:
[----:B------:R-:W0:Y:S01]  /*10c0*/  S2R R0, SR_TID.X ;  /* 0x0000000000007919 */ /* 0x000e220000002100 */
[----:B------:R-:W1:Y:S02]  /*10d0*/  LDCU.64 UR4, c[0x0][0x380] ;  /* 0x00007000ff0477ac */ /* 0x000e640008000a00 */
[----:B-1----:R-:W-:Y:S02]  /*10e0*/  IMAD.U32 R20, RZ, RZ, UR4 ;  /* 0x00000004ff147e24 */ /* 0x002fe4000f8e00ff */
[----:B------:R-:W-:Y:S02]  /*10f0*/  IMAD.U32 R21, RZ, RZ, UR5 ;  /* 0x00000005ff157e24 */ /* 0x000fe4000f8e00ff */
[----:B0-----:R-:W-:-:S04]  /*1100*/  IMAD.SHL.U32 R2, R0, 0x4, RZ ;  /* 0x0000000400027824 */ /* 0x001fc800078e00ff */
[----:B------:R-:W-:-:S05]  /*1110*/  IMAD.WIDE.U32 R22, R2, 0x4, R20 ;  /* 0x0000000402167825 */ /* 0x000fca00078e0014 */
[----:B------:R-:W2:Y:S04]  /*1120*/  LDG.E.128.CONSTANT R4, desc[UR6][R22.64] ;  /* 0x0000000616047981 */ /* 0x000ea8000c1e9d00 */
[----:B------:R-:W3:Y:S04]  /*1130*/  LDG.E.128.CONSTANT R8, desc[UR6][R22.64+0x1000] ;  /* 0x0010000616087981 */ /* 0x000ee8000c1e9d00 */
[----:B------:R-:W4:Y:S04]  /*1140*/  LDG.E.128.CONSTANT R12, desc[UR6][R22.64+0x2000] ;  /* 0x00200006160c7981 */ /* 0x000f28000c1e9d00 */
[----:B------:R0:W5:Y:S01]  /*1150*/  LDG.E.128.CONSTANT R16, desc[UR6][R22.64+0x3000] ;  /* 0x0030000616107981 */ /* 0x000162000c1e9d00 */
[----:B------:R-:W-:Y:S01]  /*1160*/  UMOV UR4, 0x1000 ;  /* 0x0000100000047882 */ /* 0x000fe20000000000 */
[----:B0-----:R-:W-:-:S05]  /*1170*/  VIADD R22, R3, 0xfffff000 ;  /* 0xfffff00003167836 */ /* 0x001fca0000000000 */
[----:B------:R-:W-:Y:S01]  /*1180*/  ISETP.GE.U32.AND P0, PT, R22, 0x1000, PT ;  /* 0x000010001600780c */ /* 0x000fe20003f06070 */
        /* <DEDUP_REMOVED lines=25> */
[----:B------:R-:W0:Y:S01]  /*1320*/  LDC R3, c[0x0][0x390] ;  /* 0x0000e400ff037b82 */ /* 0x000e220000000800 */
[----:B------:R-:W-:-:S07]  /*1330*/  UMOV UR4, 0x1000 ;  /* 0x0000100000047882 */ /* 0x000fce0000000000 */
[----:B------:R-:W1:Y:S02]  /*1340*/  LDC.64 R20, c[0x0][0x380] ;  /* 0x0000e000ff147b82 */ /* 0x000e640000000a00 */
.L_x_287:
[----:B------:R-:W-:-:S04]  /*1350*/  VIADD R25, R2, UR4 ;  /* 0x0000000402197c36 */ /* 0x000fc80008000000 */
[----:B-1----:R-:W-:-:S05]  /*1360*/  IMAD.WIDE.U32 R24, R25, 0x4, R20 ;  /* 0x0000000419187825 */ /* 0x002fca00078e0014 */
        /* <DEDUP_REMOVED lines=8> */
[----:B------:R-:W1:Y:S01]  /*13f0*/  F2I.TRUNC.NTZ R7, R7 ;  /* 0x0000000700077305 */ /* 0x000e62000020f100 */
[----:B0-----:R-:W-:-:S05]  /*1400*/  VIADD R5, R3, -UR4 ;  /* 0x8000000403057c36 */ /* 0x001fca0008000000 */
[----:B------:R-:W-:Y:S02]  /*1410*/  ISETP.GE.U32.AND P0, PT, R5, 0x1000, PT ;  /* 0x000010000500780c */ /* 0x000fe40003f06070 */
[----:B---3--:R-:W-:Y:S01]  /*1420*/  F2I.TRUNC.NTZ R8, R8 ;  /* 0x0000000800087305 */ /* 0x008fe2000020f100 */
[----:B-1----:R-:W-:-:S07]  /*1430*/  IADD3 R4, PT, PT, R7, R6, R4 ;  /* 0x0000000607047210 */ /* 0x002fce0007ffe004 */
[----:B------:R-:W0:Y:S08]  /*1440*/  F2I.TRUNC.NTZ R9, R9 ;  /* 0x0000000900097305 */ /* 0x000e30000020f100 */
[----:B------:R-:W-:Y:S01]  /*1450*/  F2I.TRUNC.NTZ R10, R10 ;  /* 0x0000000a000a7305 */ /* 0x000fe2000020f100 */
[----:B0-----:R-:W-:-:S07]  /*1460*/  IADD3 R4, PT, PT, R9, R8, R4 ;  /* 0x0000000809047210 */ /* 0x001fce0007ffe004 */
        /* <DEDUP_REMOVED lines=15> */
[----:B------:R-:W-:-:S06]  /*1560*/  UIADD3 UR4, UPT, UPT, UR4, 0x1000, URZ ;  /* 0x0000100004047890 */ /* 0x000fcc000fffe0ff */
[----:B------:R-:W-:-:S13]  /*1570*/  ISETP.LT.U32.AND P0, PT, R22, UR4, PT ;  /* 0x0000000416007c0c */ /* 0x000fda000bf01070 */
[----:B------:R-:W-:Y:S05]  /*1580*/  @!P0 BRA `(.L_x_287) ;  /* 0xfffffffc00708947 */ /* 0x000fea000383ffff */
.L_x_285:
[----:B------:R-:W-:-:S13]  /*1590*/  ISETP.LE.U32.AND P0, PT, R3, UR4, PT ;  /* 0x0000000403007c0c */ /* 0x000fda000bf03070 */
[----:B------:R-:W-:Y:S05]  /*15a0*/  @P0 BRA `(.L_x_286) ;  /* 0x0000000000d40947 */ /* 0x000fea0003800000 */
[----:B------:R-:W-:Y:S01]  /*15b0*/  VIADD R5, R3, -UR4 ;  /* 0x8000000403057c36 */ /* 0x000fe20008000000 */
[----:B------:R-:W-:Y:S04]  /*15c0*/  BSSY.RECONVERGENT B1, `(.L_x_286) ;  /* 0x0000033000017945 */ /* 0x000fe80003800200 */
[----:B------:R-:W-:-:S13]  /*15d0*/  ISETP.GE.AND P0, PT, R0, R5, PT ;  /* 0x000000050000720c */ /* 0x000fda0003f06270 */
[----:B------:R-:W-:Y:S05]  /*15e0*/  @P0 BRA `(.L_x_288) ;  /* 0x0000000000c00947 */ /* 0x000fea0003800000 */
[----:B------:R-:W-:Y:S01]  /*15f0*/  LOP3.LUT R2, RZ, R0, RZ, 0x33, !PT ;  /* 0x00000000ff027212 */ /* 0x000fe200078e33ff */
[----:B------:R-:W-:Y:S01]  /*1600*/  BSSY.RECONVERGENT B2, `(.L_x_289) ;  /* 0x0000015000027945 */ /* 0x000fe20003800200 */
[----:B------:R-:W-:Y:S02]  /*1610*/  IMAD.MOV.U32 R4, RZ, RZ, R0 ;  /* 0x000000ffff047224 */ /* 0x000fe400078e0000 */
[----:B------:R-:W-:-:S04]  /*1620*/  IADD3 R2, PT, PT, R3, -UR4, R2 ;  /* 0x8000000403027c10 */ /* 0x000fc8000fffe002 */
[C---:B------:R-:W-:Y:S02]  /*1630*/  LOP3.LUT R3, R2.reuse, 0x300, RZ, 0xc0, !PT ;  /* 0x0000030002037812 */ /* 0x040fe400078ec0ff */
[----:B------:R-:W-:Y:S02]  /*1640*/  ISETP.GE.U32.AND P1, PT, R2, 0x300, PT ;  /* 0x000003000200780c */ /* 0x000fe40003f26070 */
[----:B------:R-:W-:-:S13]  /*1650*/  ISETP.NE.AND P0, PT, R3, 0x300, PT ;  /* 0x000003000300780c */ /* 0x000fda0003f05270 */
[----:B------:R-:W-:Y:S05]  /*1660*/  @!P0 BRA `(.L_x_290) ;  /* 0x0000000000388947 */ /* 0x000fea0003800000 */
[----:B------:R-:W-:Y:S01]  /*1670*/  LEA.HI R2, R2, 0x1, RZ, 0x18 ;  /* 0x0000000102027811 */ /* 0x000fe200078fc0ff */
[----:B------:R-:W-:Y:S02]  /*1680*/  VIADD R7, R0, UR4 ;  /* 0x0000000400077c36 */ /* 0x000fe40008000000 */
[----:B------:R-:W-:Y:S01]  /*1690*/  IMAD.MOV.U32 R4, RZ, RZ, R0 ;  /* 0x000000ffff047224 */ /* 0x000fe200078e0000 */
[----:B------:R-:W-:-:S05]  /*16a0*/  LOP3.LUT R2, R2, 0x3, RZ, 0xc0, !PT ;  /* 0x0000000302027812 */ /* 0x000fca00078ec0ff */
[----:B------:R-:W-:-:S07]  /*16b0*/  IMAD.MOV R6, RZ, RZ, -R2 ;  /* 0x000000ffff067224 */ /* 0x000fce00078e0a02 */
.L_x_291:
        /* <DEDUP_REMOVED lines=9> */
.L_x_290:
[----:B------:R-:W-:Y:S05]  /*1750*/  BSYNC.RECONVERGENT B2 ;  /* 0x0000000000027941 */ /* 0x000fea0003800200 */
.L_x_289:
[----:B------:R-:W-:Y:S05]  /*1760*/  @!P1 BRA `(.L_x_288) ;  /* 0x0000000000609947 */ /* 0x000fea0003800000 */
[C---:B------:R-:W-:Y:S02]  /*1770*/  VIADD R12, R4.reuse, 0x200 ;  /* 0x00000200040c7836 */ /* 0x040fe40000000000 */
[----:B------:R-:W-:-:S07]  /*1780*/  VIADD R13, R4, UR4 ;  /* 0x00000004040d7c36 */ /* 0x000fce0008000000 */
.L_x_292:
        /* <DEDUP_REMOVED lines=22> */
.L_x_288:
[----:B------:R-:W-:Y:S05]  /*18f0*/  BSYNC.RECONVERGENT B1 ;  /* 0x0000000000017941 */ /* 0x000fea0003800200 */
.L_x_286:
        /* <DEDUP_REMOVED lines=41> */
[----:B------:R-:W-:Y:S01]  /*1b90*/  IMAD.IADD R9, R0, 0x1, R3 ;  /* 0x0000000100097824 */ /* 0x000fe200078e0203 */
[----:B------:R-:W-:Y:S06]  /*1ba0*/  BRA `(.L_x_284) ;  /* 0x0000001c00087947 */ /* 0x000fec0003800000 */
.L_x_269:
        /* <DEDUP_REMOVED lines=13> */
.L_x_295:
[----:B------:R-:W-:Y:S05]  /*1c80*/  BSYNC.RECONVERGENT B1 ;  /* 0x0000000000017941 */ /* 0x000fea0003800200 */
.L_x_294:
        /* <DEDUP_REMOVED lines=16> */
.L_x_300:
        /* <DEDUP_REMOVED lines=10> */
.L_x_299:
[----:B------:R-:W-:Y:S05]  /*1e30*/  BSYNC.RECONVERGENT B2 ;  /* 0x0000000000027941 */ /* 0x000fea0003800200 */
.L_x_298:
        /* <DEDUP_REMOVED lines=10> */
.L_x_303:
        /* <DEDUP_REMOVED lines=45> */
.L_x_302:
[----:B------:R-:W-:Y:S05]  /*21b0*/  BSYNC.RECONVERGENT B2 ;  /* 0x0000000000027941 */ /* 0x000fea0003800200 */
.L_x_301:
        /* <DEDUP_REMOVED lines=28> */
.L_x_305:
[----:B------:R-:W-:Y:S05]  /*2380*/  BSYNC.RECONVERGENT B2 ;  /* 0x0000000000027941 */ /* 0x000fea0003800200 */
.L_x_304:
        /* <DEDUP_REMOVED lines=12> */
.L_x_297:
[----:B------:R-:W-:Y:S05]  /*2450*/  BSYNC.RECONVERGENT B1 ;  /* 0x0000000000017941 */ /* 0x000fea0003800200 */
.L_x_296:
        /* <DEDUP_REMOVED lines=45> */
.L_x_306:
        /* <DEDUP_REMOVED lines=15> */
[----:B------:R-:W-:-:S05]  /*2820*/  IMAD.IADD R5, R5, 0x1, R16 ;  /* 0x0000000105057824 */ /* 0x000fca00078e0210 */
[----:B------:R-:W1:Y:S02]  /*2830*/  SHFL.DOWN PT, R2, R5, 0x2, R11 ;  /* 0x0840000005027989 */ /* 0x000e6400000e000b */
[----:B-1----:R-:W-:Y:S02]  /*2840*/  SEL R2, R2, RZ, !P0 ;  /* 0x000000ff02027207 */ /* 0x002fe40004000000 */
[----:B------:R-:W-:Y:S01]  /*2850*/  ISETP.GT.AND P0, PT, R8, R11, PT ;  /* 0x0000000b0800720c */ /* 0x000fe20003f04270 */
[C---:B------:R-:W-:Y:S02]  /*2860*/  VIADD R8, R6.reuse, 0x8 ;  /* 0x0000000806087836 */ /* 0x040fe40000000000 */
[----:B------:R-:W-:Y:S01]  /*2870*/  IMAD.IADD R2, R5, 0x1, R2 ;  /* 0x0000000105027824 */ /* 0x000fe200078e0202 */
[----:B------:R-:W-:Y:S01]  /*2880*/  @!P1 SHF.R.U32.HI R5, RZ, 0x3, R0 ;  /* 0x00000003ff059819 */ /* 0x000fe20000011600 */
[----:B------:R-:W-:-:S03]  /*2890*/  VIADD R6, R6, 0x10 ;  /* 0x0000001006067836 */ /* 0x000fc60000000000 */
[----:B------:R-:W1:Y:S01]  /*28a0*/  SHFL.DOWN PT, R4, R2, 0x4, R11 ;  /* 0x0880000002047989 */ /* 0x000e6200000e000b */
[----:B------:R-:W-:Y:S02]  /*28b0*/  @!P1 LOP3.LUT R5, R5, 0x7c, RZ, 0xc0, !PT ;  /* 0x0000007c05059812 */ /* 0x000fe400078ec0ff */
[----:B-1----:R-:W-:Y:S02]  /*28c0*/  SEL R7, R4, RZ, !P0 ;  /* 0x000000ff04077207 */ /* 0x002fe40004000000 */
[----:B------:R-:W-:Y:S02]  /*28d0*/  ISETP.GT.AND P0, PT, R8, R11, PT ;  /* 0x0000000b0800720c */ /* 0x000fe40003f04270 */
[----:B------:R-:W-:Y:S01]  /*28e0*/  @!P1 MOV R8, 0x400 ;  /* 0x0000040000089802 */ /* 0x000fe20000000f00 */
[----:B------:R-:W-:-:S03]  /*28f0*/  IMAD.IADD R7, R2, 0x1, R7 ;  /* 0x0000000102077824 */ /* 0x000fc600078e0207 */
[----:B0-----:R-:W-:Y:S02]  /*2900*/  @!P1 LEA R8, R9, R8, 0x18 ;  /* 0x0000000809089211 */ /* 0x001fe400078ec0ff */
[----:B------:R-:W0:Y:S03]  /*2910*/  SHFL.DOWN PT, R4, R7, 0x8, R11 ;  /* 0x0900000007047989 */ /* 0x000e2600000e000b */
[----:B------:R-:W-:Y:S01]  /*2920*/  @!P1 IMAD.IADD R8, R5, 0x1, R8 ;  /* 0x0000000105089824 */ /* 0x000fe200078e0208 */
        /* <DEDUP_REMOVED lines=18> */
[----:B------:R-:W3:Y:S01]  /*2a50*/  LDS.64 R10, [UR4+0x20] ;  /* 0x00002004ff0a7984 */ /* 0x000ee20008000a00 */
[----:B-1----:R-:W-:Y:S02]  /*2a60*/  SEL R4, R4, RZ, P2 ;  /* 0x000000ff04047207 */ /* 0x002fe40001000000 */
        /* <DEDUP_REMOVED lines=13> */
[----:B0-----:R-:W-:Y:S01]  /*2b40*/  IMAD.IADD R9, R0, 0x1, R11 ;  /* 0x0000000100097824 */ /* 0x001fe200078e020b */
[----:B------:R-:W-:Y:S06]  /*2b50*/  BRA `(.L_x_284) ;  /* 0x0000000c001c7947 */ /* 0x000fec0003800000 */
.L_x_293:
[----:B------:R-:W0:Y:S01]  /*2b60*/  S2R R11, SR_TID.X ;  /* 0x00000000000b7919 */ /* 0x000e220000002100 */
[----:B------:R-:W1:Y:S02]  /*2b70*/  LDCU.64 UR4, c[0x0][0x380] ;  /* 0x00007000ff0477ac */ /* 0x000e640008000a00 */
[----:B-1----:R-:W-:Y:S02]  /*2b80*/  IMAD.U32 R6, RZ, RZ, UR4 ;  /* 0x00000004ff067e24 */ /* 0x002fe4000f8e00ff */
[----:B------:R-:W-:Y:S02]  /*2b90*/  IMAD.U32 R7, RZ, RZ, UR5 ;  /* 0x00000005ff077e24 */ /* 0x000fe4000f8e00ff */
        /* <DEDUP_REMOVED lines=34> */
[----:B------:R0:W1:Y:S01]  /*2dc0*/  F2I.TRUNC.NTZ R23, R10 ;  /* 0x0000000a00177305 */ /* 0x000062000020f100 */
[----:B------:R-:W-:-:S05]  /*2dd0*/  VIADD R0, R3, 0xfffff000 ;  /* 0xfffff00003007836 */ /* 0x000fca0000000000 */
[----:B------:R-:W-:Y:S02]  /*2de0*/  ISETP.GE.U32.AND P0, PT, R0, 0x1000, PT ;  /* 0x000010000000780c */ /* 0x000fe40003f06070 */
[----:B------:R-:W-:Y:S01]  /*2df0*/  F2I.TRUNC.NTZ R9, R9 ;  /* 0x0000000900097305 */ /* 0x000fe2000020f100 */
[----:B0-----:R-:W-:Y:S01]  /*2e00*/  IMAD.MOV.U32 R10, RZ, RZ, 0x1000 ;  /* 0x00001000ff0a7424 */ /* 0x001fe200078e00ff */
[----:B-1----:R-:W-:-:S06]  /*2e10*/  IADD3 R14, PT, PT, R23, R14, R17 ;  /* 0x0000000e170e7210 */ /* 0x002fcc0007ffe011 */
[----:B------:R-:W0:Y:S08]  /*2e20*/  F2I.TRUNC.NTZ R2, R2 ;  /* 0x0000000200027305 */ /* 0x000e30000020f100 */
[----:B------:R-:W1:Y:S01]  /*2e30*/  F2I.TRUNC.NTZ R8, R8 ;  /* 0x0000000800087305 */ /* 0x000e62000020f100 */
[----:B0-----:R-:W-:-:S05]  /*2e40*/  IADD3 R9, PT, PT, R2, R9, R14 ;  /* 0x0000000902097210 */ /* 0x001fca0007ffe00e */
[----:B-1----:R-:W-:Y:S01]  /*2e50*/  IMAD.IADD R12, R8, 0x1, R9 ;  /* 0x00000001080c7824 */ /* 0x002fe200078e0209 */
[----:B------:R-:W-:Y:S06]  /*2e60*/  @!P0 BRA `(.L_x_307) ;  /* 0x0000000000d48947 */ /* 0x000fec0003800000 */
[----:B------:R-:W0:Y:S01]  /*2e70*/  LDC R14, c[0x0][0x390] ;  /* 0x0000e400ff0e7b82 */ /* 0x000e220000000800 */
[----:B------:R-:W-:-:S07]  /*2e80*/  IMAD.MOV.U32 R10, RZ, RZ, 0x1000 ;  /* 0x00001000ff0a7424 */ /* 0x000fce00078e00ff */
[----:B------:R-:W1:Y:S02]  /*2e90*/  LDC.64 R6, c[0x0][0x380] ;  /* 0x0000e000ff067b82 */ /* 0x000e640000000a00 */
.L_x_309:
[----:B------:R-:W-:Y:S02]  /*2ea0*/  IMAD.IADD R9, R11, 0x1, R10 ;  /* 0x000000010b097824 */ /* 0x000fe400078e020a */
[----:B------:R-:W-:-:S04]  /*2eb0*/  IMAD.WIDE.U32 R2, R10, 0x4, R4 ;  /* 0x000000040a027825 */ /* 0x000fc800078e0004 */
[----:B-1----:R-:W-:Y:S01]  /*2ec0*/  IMAD.WIDE.U32 R8, R9, 0x4, R6 ;  /* 0x0000000409087825 */ /* 0x002fe200078e0006 */
        /* <DEDUP_REMOVED lines=16> */
[----:B0-----:R-:W-:Y:S01]  /*2fd0*/  IMAD.MOV.U32 R3, RZ, RZ, R14 ;  /* 0x000000ffff037224 */ /* 0x001fe200078e000e */
[----:B--2---:R-:W-:Y:S08]  /*2fe0*/  F2I.TRUNC.NTZ R13, R13 ;  /* 0x0000000d000d7305 */ /* 0x004ff0000020f100 */
[----:B----4-:R-:W0:Y:S08]  /*2ff0*/  F2I.TRUNC.NTZ R8, R8 ;  /* 0x0000000800087305 */ /* 0x010e30000020f100 */
[----:B---3--:R-:W-:Y:S08]  /*3000*/  F2I.TRUNC.NTZ R17, R17 ;  /* 0x0000001100117305 */ /* 0x008ff0000020f100 */
[----:B-----5:R-:W1:Y:S01]  /*3010*/  F2I.TRUNC.NTZ R16, R16 ;  /* 0x0000001000107305 */ /* 0x020e62000020f100 */
[----:B0-----:R-:W-:-:S07]  /*3020*/  IADD3 R13, PT, PT, R13, R8, R12 ;  /* 0x000000080d0d7210 */ /* 0x001fce0007ffe00c */
[----:B------:R-:W-:Y:S08]  /*3030*/  F2I.TRUNC.NTZ R18, R18 ;  /* 0x0000001200127305 */ /* 0x000ff0000020f100 */
[----:B------:R-:W0:Y:S01]  /*3040*/  F2I.TRUNC.NTZ R15, R15 ;  /* 0x0000000f000f7305 */ /* 0x000e22000020f100 */
[----:B-1----:R-:W-:-:S07]  /*3050*/  IADD3 R13, PT, PT, R16, R17, R13 ;  /* 0x00000011100d7210 */ /* 0x002fce0007ffe00d */
[----:B------:R-:W-:Y:S08]  /*3060*/  F2I.TRUNC.NTZ R19, R19 ;  /* 0x0000001300137305 */ /* 0x000ff0000020f100 */
[----:B------:R-:W1:Y:S01]  /*3070*/  F2I.TRUNC.NTZ R27, R27 ;  /* 0x0000001b001b7305 */ /* 0x000e62000020f100 */
[----:B0-----:R-:W-:-:S07]  /*3080*/  IADD3 R18, PT, PT, R15, R18, R13 ;  /* 0x000000120f127210 */ /* 0x001fce0007ffe00d */
[----:B------:R-:W-:Y:S01]  /*3090*/  F2I.TRUNC.NTZ R26, R26 ;  /* 0x0000001a001a7305 */ /* 0x000fe2000020f100 */
[----:B------:R-:W-:-:S07]  /*30a0*/  IMAD.IADD R8, R3, 0x1, -R10 ;  /* 0x0000000103087824 */ /* 0x000fce00078e0a0a */
[----:B------:R-:W0:Y:S01]  /*30b0*/  F2I.TRUNC.NTZ R9, R20 ;  /* 0x0000001400097305 */ /* 0x000e22000020f100 */
[----:B-1----:R-:W-:-:S07]  /*30c0*/  IADD3 R18, PT, PT, R27, R19, R18 ;  /* 0x000000131b127210 */ /* 0x002fce0007ffe012 */
[----:B------:R-:W-:Y:S08]  /*30d0*/  F2I.TRUNC.NTZ R25, R25 ;  /* 0x0000001900197305 */ /* 0x000ff0000020f100 */
[----:B------:R-:W1:Y:S01]  /*30e0*/  F2I.TRUNC.NTZ R2, R23 ;  /* 0x0000001700027305 */ /* 0x000e62000020f100 */
[----:B------:R-:W-:-:S07]  /*30f0*/  ISETP.GE.U32.AND P0, PT, R8, 0x1000, PT ;  /* 0x000010000800780c */ /* 0x000fce0003f06070 */
[----:B------:R-:W-:Y:S01]  /*3100*/  F2I.TRUNC.NTZ R24, R24 ;  /* 0x0000001800187305 */ /* 0x000fe2000020f100 */
        /* <DEDUP_REMOVED lines=8> */
[----:B------:R-:W-:-:S05]  /*3190*/  VIADD R10, R10, 0x1000 ;  /* 0x000010000a0a7836 */ /* 0x000fca0000000000 */
[----:B------:R-:W-:-:S13]  /*31a0*/  ISETP.GT.U32.AND P0, PT, R10, R0, PT ;  /* 0x000000000a00720c */ /* 0x000fda0003f04070 */
[----:B------:R-:W-:Y:S05]  /*31b0*/  @!P0 BRA `(.L_x_309) ;  /* 0xfffffffc00388947 */ /* 0x000fea000383ffff */
.L_x_307:
[----:B------:R-:W-:-:S13]  /*31c0*/  ISETP.GE.U32.AND P0, PT, R10, R3, PT ;  /* 0x000000030a00720c */ /* 0x000fda0003f06070 */
        /* <DEDUP_REMOVED lines=13> */
[----:B------:R-:W-:Y:S01]  /*32a0*/  LEA.HI R2, R2, 0x1, RZ, 0x18 ;  /* 0x0000000102027811 */ /* 0x000fe200078fc0ff */
[----:B------:R-:W-:Y:S02]  /*32b0*/  IMAD.IADD R9, R11, 0x1, R10 ;  /* 0x000000010b097824 */ /* 0x000fe400078e020a */
[----:B------:R-:W-:Y:S01]  /*32c0*/  IMAD.MOV.U32 R5, RZ, RZ, R11 ;  /* 0x000000ffff057224 */ /* 0x000fe200078e000b */
[----:B------:R-:W-:-:S05]  /*32d0*/  LOP3.LUT R2, R2, 0x3, RZ, 0xc0, !PT ;  /* 0x0000000302027812 */ /* 0x000fca00078ec0ff */
[----:B------:R-:W-:-:S07]  /*32e0*/  IMAD.MOV R4, RZ, RZ, -R2 ;  /* 0x000000ffff047224 */ /* 0x000fce00078e0a02 */
.L_x_313:
        /* <DEDUP_REMOVED lines=9> */
.L_x_312:
[----:B------:R-:W-:Y:S05]  /*3380*/  BSYNC.RECONVERGENT B2 ;  /* 0x0000000000027941 */ /* 0x000fea0003800200 */
.L_x_311:
[----:B------:R-:W-:Y:S05]  /*3390*/  @!P1 BRA `(.L_x_310) ;  /* 0x0000000000609947 */ /* 0x000fea0003800000 */
[C---:B------:R-:W-:Y:S02]  /*33a0*/  IMAD.IADD R3, R5.reuse, 0x1, R10 ;  /* 0x0000000105037824 */ /* 0x040fe400078e020a */
[----:B------:R-:W-:-:S07]  /*33b0*/  VIADD R2, R5, 0x200 ;  /* 0x0000020005027836 */ /* 0x000fce0000000000 */
.L_x_314:
        /* <DEDUP_REMOVED lines=22> */
.L_x_310:
[----:B------:R-:W-:Y:S05]  /*3520*/  BSYNC.RECONVERGENT B1 ;  /* 0x0000000000017941 */ /* 0x000fea0003800200 */
.L_x_308:
        /* <DEDUP_REMOVED lines=42> */
.L_x_284:
[----:B------:R-:W-:Y:S05]  /*37d0*/  BSYNC.RECONVERGENT B0 ;  /* 0x0000000000007941 */ /* 0x000fea0003800200 */
.L_x_268:
[----:B------:R-:W-:Y:S05]  /*37e0*/  @P0 EXIT ;  /* 0x000000000000094d */ /* 0x000fea0003800000 */
[----:B--2-4-:R-:W2:Y:S01]  /*37f0*/  LDC.64 R2, c[0x0][0x388] ;  /* 0x0000e200ff027b82 */ /* 0x014ea20000000a00 */
[----:B------:R-:W0:Y:S02]  /*3800*/  LDCU UR4, c[0x0][0x398] ;  /* 0x00007300ff0477ac */ /* 0x000e240008000800 */
[----:B01-3--:R-:W-:-:S05]  /*3810*/  VIADD R9, R9, UR4 ;  /* 0x0000000409097c36 */ /* 0x00bfca0008000000 */
[----:B--2---:R-:W-:Y:S01]  /*3820*/  STG.E desc[UR6][R2.64], R9 ;  /* 0x0000000902007986 */ /* 0x004fe2000c101906 */
[----:B------:R-:W-:Y:S05]  /*3830*/  EXIT ;  /* 0x000000000000794d */ /* 0x000fea0003800000 */
.L_x_315:
        /* <DEDUP_REMOVED lines=12> */
.L_x_472:


//--------------------- .text._ZN3cub18CUB_300001_SM_10006detail10merge_sort26DeviceMergeSortMergeKernelINS2_10policy_hubIN6thrust24THRUST_300001_SM_1000_NS10device_ptrI10IndividualEEE9Policy600ES9_PNS0_8NullTypeES9_SD_mN4cuda3std3__44lessIS8_EES8_SC_EEvbT2_T3_T4_PT6_PT7_T5_PSL_SL_NS1_7vsmem_tE --------------------------
	.section	.text._ZN3cub18CUB_300001_SM_10006detail10merge_sort26DeviceMergeSortMergeKernelINS2_10policy_hubIN6thrust24THRUST_300001_SM_1000_NS10device_ptrI10IndividualEEE9Policy600ES9_PNS0_8NullTypeES9_SD_mN4cuda3std3__44lessIS8_EES8_SC_EEvbT2_T3_T4_PT6_PT7_T5_PSL_SL_NS1_7vsmem_tE,"ax",@progbits
	.align	128
        .global         _ZN3cub18CUB_300001_SM_10006detail10merge_sort26DeviceMergeSortMergeKernelINS2_10policy_hubIN6thrust24THRUST_300001_SM_1000_NS10device_ptrI10IndividualEEE9Policy600ES9_PNS0_8NullTypeES9_SD_mN4cuda3std3__44lessIS8_EES8_SC_EEvbT2_T3_T4_PT6_PT7_T5_PSL_SL_NS1_7vsmem_tE
        .type           _ZN3cub18CUB_300001_SM_10006detail10merge_sort26DeviceMergeSortMergeKernelINS2_10policy_hubIN6thrust24THRUST_300001_SM_1000_NS10device_ptrI10IndividualEEE9Policy600ES9_PNS0_8NullTypeES9_SD_mN4cuda3std3__44lessIS8_EES8_SC_EEvbT2_T3_T4_PT6_PT7_T5_PSL_SL_NS1_7vsmem_tE,@function
        .size           _ZN3cub18CUB_300001_SM_10006detail10merge_sort26DeviceMergeSortMergeKernelINS2_10policy_hubIN6thrust24THRUST_300001_SM_1000_NS10device_ptrI10IndividualEEE9Policy600ES9_PNS0_8NullTypeES9_SD_mN4cuda3std3__44lessIS8_EES8_SC_EEvbT2_T3_T4_PT6_PT7_T5_PSL_SL_NS1_7vsmem_tE,(.L_x_473 - _ZN3cub18CUB_300001_SM_10006detail10merge_sort26DeviceMergeSortMergeKernelINS2_10policy_hubIN6thrust24THRUST_300001_SM_1000_NS10device_ptrI10IndividualEEE9Policy600ES9_PNS0_8NullTypeES9_SD_mN4cuda3std3__44lessIS8_EES8_SC_EEvbT2_T3_T4_PT6_PT7_T5_PSL_SL_NS1_7vsmem_tE)
        .other          _ZN3cub18CUB_300001_SM_10006detail10merge_sort26DeviceMergeSortMergeKernelINS2_10policy_hubIN6thrust24THRUST_300001_SM_1000_NS10device_ptrI10IndividualEEE9Policy600ES9_PNS0_8NullTypeES9_SD_mN4cuda3std3__44lessIS8_EES8_SC_EEvbT2_T3_T4_PT6_PT7_T5_PSL_SL_NS1_7vsmem_tE,@"STO_CUDA_ENTRY STV_DEFAULT"
_ZN3cub18CUB_300001_SM_10006detail10merge_sort26DeviceMergeSortMergeKernelINS2_10policy_hubIN6thrust24THRUST_300001_SM_1000_NS10device_ptrI10IndividualEEE9Policy600ES9_PNS0_8NullTypeES9_SD_mN4cuda3std3__44lessIS8_EES8_SC_EEvbT2_T3_T4_PT6_PT7_T5_PSL_SL_NS1_7vsmem_tE:
.text._ZN3cub18CUB_300001_SM_10006detail10merge_sort26DeviceMergeSortMergeKernelINS2_10policy_hubIN6thrust24THRUST_300001_SM_1000_NS10device_ptrI10IndividualEEE9Policy600ES9_PNS0_8NullTypeES9_SD_mN4cuda3std3__44lessIS8_EES8_SC_EEvbT2_T3_T4_PT6_PT7_T5_PSL_SL_NS1_7vsmem_tE:
[----:B------:R-:W0:Y:S01]  /*0000*/  LDC R1, c[0x0][0x37c] ;  /* 0x0000df00ff017b82 */ /* 0x000e220000000800 */
[----:B------:R-:W1:Y:S01]  /*0010*/  S2R R10, SR_CTAID.X ;  /* 0x00000000000a7919 */ /* 0x000e620000002500 */
[----:B------:R-:W2:Y:S06]  /*0020*/  LDCU UR4, c[0x0][0x370] ;  /* 0x00006e00ff0477ac */ /* 0x000eac0008000800 */
[----:B------:R-:W3:Y:S01]  /*0030*/  LDC.64 R18, c[0x0][0x3c0] ;  /* 0x0000f000ff127b82 */ /* 0x000ee20000000a00 */
[----:B0-----:R-:W-:Y:S01]  /*0040*/  VIADD R1, R1, 0xffffff70 ;  /* 0xffffff7001017836 */ /* 0x001fe20000000000 */
[----:B------:R-:W0:Y:S01]  /*0050*/  S2R R124, SR_TID.X ;  /* 0x00000000007c7919 */ /* 0x000e220000002100 */
[----:B------:R-:W4:Y:S01]  /*0060*/  LDCU.64 UR6, c[0x0][0x358] ;  /* 0x00006b00ff0677ac */ /* 0x000f220008000a00 */
[----:B--2---:R-:W-:-:S06]  /*0070*/  UIADD3 UR4, UPT, UPT, UR4, -0x1, URZ ;  /* 0xffffffff04047890 */ /* 0x004fcc000fffe0ff */
[----:B-1----:R-:W-:-:S13]  /*0080*/  ISETP.GE.U32.AND P0, PT, R10, UR4, PT ;  /* 0x000000040a007c0c */ /* 0x002fda000bf06070 */
[----:B---34-:R-:W-:Y:S05]  /*0090*/  @P0 BRA `(.L_x_316) ;  /* 0x000000c0000c0947 */ /* 0x018fea0003800000 */
[----:B------:R-:W1:Y:S01]  /*00a0*/  LDC.64 R2, c[0x0][0x3b8] ;  /* 0x0000ee00ff027b82 */ /* 0x000e620000000a00 */
[----:B------:R-:W-:-:S07]  /*00b0*/  IADD3 R0, P3, PT, RZ, -R18, RZ ;  /* 0x80000012ff007210 */ /* 0x000fce0007f7e0ff */
[----:B------:R-:W2:Y:S01]  /*00c0*/  LDC.64 R20, c[0x0][0x398] ;  /* 0x0000e600ff147b82 */ /* 0x000ea20000000a00 */
[----:B------:R-:W-:Y:S01]  /*00d0*/  IMAD.WIDE.U32 R8, R18, 0x20, RZ ;  /* 0x0000002012087825 */ /* 0x000fe200078e00ff */
[----:B------:R-:W3:Y:S01]  /*00e0*/  LDCU.U8 UR4, c[0x0][0x380] ;  /* 0x00007000ff0477ac */ /* 0x000ee20008000000 */
[----:B-1----:R-:W-:-:S04]  /*00f0*/  LEA R2, P0, R10, R2, 0x3 ;  /* 0x000000020a027211 */ /* 0x002fc800078018ff */
[----:B------:R-:W-:-:S05]  /*0100*/  LEA.HI.X R3, R10, R3, RZ, 0x3, P0 ;  /* 0x000000030a037211 */ /* 0x000fca00000f1cff */
[----:B------:R-:W4:Y:S04]  /*0110*/  LDG.E.64 R6, desc[UR6][R2.64+0x8] ;  /* 0x0000080602067981 */ /* 0x000f28000c1e1b00 */
[----:B------:R-:W5:Y:S01]  /*0120*/  LDG.E.64 R4, desc[UR6][R2.64] ;  /* 0x0000000602047981 */ /* 0x000f62000c1e1b00 */
[CC--:B------:R-:W-:Y:S01]  /*0130*/  LOP3.LUT R13, R0.reuse, R10.reuse, RZ, 0xc0, !PT ;  /* 0x0000000a000d7212 */ /* 0x0c0fe200078ec0ff */
[----:B------:R-:W-:Y:S01]  /*0140*/  IMAD.SHL.U32 R15, R19, 0x20, RZ ;  /* 0x00000020130f7824 */ /* 0x000fe200078e00ff */
[----:B------:R-:W-:Y:S01]  /*0150*/  LOP3.LUT R0, R0, R10, RZ, 0xfc, !PT ;  /* 0x0000000a00007212 */ /* 0x000fe200078efcff */
[----:B---3--:R-:W-:Y:S01]  /*0160*/  UPRMT UR4, UR4, 0x8880, URZ ;  /* 0x0000888004047896 */ /* 0x008fe200080000ff */
[C---:B------:R-:W-:Y:S01]  /*0170*/  SHF.L.U64.HI R16, R13.reuse, 0x6, RZ ;  /* 0x000000060d107819 */ /* 0x040fe200000102ff */
[----:B------:R-:W-:Y:S01]  /*0180*/  IMAD.SHL.U32 R17, R13, 0x40, RZ ;  /* 0x000000400d117824 */ /* 0x000fe200078e00ff */
[----:B------:R-:W-:Y:S01]  /*0190*/  IADD3 R13, P2, PT, R10, -R13, RZ ;  /* 0x8000000d0a0d7210 */ /* 0x000fe20007f5e0ff */
[----:B------:R-:W-:Y:S01]  /*01a0*/  IMAD.IADD R15, R9, 0x1, R15 ;  /* 0x00000001090f7824 */ /* 0x000fe200078e020f */
[----:B------:R-:W-:Y:S01]  /*01b0*/  LOP3.LUT R14, R8, 0xffffffc0, RZ, 0xc0, !PT ;  /* 0xffffffc0080e7812 */ /* 0x000fe200078ec0ff */
[----:B------:R-:W-:Y:S01]  /*01c0*/  UISETP.NE.AND UP0, UPT, UR4, URZ, UPT ;  /* 0x000000ff0400728c */ /* 0x000fe2000bf05270 */
[----:B--2---:R-:W-:Y:S01]  /*01d0*/  IADD3 R9, P4, PT, -R17, R20, RZ ;  /* 0x0000001411097210 */ /* 0x004fe20007f9e1ff */
[----:B------:R-:W-:Y:S01]  /*01e0*/  IMAD.X R8, RZ, RZ, -0x1, P2 ;  /* 0xffffffffff087424 */ /* 0x000fe200010e06ff */
[----:B------:R-:W-:Y:S01]  /*01f0*/  ISETP.NE.U32.AND P1, PT, R0, -0x1, PT ;  /* 0xffffffff0000780c */ /* 0x000fe20003f25070 */
[----:B------:R-:W-:Y:S01]  /*0200*/  IMAD.MOV.U32 R0, RZ, RZ, 0x3f ;  /* 0x0000003fff007424 */ /* 0x000fe200078e00ff */
[----:B------:R-:W-:Y:S01]  /*0210*/  ISETP.GT.U32.AND P2, PT, R9, R14, PT ;  /* 0x0000000e0900720c */ /* 0x000fe20003f44070 */
[----:B------:R-:W-:Y:S01]  /*0220*/  IMAD.X R10, R21, 0x1, ~R16, P4 ;  /* 0x00000001150a7824 */ /* 0x000fe200020e0e10 */
[----:B------:R-:W-:Y:S01]  /*0230*/  BSSY.RECONVERGENT B0, `(.L_x_317) ;  /* 0x0000366000007945 */ /* 0x000fe20003800200 */
[----:B------:R-:W-:Y:S01]  /*0240*/  ACQBULK ;  /* 0x000000000000782e */ /* 0x000fe20000000000 */
[-C--:B----4-:R-:W-:Y:S01]  /*0250*/  IADD3 R11, P0, PT, R6, -R17.reuse, RZ ;  /* 0x80000011060b7210 */ /* 0x090fe20007f1e0ff */
[----:B------:R-:W-:Y:S01]  /*0260*/  IMAD.X R6, RZ, RZ, ~R19, P3 ;  /* 0x000000ffff067224 */ /* 0x000fe200018e0e13 */
[----:B-----5:R-:W-:-:S03]  /*0270*/  IADD3 R12, P3, PT, R4, -R17, RZ ;  /* 0x80000011040c7210 */ /* 0x020fc60007f7e0ff */
[--C-:B------:R-:W-:Y:S01]  /*0280*/  IMAD.X R2, R7, 0x1, ~R16.reuse, P0 ;  /* 0x0000000107027824 */ /* 0x100fe200000e0e10 */
[----:B------:R-:W-:Y:S02]  /*0290*/  ISETP.NE.U32.AND P0, PT, R13, -0x1, PT ;  /* 0xffffffff0d00780c */ /* 0x000fe40003f05070 */
[----:B------:R-:W-:Y:S01]  /*02a0*/  ISETP.NE.AND.EX P1, PT, R6, -0x1, PT, P1 ;  /* 0xffffffff0600780c */ /* 0x000fe20003f25310 */
[----:B------:R-:W-:Y:S01]  /*02b0*/  IMAD.X R7, R5, 0x1, ~R16, P3 ;  /* 0x0000000105077824 */ /* 0x000fe200018e0e10 */
[----:B------:R-:W-:Y:S02]  /*02c0*/  ISETP.NE.AND.EX P0, PT, R8, -0x1, PT, P0 ;  /* 0xffffffff0800780c */ /* 0x000fe40003f05300 */
[C---:B------:R-:W-:Y:S01]  /*02d0*/  SHF.L.U64.HI R8, R13.reuse, 0x6, R8 ;  /* 0x000000060d087819 */ /* 0x040fe20000010208 */
[----:B------:R-:W-:Y:S01]  /*02e0*/  IMAD.SHL.U32 R13, R13, 0x40, RZ ;  /* 0x000000400d0d7824 */ /* 0x000fe200078e00ff */
[----:B------:R-:W-:Y:S02]  /*02f0*/  SEL R0, R0, 0x40, !P0 ;  /* 0x0000004000007807 */ /* 0x000fe40004000000 */
[----:B------:R-:W-:-:S02]  /*0300*/  ISETP.GT.U32.AND.EX P0, PT, R10, R15, PT, P2 ;  /* 0x0000000f0a00720c */ /* 0x000fc40003f04120 */
[----:B------:R-:W-:Y:S02]  /*0310*/  IADD3 R3, P2, PT, -R12, R13, RZ ;  /* 0x0000000d0c037210 */ /* 0x000fe40007f5e1ff */
[----:B------:R-:W-:Y:S02]  /*0320*/  IADD3 R0, P3, P4, -R11, R0, R13 ;  /* 0x000000000b007210 */ /* 0x000fe40007c7e10d */
[-C--:B------:R-:W-:Y:S01]  /*0330*/  SEL R6, R9, R14.reuse, P0 ;  /* 0x0000000e09067207 */ /* 0x080fe20000000000 */
[----:B------:R-:W-:Y:S01]  /*0340*/  IMAD.X R7, R8, 0x1, ~R7, P2 ;  /* 0x0000000108077824 */ /* 0x000fe200010e0e07 */
[----:B------:R-:W-:Y:S02]  /*0350*/  IADD3.X R2, PT, PT, ~R2, RZ, R8, P3, P4 ;  /* 0x000000ff02027210 */ /* 0x000fe40001fe8508 */
[----:B------:R-:W-:Y:S02]  /*0360*/  SEL R8, R10, R15, P0 ;  /* 0x0000000f0a087207 */ /* 0x000fe40000000000 */
[----:B------:R-:W-:-:S02]  /*0370*/  IADD3 R6, P0, PT, R6, -R14, RZ ;  /* 0x8000000e06067210 */ /* 0x000fc40007f1e0ff */
[----:B------:R-:W-:Y:S02]  /*0380*/  SEL R0, R14, R0, !P1 ;  /* 0x000000000e007207 */ /* 0x000fe40004800000 */
[----:B------:R-:W-:Y:S01]  /*0390*/  SEL R2, R15, R2, !P1 ;  /* 0x000000020f027207 */ /* 0x000fe20004800000 */
[----:B------:R-:W-:Y:S01]  /*03a0*/  IMAD.X R8, R8, 0x1, ~R15, P0 ;  /* 0x0000000108087824 */ /* 0x000fe200000e0e0f */
[-C--:B------:R-:W-:Y:S02]  /*03b0*/  ISETP.LT.U32.AND P3, PT, R3, R6.reuse, PT ;  /* 0x000000060300720c */ /* 0x080fe40003f61070 */
[----:B------:R-:W-:Y:S02]  /*03c0*/  ISETP.LT.U32.AND P0, PT, R0, R6, PT ;  /* 0x000000060000720c */ /* 0x000fe40003f01070 */
[-C--:B------:R-:W-:Y:S02]  /*03d0*/  ISETP.LT.U32.AND.EX P3, PT, R7, R8.reuse, PT, P3 ;  /* 0x000000080700720c */ /* 0x080fe40003f61130 */
[----:B------:R-:W-:-:S02]  /*03e0*/  ISETP.LT.U32.AND.EX P0, PT, R2, R8, PT, P0 ;  /* 0x000000080200720c */ /* 0x000fc40003f01100 */
[-C--:B------:R-:W-:Y:S02]  /*03f0*/  SEL R3, R3, R6.reuse, P3 ;  /* 0x0000000603037207 */ /* 0x080fe40001800000 */
[----:B------:R-:W-:Y:S02]  /*0400*/  SEL R0, R0, R6, P0 ;  /* 0x0000000600007207 */ /* 0x000fe40000000000 */
[----:B------:R-:W-:Y:S02]  /*0410*/  ISETP.LT.U32.AND P2, PT, R14, R9, PT ;  /* 0x000000090e00720c */ /* 0x000fe40003f41070 */
[----:B------:R-:W-:Y:S01]  /*0420*/  SEL R7, R7, R8, P3 ;  /* 0x0000000807077207 */ /* 0x000fe20001800000 */
[----:B------:R-:W-:Y:S01]  /*0430*/  IMAD.IADD R0, R0, 0x1, -R3 ;  /* 0x0000000100007824 */ /* 0x000fe200078e0a03 */
[----:B------:R-:W-:-:S04]  /*0440*/  ISETP.LT.U32.AND.EX P2, PT, R15, R10, PT, P2 ;  /* 0x0000000a0f00720c */ /* 0x000fc80003f41120 */
[----:B------:R1:W-:Y:S01]  /*0450*/  STL [R1+0x24], R0 ;  /* 0x0000240001007387 */ /* 0x0003e20000100800 */
[----:B------:R-:W-:-:S05]  /*0460*/  @!P1 SEL R11, R14, R9, P2 ;  /* 0x000000090e0b9207 */ /* 0x000fca0001000000 */
[----:B------:R-:W-:Y:S01]  /*0470*/  IMAD.IADD R2, R11, 0x1, -R12 ;  /* 0x000000010b027824 */ /* 0x000fe200078e0a0c */
[----:B------:R-:W-:Y:S06]  /*0480*/  BRA.U !UP0, `(.L_x_318) ;  /* 0x00000021089c7547 */ /* 0x000fec000b800000 */
[----:B0-----:R-:W-:Y:S02]  /*0490*/  ISETP.GE.AND P0, PT, R124, R2, PT ;  /* 0x000000027c00720c */ /* 0x001fe40003f06270 */
[----:B------:R-:W-:-:S04]  /*04a0*/  IADD3 R3, P1, P2, R3, R17, R14 ;  /* 0x0000001103037210 */ /* 0x000fc80007a3e00e */
[----:B------:R-:W-:-:S07]  /*04b0*/  IADD3.X R7, PT, PT, R7, R16, R15, P1, P2 ;  /* 0x0000001007077210 */ /* 0x000fce0000fe440f */
[----:B------:R-:W-:Y:S05]  /*04c0*/  @P0 BRA `(.L_x_319) ;  /* 0x0000001000440947 */ /* 0x000fea0003800000 */
[----:B------:R-:W0:Y:S01]  /*04d0*/  LDC.64 R126, c[0x0][0x388] ;  /* 0x0000e200ff7e7b82 */ /* 0x000e220000000a00 */
[----:B------:R-:W-:-:S05]  /*04e0*/  IADD3 R3, P0, PT, R4, R124, RZ ;  /* 0x0000007c04037210 */ /* 0x000fca0007f1e0ff */
[----:B------:R-:W-:Y:S02]  /*04f0*/  IMAD.X R4, RZ, RZ, R5, P0 ;  /* 0x000000ffff047224 */ /* 0x000fe400000e0605 */
[----:B0-----:R-:W-:-:S04]  /*0500*/  IMAD.WIDE.U32 R126, R3, 0x104, R126 ;  /* 0x00000104037e7825 */ /* 0x001fc800078e007e */
[----:B------:R-:W-:-:S04]  /*0510*/  IMAD R3, R4, 0x104, RZ ;  /* 0x0000010404037824 */ /* 0x000fc800078e02ff */
[----:B------:R-:W-:-:S05]  /*0520*/  IMAD.IADD R127, R127, 0x1, R3 ;  /* 0x000000017f7f7824 */ /* 0x000fca00078e0203 */
[----:B------:R-:W2:Y:S04]  /*0530*/  LDG.E.U8 R21, desc[UR6][R126.64+0x42] ;  /* 0x000042067e157981 */ /* 0x000ea8000c1e1100 */
[----:B------:R-:W3:Y:S04]  /*0540*/  LDG.E.U8 R22, desc[UR6][R126.64+0x41] ;  /* 0x000041067e167981 */ /* 0x000ee8000c1e1100 */
[----:B------:R-:W4:Y:S04]  /*0550*/  LDG.E.U8 R23, desc[UR6][R126.64+0x40] ;  /* 0x000040067e177981 */ /* 0x000f28000c1e1100 */
[----:B------:R-:W4:Y:S04]  /*0560*/  LDG.E.U8 R24, desc[UR6][R126.64+0x3f] ;  /* 0x00003f067e187981 */ /* 0x000f28000c1e1100 */
[----:B------:R-:W4:Y:S04]  /*0570*/  LDG.E.U8 R25, desc[UR6][R126.64+0x3e] ;  /* 0x00003e067e197981 */ /* 0x000f28000c1e1100 */
[----:B------:R-:W4:Y:S04]  /*0580*/  LDG.E.U8 R26, desc[UR6][R126.64+0x3d] ;  /* 0x00003d067e1a7981 */ /* 0x000f28000c1e1100 */
[----:B------:R-:W4:Y:S04]  /*0590*/  LDG.E.U8 R27, desc[UR6][R126.64+0x3c] ;  /* 0x00003c067e1b7981 */ /* 0x000f28000c1e1100 */
[----:B------:R-:W4:Y:S04]  /*05a0*/  LDG.E.U8 R28, desc[UR6][R126.64+0x3b] ;  /* 0x00003b067e1c7981 */ /* 0x000f28000c1e1100 */
[----:B------:R-:W4:Y:S04]  /*05b0*/  LDG.E.U8 R29, desc[UR6][R126.64+0x3a] ;  /* 0x00003a067e1d7981 */ /* 0x000f28000c1e1100 */
[----:B-1----:R0:W5:Y:S04]  /*05c0*/  LDG.E.U8 R0, desc[UR6][R126.64+0x103] ;  /* 0x000103067e007981 */ /* 0x002168000c1e1100 */
[----:B------:R0:W5:Y:S04]  /*05d0*/  LDG.E.U8 R252, desc[UR6][R126.64+0x39] ;  /* 0x000039067efc7981 */ /* 0x000168000c1e1100 */
        /* <DEDUP_REMOVED lines=44> */
[----:B------:R0:W5:Y:S04]  /*08a0*/  LDG.E R53, desc[UR6][R126.64] ;  /* 0x000000067e357981 */ /* 0x000168000c1e1900 */
        /* <DEDUP_REMOVED lines=19> */
[----:B--2---:R1:W-:Y:S04]  /*09e0*/  STL [R1+0x20], R21 ;  /* 0x0000201501007387 */ /* 0x0043e80000100800 */
[----:B---3--:R2:W-:Y:S04]  /*09f0*/  STL [R1+0x1c], R22 ;  /* 0x00001c1601007387 */ /* 0x0085e80000100800 */
[----:B----4-:R3:W-:Y:S04]  /*0a00*/  STL [R1+0x18], R23 ;  /* 0x0000181701007387 */ /* 0x0107e80000100800 */
[----:B------:R4:W-:Y:S04]  /*0a10*/  STL [R1+0x14], R24 ;  /* 0x0000141801007387 */ /* 0x0009e80000100800 */
[----:B------:R0:W-:Y:S04]  /*0a20*/  STL [R1+0x10], R25 ;  /* 0x0000101901007387 */ /* 0x0001e80000100800 */
[----:B------:R0:W-:Y:S04]  /*0a30*/  STL [R1+0xc], R26 ;  /* 0x00000c1a01007387 */ /* 0x0001e80000100800 */
[----:B------:R0:W-:Y:S04]  /*0a40*/  STL [R1+0x8], R27 ;  /* 0x0000081b01007387 */ /* 0x0001e80000100800 */
[----:B------:R0:W-:Y:S04]  /*0a50*/  STL [R1+0x4], R28 ;  /* 0x0000041c01007387 */ /* 0x0001e80000100800 */
[----:B------:R0:W-:Y:S04]  /*0a60*/  STL [R1], R29 ;  /* 0x0000001d01007387 */ /* 0x0001e80000100800 */
[----:B-1----:R1:W5:Y:S04]  /*0a70*/  LDG.E.U8 R21, desc[UR6][R126.64+0x23] ;  /* 0x000023067e157981 */ /* 0x002368000c1e1100 */
[----:B--2---:R1:W5:Y:S04]  /*0a80*/  LDG.E.U8 R22, desc[UR6][R126.64+0x22] ;  /* 0x000022067e167981 */ /* 0x004368000c1e1100 */
[----:B---3--:R1:W5:Y:S04]  /*0a90*/  LDG.E.U8 R23, desc[UR6][R126.64+0x21] ;  /* 0x000021067e177981 */ /* 0x008368000c1e1100 */
[----:B----4-:R1:W5:Y:S04]  /*0aa0*/  LDG.E.U8 R24, desc[UR6][R126.64+0x20] ;  /* 0x000020067e187981 */ /* 0x010368000c1e1100 */
[----:B0-----:R1:W5:Y:S04]  /*0ab0*/  LDG.E.U8 R25, desc[UR6][R126.64+0x1f] ;  /* 0x00001f067e197981 */ /* 0x001368000c1e1100 */
        /* <DEDUP_REMOVED lines=176> */
[----:B------:R1:W5:Y:S01]  /*15c0*/  LDG.E.U8 R126, desc[UR6][R126.64+0xc3] ;  /* 0x0000c3067e7e7981 */ /* 0x000362000c1e1100 */
[----:B------:R-:W-:Y:S05]  /*15d0*/  BRA `(.L_x_320) ;  /* 0x0000002000ac7947 */ /* 0x000fea0003800000 */
.L_x_319:
[----:B------:R-:W0:Y:S01]  /*15e0*/  LDC.64 R126, c[0x0][0x388] ;  /* 0x0000e200ff7e7b82 */ /* 0x000e220000000a00 */
[----:B-1----:R-:W-:-:S05]  /*15f0*/  IMAD.IADD R0, R124, 0x1, -R2 ;  /* 0x000000017c007824 */ /* 0x002fca00078e0a02 */
[----:B------:R-:W-:-:S04]  /*1600*/  IADD3 R3, P0, PT, R0, R3, RZ ;  /* 0x0000000300037210 */ /* 0x000fc80007f1e0ff */
[----:B------:R-:W-:Y:S01]  /*1610*/  LEA.HI.X.SX32 R0, R0, R7, 0x1, P0 ;  /* 0x0000000700007211 */ /* 0x000fe200000f0eff */
        /* <DEDUP_REMOVED lines=270> */
.L_x_318:
[----:B------:R-:W2:Y:S01]  /*2700*/  LDC.64 R126, c[0x0][0x3a0] ;  /* 0x0000e800ff7e7b82 */ /* 0x000ea20000000a00 */
[----:B------:R-:W-:Y:S01]  /*2710*/  IADD3 R3, P1, P2, R3, R17, R14 ;  /* 0x0000001103037210 */ /* 0x000fe20007a3e00e */
[C---:B0-----:R-:W-:Y:S01]  /*2720*/  IMAD.IADD R9, R124.reuse, 0x1, -R2 ;  /* 0x000000017c097824 */ /* 0x041fe200078e0a02 */
[----:B------:R-:W-:Y:S02]  /*2730*/  ISETP.GE.AND P0, PT, R124, R2, PT ;  /* 0x000000027c00720c */ /* 0x000fe40003f06270 */
[----:B------:R-:W-:Y:S02]  /*2740*/  IADD3.X R7, PT, PT, R7, R16, R15, P1, P2 ;  /* 0x0000001007077210 */ /* 0x000fe40000fe440f */
[----:B-1----:R-:W-:Y:S02]  /*2750*/  SEL R0, R4, R3, !P0 ;  /* 0x0000000304007207 */ /* 0x002fe40004000000 */
[----:B------:R-:W-:Y:S02]  /*2760*/  SEL R3, R124, R9, !P0 ;  /* 0x000000097c037207 */ /* 0x000fe40004000000 */
[----:B------:R-:W-:-:S02]  /*2770*/  SHF.R.S32.HI R9, RZ, 0x1f, R9 ;  /* 0x0000001fff097819 */ /* 0x000fc40000011409 */
[----:B------:R-:W-:Y:S02]  /*2780*/  IADD3 R3, P1, PT, R3, R0, RZ ;  /* 0x0000000003037210 */ /* 0x000fe40007f3e0ff */
[----:B------:R-:W-:Y:S02]  /*2790*/  SEL R5, R5, R7, !P0 ;  /* 0x0000000705057207 */ /* 0x000fe40004000000 */
[----:B------:R-:W-:-:S05]  /*27a0*/  SEL R0, R9, RZ, P0 ;  /* 0x000000ff09007207 */ /* 0x000fca0000000000 */
[----:B------:R-:W-:Y:S02]  /*27b0*/  IMAD.X R0, R0, 0x1, R5, P1 ;  /* 0x0000000100007824 */ /* 0x000fe400008e0605 */
[----:B--2---:R-:W-:-:S04]  /*27c0*/  IMAD.WIDE.U32 R126, R3, 0x104, R126 ;  /* 0x00000104037e7825 */ /* 0x004fc800078e007e */
        /* <DEDUP_REMOVED lines=267> */
[----:B------:R1:W5:Y:S02]  /*3880*/  LDG.E.U8 R126, desc[UR6][R126.64+0xc3] ;  /* 0x0000c3067e7e7981 */ /* 0x000364000c1e1100 */
.L_x_320:
[----:B------:R-:W-:Y:S05]  /*3890*/  BSYNC.RECONVERGENT B0 ;  /* 0x0000000000007941 */ /* 0x000fea0003800200 */
.L_x_317:
[----:B-----5:R-:W-:Y:S01]  /*38a0*/  LOP3.LUT R52, R52, 0xffff, RZ, 0xc0, !PT ;  /* 0x0000ffff34347812 */ /* 0x020fe200078ec0ff */
[----:B-1----:R-:W2:Y:S01]  /*38b0*/  LDL.LU R127, [R1+0x20] ;  /* 0x00002000017f7983 */ /* 0x002ea20000300800 */
[----:B------:R-:W-:Y:S02]  /*38c0*/  LOP3.LUT R51, R51, 0xffff, RZ, 0xc0, !PT ;  /* 0x0000ffff33337812 */ /* 0x000fe400078ec0ff */
[----:B------:R-:W-:Y:S02]  /*38d0*/  LOP3.LUT R50, R50, 0xffff, RZ, 0xc0, !PT ;  /* 0x0000ffff32327812 */ /* 0x000fe400078ec0ff */
[----:B------:R-:W-:Y:S02]  /*38e0*/  LOP3.LUT R49, R49, 0xffff, RZ, 0xc0, !PT ;  /* 0x0000ffff31317812 */ /* 0x000fe400078ec0ff */
[----:B------:R-:W-:Y:S02]  /*38f0*/  PRMT R51, R52, 0x3340, R51 ;  /* 0x0000334034337816 */ /* 0x000fe40000000033 */
[----:B------:R-:W-:Y:S01]  /*3900*/  PRMT R49, R50, 0x3340, R49 ;  /* 0x0000334032317816 */ /* 0x000fe20000000031 */
[----:B------:R-:W3:Y:S01]  /*3910*/  LDL.LU R52, [R1+0x1c] ;  /* 0x00001c0001347983 */ /* 0x000ee20000300800 */
[----:B------:R-:W-:-:S02]  /*3920*/  LOP3.LUT R48, R48, 0xffff, RZ, 0xc0, !PT ;  /* 0x0000ffff30307812 */ /* 0x000fc400078ec0ff */
[----:B------:R-:W-:Y:S01]  /*3930*/  LOP3.LUT R47, R47, 0xffff, RZ, 0xc0, !PT ;  /* 0x0000ffff2f2f7812 */ /* 0x000fe200078ec0ff */
[----:B------:R-:W4:Y:S01]  /*3940*/  LDL.LU R50, [R1+0x18] ;  /* 0x0000180001327983 */ /* 0x000f220000300800 */
[----:B------:R-:W-:Y:S02]  /*3950*/  LOP3.LUT R46, R46, 0xffff, RZ, 0xc0, !PT ;  /* 0x0000ffff2e2e7812 */ /* 0x000fe400078ec0ff */
[----:B------:R-:W-:Y:S02]  /*3960*/  LOP3.LUT R45, R45, 0xffff, RZ, 0xc0, !PT ;  /* 0x0000ffff2d2d7812 */ /* 0x000fe400078ec0ff */
[----:B------:R-:W-:Y:S02]  /*3970*/  LOP3.LUT R44, R44, 0xffff, RZ, 0xc0, !PT ;  /* 0x0000ffff2c2c7812 */ /* 0x000fe400078ec0ff */
[----:B------:R-:W-:Y:S02]  /*3980*/  LOP3.LUT R43, R43, 0xffff, RZ, 0xc0, !PT ;  /* 0x0000ffff2b2b7812 */ /* 0x000fe400078ec0ff */
[----:B------:R-:W-:-:S02]  /*3990*/  LOP3.LUT R42, R42, 0xffff, RZ, 0xc0, !PT ;  /* 0x0000ffff2a2a7812 */ /* 0x000fc400078ec0ff */
[----:B------:R-:W-:Y:S02]  /*39a0*/  PRMT R49, R51, 0x5410, R49 ;  /* 0x0000541033317816 */ /* 0x000fe40000000031 */
[----:B------:R-:W-:Y:S01]  /*39b0*/  LOP3.LUT R41, R41, 0xffff, RZ, 0xc0, !PT ;  /* 0x0000ffff29297812 */ /* 0x000fe200078ec0ff */
[----:B------:R-:W4:Y:S01]  /*39c0*/  LDL.LU R51, [R1+0x14] ;  /* 0x0000140001337983 */ /* 0x000f220000300800 */
[----:B------:R-:W-:Y:S02]  /*39d0*/  LOP3.LUT R40, R40, 0xffff, RZ, 0xc0, !PT ;  /* 0x0000ffff28287812 */ /* 0x000fe400078ec0ff */
[----:B------:R-:W-:Y:S02]  /*39e0*/  PRMT R47, R48, 0x3340, R47 ;  /* 0x00003340302f7816 */ /* 0x000fe4000000002f */
[----:B------:R-:W-:Y:S01]  /*39f0*/  LOP3.LUT R39, R39, 0xffff, RZ, 0xc0, !PT ;  /* 0x0000ffff27277812 */ /* 0x000fe200078ec0ff */
[----:B------:R-:W4:Y:S01]  /*3a00*/  LDL.LU R48, [R1+0x10] ;  /* 0x0000100001307983 */ /* 0x000f220000300800 */
[----:B------:R-:W-:-:S02]  /*3a10*/  PRMT R45, R46, 0x3340, R45 ;  /* 0x000033402e2d7816 */ /* 0x000fc4000000002d */
[----:B------:R-:W-:Y:S01]  /*3a20*/  PRMT R43, R44, 0x3340, R43 ;  /* 0x000033402c2b7816 */ /* 0x000fe2000000002b */
[----:B------:R-:W4:Y:S01]  /*3a30*/  LDL.LU R46, [R1+0xc] ;  /* 0x00000c00012e7983 */ /* 0x000f220000300800 */
[----:B------:R-:W-:Y:S02]  /*3a40*/  PRMT R41, R42, 0x3340, R41 ;  /* 0x000033402a297816 */ /* 0x000fe40000000029 */
[----:B------:R-:W-:Y:S01]  /*3a50*/  PRMT R39, R40, 0x3340, R39 ;  /* 0x0000334028277816 */ /* 0x000fe20000000027 */
[----:B------:R-:W4:Y:S04]  /*3a60*/  LDL.LU R44, [R1+0x8] ;  /* 0x00000800012c7983 */ /* 0x000f280000300800 */
[----:B------:R-:W4:Y:S01]  /*3a70*/  LDL.LU R42, [R1+0x4] ;  /* 0x00000400012a7983 */ /* 0x000f220000300800 */
[----:B------:R-:W-:-:S02]  /*3a80*/  LOP3.LUT R38, R38, 0xffff, RZ, 0xc0, !PT ;  /* 0x0000ffff26267812 */ /* 0x000fc400078ec0ff */
[----:B------:R-:W-:Y:S01]  /*3a90*/  LOP3.LUT R37, R37, 0xffff, RZ, 0xc0, !PT ;  /* 0x0000ffff25257812 */ /* 0x000fe200078ec0ff */
[----:B------:R-:W4:Y:S01]  /*3aa0*/  LDL.LU R40, [R1] ;  /* 0x0000000001287983 */ /* 0x000f220000300800 */
[----:B------:R-:W-:Y:S02]  /*3ab0*/  LOP3.LUT R34, R34, 0xffff, RZ, 0xc0, !PT ;  /* 0x0000ffff22227812 */ /* 0x000fe400078ec0ff */
[----:B------:R-:W-:Y:S02]  /*3ac0*/  LOP3.LUT R33, R33, 0xffff, RZ, 0xc0, !PT ;  /* 0x0000ffff21217812 */ /* 0x000fe400078ec0ff */
[----:B------:R-:W-:Y:S02]  /*3ad0*/  LOP3.LUT R36, R36, 0xffff, RZ, 0xc0, !PT ;  /* 0x0000ffff24247812 */ /* 0x000fe400078ec0ff */
[----:B------:R-:W-:Y:S02]  /*3ae0*/  LOP3.LUT R35, R35, 0xffff, RZ, 0xc0, !PT ;  /* 0x0000ffff23237812 */ /* 0x000fe400078ec0ff */
[----:B------:R-:W-:-:S02]  /*3af0*/  PRMT R34, R34, 0x3340, R33 ;  /* 0x0000334022227816 */ /* 0x000fc40000000021 */
[----:B------:R-:W-:Y:S02]  /*3b00*/  PRMT R35, R36, 0x3340, R35 ;  /* 0x0000334024237816 */ /* 0x000fe40000000023 */
[----:B------:R-:W-:Y:S02]  /*3b10*/  LOP3.LUT R33, R31, 0xffff, RZ, 0xc0, !PT ;  /* 0x0000ffff1f217812 */ /* 0x000fe400078ec0ff */
[----:B------:R-:W-:Y:S02]  /*3b20*/  LOP3.LUT R31, R30, 0xffff, RZ, 0xc0, !PT ;  /* 0x0000ffff1e1f7812 */ /* 0x000fe400078ec0ff */
[----:B------:R-:W-:Y:S02]  /*3b30*/  LOP3.LUT R36, R29, 0xffff, RZ, 0xc0, !PT ;  /* 0x0000ffff1d247812 */ /* 0x000fe400078ec0ff */
[----:B------:R-:W-:Y:S02]  /*3b40*/  LOP3.LUT R27, R27, 0xffff, RZ, 0xc0, !PT ;  /* 0x0000ffff1b1b7812 */ /* 0x000fe400078ec0ff */
[----:B------:R-:W-:-:S02]  /*3b50*/  LOP3.LUT R28, R28, 0xffff, RZ, 0xc0, !PT ;  /* 0x0000ffff1c1c7812 */ /* 0x000fc400078ec0ff */
[----:B------:R-:W-:Y:S02]  /*3b60*/  PRMT R29, R31, 0x3340, R36 ;  /* 0x000033401f1d7816 */ /* 0x000fe40000000024 */
[----:B------:R-:W-:Y:S02]  /*3b70*/  LOP3.LUT R31, R25, 0xffff, RZ, 0xc0, !PT ;  /* 0x0000ffff191f7812 */ /* 0x000fe400078ec0ff */
[----:B------:R-:W-:Y:S02]  /*3b80*/  PRMT R25, R28, 0x3340, R27 ;  /* 0x000033401c197816 */ /* 0x000fe4000000001b */
[----:B------:R-:W0:Y:S01]  /*3b90*/  S2R R27, SR_CgaCtaId ;  /* 0x00000000001b7919 */ /* 0x000e220000008800 */
[----:B------:R-:W-:Y:S02]  /*3ba0*/  LOP3.LUT R24, R24, 0xffff, RZ, 0xc0, !PT ;  /* 0x0000ffff18187812 */ /* 0x000fe400078ec0ff */
[----:B------:R-:W-:Y:S02]  /*3bb0*/  LOP3.LUT R23, R23, 0xffff, RZ, 0xc0, !PT ;  /* 0x0000ffff17177812 */ /* 0x000fe400078ec0ff */
[----:B------:R-:W-:-:S02]  /*3bc0*/  LOP3.LUT R20, R20, 0xffff, RZ, 0xc0, !PT ;  /* 0x0000ffff14147812 */ /* 0x000fc400078ec0ff */
[----:B------:R-:W-:Y:S02]  /*3bd0*/  LOP3.LUT R19, R19, 0xffff, RZ, 0xc0, !PT ;  /* 0x0000ffff13137812 */ /* 0x000fe400078ec0ff */
[----:B------:R-:W-:Y:S02]  /*3be0*/  LOP3.LUT R28, R22, 0xffff, RZ, 0xc0, !PT ;  /* 0x0000ffff161c7812 */ /* 0x000fe400078ec0ff */
[----:B------:R-:W-:Y:S02]  /*3bf0*/  PRMT R22, R24, 0x3340, R23 ;  /* 0x0000334018167816 */ /* 0x000fe40000000017 */
[----:B------:R-:W-:Y:S02]  /*3c00*/  LOP3.LUT R16, R16, 0xffff, RZ, 0xc0, !PT ;  /* 0x0000ffff10107812 */ /* 0x000fe400078ec0ff */
[----:B------:R-:W-:Y:S02]  /*3c10*/  LOP3.LUT R15, R15, 0xffff, RZ, 0xc0, !PT ;  /* 0x0000ffff0f0f7812 */ /* 0x000fe400078ec0ff */
[----:B------:R-:W-:-:S02]  /*3c20*/  LOP3.LUT R23, R18, 0xffff, RZ, 0xc0, !PT ;  /* 0x0000ffff12177812 */ /* 0x000fc400078ec0ff */
[----:B------:R-:W-:Y:S02]  /*3c30*/  PRMT R18, R20, 0x3340, R19 ;  /* 0x0000334014127816 */ /* 0x000fe40000000013 */
[----:B------:R-:W-:Y:S02]  /*3c40*/  LOP3.LUT R19, R14, 0xffff, RZ, 0xc0, !PT ;  /* 0x0000ffff0e137812 */ /* 0x000fe400078ec0ff */
[----:B------:R-:W-:Y:S02]  /*3c50*/  PRMT R14, R16, 0x3340, R15 ;  /* 0x00003340100e7816 */ /* 0x000fe4000000000f */
[----:B------:R-:W-:Y:S02]  /*3c60*/  MOV R16, 0x400 ;  /* 0x0000040000107802 */ /* 0x000fe40000000f00 */
[----:B------:R-:W-:Y:S02]  /*3c70*/  LOP3.LUT R12, R12, 0xffff, RZ, 0xc0, !PT ;  /* 0x0000ffff0c0c7812 */ /* 0x000fe400078ec0ff */
[----:B------:R-:W-:-:S02]  /*3c80*/  LOP3.LUT R11, R11, 0xffff, RZ, 0xc0, !PT ;  /* 0x0000ffff0b0b7812 */ /* 0x000fc400078ec0ff */
[----:B------:R-:W-:Y:S02]  /*3c90*/  LOP3.LUT R8, R8, 0xffff, RZ, 0xc0, !PT ;  /* 0x0000ffff08087812 */ /* 0x000fe400078ec0ff */
[----:B------:R-:W-:Y:S02]  /*3ca0*/  LOP3.LUT R15, R7, 0xffff, RZ, 0xc0, !PT ;  /* 0x0000ffff070f7812 */ /* 0x000fe400078ec0ff */
[----:B------:R-:W-:Y:S02]  /*3cb0*/  LOP3.LUT R10, R10, 0xffff, RZ, 0xc0, !PT ;  /* 0x0000ffff0a0a7812 */ /* 0x000fe400078ec0ff */
[----:B------:R-:W-:Y:S02]  /*3cc0*/  LOP3.LUT R9, R9, 0xffff, RZ, 0xc0, !PT ;  /* 0x0000ffff09097812 */ /* 0x000fe400078ec0ff */
[----:B------:R-:W-:Y:S02]  /*3cd0*/  LOP3.LUT R32, R32, 0xffff, RZ, 0xc0, !PT ;  /* 0x0000ffff20207812 */ /* 0x000fe400078ec0ff */
[----:B0-----:R-:W-:-:S02]  /*3ce0*/  LEA R27, R27, R16, 0x18 ;  /* 0x000000101b1b7211 */ /* 0x001fc400078ec0ff */
[----:B------:R-:W-:Y:S02]  /*3cf0*/  LOP3.LUT R16, R6, 0xffff, RZ, 0xc0, !PT ;  /* 0x0000ffff06107812 */ /* 0x000fe400078ec0ff */
[----:B------:R-:W-:Y:S02]  /*3d00*/  PRMT R7, R12, 0x3340, R11 ;  /* 0x000033400c077816 */ /* 0x000fe4000000000b */
[----:B------:R-:W-:Y:S02]  /*3d10*/  PRMT R8, R8, 0x3340, R15 ;  /* 0x0000334008087816 */ /* 0x000fe4000000000f */
[----:B------:R-:W-:Y:S02]  /*3d20*/  LOP3.LUT R4, R4, 0xffff, RZ, 0xc0, !PT ;  /* 0x0000ffff04047812 */ /* 0x000fe400078ec0ff */
[----:B------:R-:W-:Y:S02]  /*3d30*/  LOP3.LUT R3, R3, 0xffff, RZ, 0xc0, !PT ;  /* 0x0000ffff03037812 */ /* 0x000fe400078ec0ff */
[----:B------:R-:W-:-:S02]  /*3d40*/  PRMT R6, R10, 0x3340, R9 ;  /* 0x000033400a067816 */ /* 0x000fc40000000009 */
[----:B------:R-:W-:Y:S02]  /*3d50*/  LOP3.LUT R5, R5, 0xffff, RZ, 0xc0, !PT ;  /* 0x0000ffff05057812 */ /* 0x000fe400078ec0ff */
[----:B------:R-:W-:Y:S02]  /*3d60*/  LOP3.LUT R10, R251, 0xffff, RZ, 0xc0, !PT ;  /* 0x0000fffffb0a7812 */ /* 0x000fe400078ec0ff */
[----:B------:R-:W-:Y:S02]  /*3d70*/  LOP3.LUT R11, R252, 0xffff, RZ, 0xc0, !PT ;  /* 0x0000fffffc0b7812 */ /* 0x000fe400078ec0ff */
[----:B------:R-:W-:Y:S02]  /*3d80*/  PRMT R30, R32, 0x3340, R33 ;  /* 0x00003340201e7816 */ /* 0x000fe40000000021 */
[----:B------:R-:W-:Y:S02]  /*3d90*/  LOP3.LUT R20, R13, 0xffff, RZ, 0xc0, !PT ;  /* 0x0000ffff0d147812 */ /* 0x000fe400078ec0ff */
[----:B------:R-:W-:-:S02]  /*3da0*/  PRMT R9, R4, 0x3340, R3 ;  /* 0x0000334004097816 */ /* 0x000fc40000000003 */
[----:B------:R-:W-:Y:S02]  /*3db0*/  LOP3.LUT R33, R104, 0xffff, RZ, 0xc0, !PT ;  /* 0x0000ffff68217812 */ /* 0x000fe400078ec0ff */
[----:B------:R-:W-:Y:S02]  /*3dc0*/  LOP3.LUT R36, R103, 0xffff, RZ, 0xc0, !PT ;  /* 0x0000ffff67247812 */ /* 0x000fe400078ec0ff */
[----:B------:R-:W-:Y:S02]  /*3dd0*/  PRMT R5, R16, 0x3340, R5 ;  /* 0x0000334010057816 */ /* 0x000fe40000000005 */
[----:B------:R-:W-:Y:S02]  /*3de0*/  PRMT R10, R10, 0x3340, R11 ;  /* 0x000033400a0a7816 */ /* 0x000fe4000000000b */
[----:B------:R-:W-:Y:S02]  /*3df0*/  PRMT R13, R19, 0x3340, R20 ;  /* 0x00003340130d7816 */ /* 0x000fe40000000014 */
[----:B------:R-:W-:-:S02]  /*3e00*/  LOP3.LUT R21, R21, 0xffff, RZ, 0xc0, !PT ;  /* 0x0000ffff15157812 */ /* 0x000fc400078ec0ff */
[----:B------:R-:W-:Y:S02]  /*3e10*/  PRMT R33, R33, 0x3340, R36 ;  /* 0x0000334021217816 */ /* 0x000fe40000000024 */
        /* <DEDUP_REMOVED lines=10> */
[----:B------:R-:W-:-:S02]  /*3ec0*/  PRMT R17, R23, 0x3340, R24 ;  /* 0x0000334017117816 */ /* 0x000fc40000000018 */
[----:B------:R-:W-:Y:S02]  /*3ed0*/  LOP3.LUT R66, R66, 0xffff, RZ, 0xc0, !PT ;  /* 0x0000ffff42427812 */ /* 0x000fe400078ec0ff */
[----:B------:R-:W-:Y:S02]  /*3ee0*/  LOP3.LUT R65, R65, 0xffff, RZ, 0xc0, !PT ;  /* 0x0000ffff41417812 */ /* 0x000fe400078ec0ff */
[----:B------:R-:W-:Y:S02]  /*3ef0*/  LOP3.LUT R64, R64, 0xffff, RZ, 0xc0, !PT ;  /* 0x0000ffff40407812 */ /* 0x000fe400078ec0ff */
        /* <DEDUP_REMOVED lines=9> */
[----:B------:R-:W-:Y:S02]  /*3f90*/  LOP3.LUT R97, R85, 0xffff, RZ, 0xc0, !PT ;  /* 0x0000ffff55617812 */ /* 0x000fe400078ec0ff */
[----:B------:R-:W-:Y:S02]  /*3fa0*/  LOP3.LUT R84, R84, 0xffff, RZ, 0xc0, !PT ;  /* 0x0000ffff54547812 */ /* 0x000fe400078ec0ff */
[----:B------:R-:W-:Y:S02]  /*3fb0*/  LOP3.LUT R83, R83, 0xffff, RZ, 0xc0, !PT ;  /* 0x0000ffff53537812 */ /* 0x000fe400078ec0ff */
[----:B------:R-:W-:Y:S02]  /*3fc0*/  PRMT R63, R64, 0x3340, R63 ;  /* 0x00003340403f7816 */ /* 0x000fe4000000003f */
[----:B------:R-:W-:Y:S02]  /*3fd0*/  LOP3.LUT R58, R58, 0xffff, RZ, 0xc0, !PT ;  /* 0x0000ffff3a3a7812 */ /* 0x000fe400078ec0ff */
[----:B------:R-:W-:-:S02]  /*3fe0*/  LOP3.LUT R57, R57, 0xffff, RZ, 0xc0, !PT ;  /* 0x0000ffff39397812 */ /* 0x000fc400078ec0ff */
        /* <DEDUP_REMOVED lines=13> */
[----:B------:R-:W-:Y:S02]  /*40c0*/  PRMT R26, R26, 0x3340, R31 ;  /* 0x000033401a1a7816 */ /* 0x000fe4000000001f */
        /* <DEDUP_REMOVED lines=14> */
[----:B------:R-:W-:Y:S02]  /*41b0*/  PRMT R56, R60, 0x3340, R59 ;  /* 0x000033403c387816 */ /* 0x000fe4000000003b */
        /* <DEDUP_REMOVED lines=12> */
[----:B--2---:R-:W-:-:S02]  /*4280*/  LOP3.LUT R23, R127, 0xffff, RZ, 0xc0, !PT ;  /* 0x0000ffff7f177812 */ /* 0x004fc400078ec0ff */
[----:B------:R-:W-:Y:S02]  /*4290*/  LOP3.LUT R178, R178, 0xffff, RZ, 0xc0, !PT ;  /* 0x0000ffffb2b27812 */ /* 0x000fe400078ec0ff */
[----:B------:R-:W-:Y:S02]  /*42a0*/  LOP3.LUT R177, R177, 0xffff, RZ, 0xc0, !PT ;  /* 0x0000ffffb1b17812 */ /* 0x000fe400078ec0ff */
[----:B------:R-:W-:Y:S02]  /*42b0*/  LOP3.LUT R173, R173, 0xffff, RZ, 0xc0, !PT ;  /* 0x0000ffffadad7812 */ /* 0x000fe400078ec0ff */
[----:B------:R-:W-:Y:S02]  /*42c0*/  LOP3.LUT R170, R170, 0xffff, RZ, 0xc0, !PT ;  /* 0x0000ffffaaaa7812 */ /* 0x000fe400078ec0ff */
[----:B---3--:R-:W-:Y:S02]  /*42d0*/  LOP3.LUT R20, R52, 0xffff, RZ, 0xc0, !PT ;  /* 0x0000ffff34147812 */ /* 0x008fe400078ec0ff */
[----:B------:R-:W-:-:S02]  /*42e0*/  LOP3.LUT R52, R62, 0xffff, RZ, 0xc0, !PT ;  /* 0x0000ffff3e347812 */ /* 0x000fc400078ec0ff */
[----:B----4-:R-:W-:Y:S02]  /*42f0*/  LOP3.LUT R19, R50, 0xffff, RZ, 0xc0, !PT ;  /* 0x0000ffff32137812 */ /* 0x010fe400078ec0ff */
[----:B------:R-:W-:Y:S02]  /*4300*/  LOP3.LUT R50, R74, 0xffff, RZ, 0xc0, !PT ;  /* 0x0000ffff4a327812 */ /* 0x000fe400078ec0ff */
[----:B------:R-:W-:Y:S02]  /*4310*/  PRMT R62, R68, 0x3340, R67 ;  /* 0x00003340443e7816 */ /* 0x000fe40000000043 */
[----:B------:R-:W-:Y:S02]  /*4320*/  PRMT R50, R50, 0x3340, R73 ;  /* 0x0000334032327816 */ /* 0x000fe40000000049 */
        /* <DEDUP_REMOVED lines=8> */
[----:B------:R-:W-:Y:S02]  /*43b0*/  PRMT R36, R94, 0x3340, R95 ;  /* 0x000033405e247816 */ /* 0x000fe4000000005f */
[----:B------:R-:W-:Y:S02]  /*43c0*/  LOP3.LUT R95, R87, 0xffff, RZ, 0xc0, !PT ;  /* 0x0000ffff575f7812 */ /* 0x000fe400078ec0ff */
[----:B------:R-:W-:Y:S02]  /*43d0*/  PRMT R87, R92, 0x3340, R91 ;  /* 0x000033405c577816 */ /* 0x000fe4000000005b */
[----:B------:R-:W-:Y:S02]  /*43e0*/  PRMT R85, R88, 0x3340, R95 ;  /* 0x0000334058557816 */ /* 0x000fe4000000005f */
[----:B------:R-:W-:Y:S02]  /*43f0*/  LOP3.LUT R15, R42, 0xffff, RZ, 0xc0, !PT ;  /* 0x0000ffff2a0f7812 */ /* 0x000fe400078ec0ff */
[----:B------:R-:W-:-:S02]  /*4400*/  LOP3.LUT R42, R90, 0xffff, RZ, 0xc0, !PT ;  /* 0x0000ffff5a2a7812 */ /* 0x000fc400078ec0ff */
[----:B------:R-:W-:Y:S02]  /*4410*/  LOP3.LUT R12, R40, 0xffff, RZ, 0xc0, !PT ;  /* 0x0000ffff280c7812 */ /* 0x000fe400078ec0ff */
[----:B------:R-:W-:Y:S02]  /*4420*/  PRMT R42, R42, 0x3340, R89 ;  /* 0x000033402a2a7816 */ /* 0x000fe40000000059 */
[----:B------:R-:W-:Y:S02]  /*4430*/  PRMT R3, R12, 0x3340, R15 ;  /* 0x000033400c037816 */ /* 0x000fe4000000000f */
[----:B------:R-:W-:Y:S02]  /*4440*/  LOP3.LUT R15, R44, 0xffff, RZ, 0xc0, !PT ;  /* 0x0000ffff2c0f7812 */ /* 0x000fe400078ec0ff */
[----:B------:R-:W-:Y:S02]  /*4450*/  LOP3.LUT R12, R46, 0xffff, RZ, 0xc0, !PT ;  /* 0x0000ffff2e0c7812 */ /* 0x000fe400078ec0ff */
[----:B------:R-:W-:-:S02]  /*4460*/  LOP3.LUT R46, R82, 0xffff, RZ, 0xc0, !PT ;  /* 0x0000ffff522e7812 */ /* 0x000fc400078ec0ff */
[----:B------:R-:W-:Y:S02]  /*4470*/  PRMT R15, R15, 0x3340, R12 ;  /* 0x000033400f0f7816 */ /* 0x000fe4000000000c */
[----:B------:R-:W-:Y:S02]  /*4480*/  PRMT R12, R11, 0x3340, R16 ;  /* 0x000033400b0c7816 */ /* 0x000fe40000000010 */
[----:B------:R-:W-:Y:S02]  /*4490*/  PRMT R16, R19, 0x3340, R20 ;  /* 0x0000334013107816 */ /* 0x000fe40000000014 */
[----:B------:R-:W-:Y:S02]  /*44a0*/  LOP3.LUT R19, R110, 0xffff, RZ, 0xc0, !PT ;  /* 0x0000ffff6e137812 */ /* 0x000fe400078ec0ff */
[----:B------:R-:W-:Y:S02]  /*44b0*/  PRMT R11, R23, 0x3340, R24 ;  /* 0x00003340170b7816 */ /* 0x000fe40000000018 */
[----:B------:R-:W-:-:S02]  /*44c0*/  PRMT R19, R19, 0x3340, R28 ;  /* 0x0000334013137816 */ /* 0x000fc4000000001c */
        /* <DEDUP_REMOVED lines=13> */
[----:B------:R-:W-:Y:S02]  /*45a0*/  PRMT R57, R64, 0x3340, R65 ;  /* 0x0000334040397816 */ /* 0x000fe40000000041 */
[----:B------:R-:W-:Y:S02]  /*45b0*/  PRMT R105, R105, 0x3340, R90 ;  /* 0x0000334069697816 */ /* 0x000fe4000000005a */
[----:B------:R-:W-:Y:S02]  /*45c0*/  PRMT R24, R24, 0x3340, R111 ;  /* 0x0000334018187816 */ /* 0x000fe4000000006f */
[----:B------:R-:W-:Y:S02]  /*45d0*/  LOP3.LUT R40, R86, 0xffff, RZ, 0xc0, !PT ;  /* 0x0000ffff56287812 */ /* 0x000fe400078ec0ff */
[----:B------:R-:W-:-:S02]  /*45e0*/  LOP3.LUT R44, R78, 0xffff, RZ, 0xc0, !PT ;  /* 0x0000ffff4e2c7812 */ /* 0x000fc400078ec0ff */
[----:B------:R-:W-:Y:S02]  /*45f0*/  PRMT R77, R80, 0x3340, R89 ;  /* 0x00003340504d7816 */ /* 0x000fe40000000059 */
[----:B------:R-:W-:Y:S02]  /*4600*/  LOP3.LUT R48, R70, 0xffff, RZ, 0xc0, !PT ;  /* 0x0000ffff46307812 */ /* 0x000fe400078ec0ff */
[----:B------:R-:W-:Y:S02]  /*4610*/  PRMT R71, R76, 0x3340, R75 ;  /* 0x000033404c477816 */ /* 0x000fe4000000004b */
[----:B------:R-:W-:Y:S02]  /*4620*/  PRMT R69, R72, 0x3340, R81 ;  /* 0x0000334048457816 */ /* 0x000fe40000000051 */
[----:B------:R-:W-:Y:S02]  /*4630*/  LOP3.LUT R65, R180, 0xffff, RZ, 0xc0, !PT ;  /* 0x0000ffffb4417812 */ /* 0x000fe400078ec0ff */
[----:B------:R-:W-:-:S02]  /*4640*/  LOP3.LUT R64, R179, 0xffff, RZ, 0xc0, !PT ;  /* 0x0000ffffb3407812 */ /* 0x000fc400078ec0ff */
[----:B------:R-:W-:Y:S02]  /*4650*/  LOP3.LUT R67, R172, 0xffff, RZ, 0xc0, !PT ;  /* 0x0000ffffac437812 */ /* 0x000fe400078ec0ff */
[----:B------:R-:W-:Y:S02]  /*4660*/  LOP3.LUT R68, R171, 0xffff, RZ, 0xc0, !PT ;  /* 0x0000ffffab447812 */ /* 0x000fe400078ec0ff */
[----:B------:R-:W-:Y:S02]  /*4670*/  PRMT R103, R103, 0x3340, R88 ;  /* 0x0000334067677816 */ /* 0x000fe40000000058 */
        /* <DEDUP_REMOVED lines=15> */
[----:B------:R-:W-:Y:S02]  /*4770*/  PRMT R20, R114, 0x3340, R113 ;  /* 0x0000334072147816 */ /* 0x000fe40000000071 */
[----:B------:R-:W-:Y:S02]  /*4780*/  PRMT R28, R102, 0x3340, R101 ;  /* 0x00003340661c7816 */ /* 0x000fe40000000065 */
[----:B------:R-:W-:Y:S02]  /*4790*/  PRMT R40, R40, 0x3340, R97 ;  /* 0x0000334028287816 */ /* 0x000fe40000000061 */
[----:B------:R-:W-:Y:S02]  /*47a0*/  PRMT R44, R44, 0x3340, R91 ;  /* 0x000033402c2c7816 */ /* 0x000fe4000000005b */
[----:B------:R-:W-:Y:S02]  /*47b0*/  PRMT R48, R48, 0x3340, R83 ;  /* 0x0000334030307816 */ /* 0x000fe40000000053 */
[----:B------:R-:W-:-:S02]  /*47c0*/  PRMT R52, R52, 0x3340, R73 ;  /* 0x0000334034347816 */ /* 0x000fc40000000049 */
[----:B------:R-:W-:Y:S02]  /*47d0*/  PRMT R65, R65, 0x3340, R64 ;  /* 0x0000334041417816 */ /* 0x000fe40000000040 */
        /* <DEDUP_REMOVED lines=9> */
[----:B------:R-:W-:Y:S02]  /*4870*/  PRMT R89, R89, 0x3340, R76 ;  /* 0x0000334059597816 */ /* 0x000fe4000000004c */
        /* <DEDUP_REMOVED lines=10> */
[----:B------:R-:W-:Y:S02]  /*4920*/  PRMT R111, R111, 0x3340, R96 ;  /* 0x000033406f6f7816 */ /* 0x000fe40000000060 */
[----:B------:R-:W-:Y:S02]  /*4930*/  LOP3.LUT R113, R238, 0xffff, RZ, 0xc0, !PT ;  /* 0x0000ffffee717812 */ /* 0x000fe400078ec0ff */
        /* <DEDUP_REMOVED lines=77> */
[----:B------:R-:W-:Y:S01]  /*4e10*/  LOP3.LUT R123, R0, 0xffff, RZ, 0xc0, !PT ;  /* 0x0000ffff007b7812 */ /* 0x000fe200078ec0ff */
[----:B------:R-:W-:Y:S01]  /*4e20*/  IMAD R0, R124, 0x104, R27 ;  /* 0x000001047c007824 */ /* 0x000fe200078e021b */
[----:B------:R-:W-:-:S02]  /*4e30*/  PRMT R59, R59, 0x3340, R58 ;  /* 0x000033403b3b7816 */ /* 0x000fc4000000003a */
[----:B------:R-:W-:Y:S02]  /*4e40*/  PRMT R73, R73, 0x3340, R64 ;  /* 0x0000334049497816 */ /* 0x000fe40000000040 */
[----:B------:R-:W-:Y:S01]  /*4e50*/  PRMT R81, R81, 0x3340, R68 ;  /* 0x0000334051517816 */ /* 0x000fe20000000044 */
[----:B------:R-:W-:Y:S01]  /*4e60*/  STS [R0], R53 ;  /* 0x0000003500007388 */ /* 0x000fe20000000800 */
[----:B------:R-:W-:Y:S02]  /*4e70*/  PRMT R83, R83, 0x3340, R74 ;  /* 0x0000334053537816 */ /* 0x000fe4000000004a */
[----:B------:R-:W-:Y:S01]  /*4e80*/  PRMT R91, R91, 0x3340, R78 ;  /* 0x000033405b5b7816 */ /* 0x000fe2000000004e */
[----:B------:R-:W-:Y:S01]  /*4e90*/  STS [R0+0x4], R49 ;  /* 0x0000043100007388 */ /* 0x000fe20000000800 */
        /* <DEDUP_REMOVED lines=50> */
[----:B------:R-:W-:Y:S01]  /*51c0*/  PRMT R37, R39, 0x5410, R37 ;  /* 0x0000541027257816 */ /* 0x000fe20000000025 */
[----:B------:R-:W-:Y:S01]  /*51d0*/  STS [R0+0x8], R45 ;  /* 0x0000082d00007388 */ /* 0x000fe20000000800 */
[----:B------:R-:W-:Y:S02]  /*51e0*/  PRMT R35, R35, 0x5410, R34 ;  /* 0x0000541023237816 */ /* 0x000fe40000000022 */
[----:B------:R-:W-:Y:S01]  /*51f0*/  PRMT R29, R30, 0x5410, R29 ;  /* 0x000054101e1d7816 */ /* 0x000fe2000000001d */
[----:B------:R-:W-:Y:S01]  /*5200*/  STS [R0+0xc], R41 ;  /* 0x00000c2900007388 */ /* 0x000fe20000000800 */
[----:B------:R-:W-:Y:S02]  /*5210*/  PRMT R25, R25, 0x5410, R26 ;  /* 0x0000541019197816 */ /* 0x000fe4000000001a */
[----:B------:R-:W-:Y:S01]  /*5220*/  PRMT R21, R22, 0x5410, R21 ;  /* 0x0000541016157816 */ /* 0x000fe20000000015 */
[----:B------:R-:W-:Y:S01]  /*5230*/  STS [R0+0x10], R37 ;  /* 0x0000102500007388 */ /* 0x000fe20000000800 */
        /* <DEDUP_REMOVED lines=29> */
[----:B------:R0:W-:Y:S01]  /*5410*/  STS [R0+0x38], R3 ;  /* 0x0000380300007388 */ /* 0x0001e20000000800 */
        /* <DEDUP_REMOVED lines=53> */
[----:B------:R-:W-:Y:S04]  /*5770*/  STS [R0+0x80], R57 ;  /* 0x0000803900007388 */ /* 0x000fe80000000800 */
        /* <DEDUP_REMOVED lines=31> */
[----:B------:R1:W-:Y:S01]  /*5970*/  STS [R0+0x100], R187 ;  /* 0x000100bb00007388 */ /* 0x0003e20000000800 */
[----:B------:R-:W-:Y:S06]  /*5980*/  BAR.SYNC.DEFER_BLOCKING 0x0 ;  /* 0x0000000000007b1d */ /* 0x000fec0000010000 */
[----:B------:R-:W0:Y:S02]  /*5990*/  LDL.LU R127, [R1+0x24] ;  /* 0x00002400017f7983 */ /* 0x000e240000300800 */
[----:B------:R-:W-:Y:S01]  /*59a0*/  PREEXIT ;  /* 0x000000000000782d */ /* 0x000fe20000000000 */
[----:B------:R-:W-:Y:S01]  /*59b0*/  BSSY.RECONVERGENT B0, `(.L_x_321) ;  /* 0x0000018000007945 */ /* 0x000fe20003800200 */
[----:B0-----:R-:W-:-:S05]  /*59c0*/  IMAD.IADD R3, R2, 0x1, R127 ;  /* 0x0000000102037824 */ /* 0x001fca00078e027f */
[----:B------:R-:W-:-:S04]  /*59d0*/  VIMNMX R5, PT, PT, R3, R124, PT ;  /* 0x0000007c03057248 */ /* 0x000fc80003fe0100 */
[C---:B------:R-:W-:Y:S01]  /*59e0*/  ISETP.GE.AND P0, PT, R5.reuse, R127, PT ;  /* 0x0000007f0500720c */ /* 0x040fe20003f06270 */
[----:B-1----:R-:W-:Y:S01]  /*59f0*/  IMAD.IADD R0, R5, 0x1, -R127 ;  /* 0x0000000105007824 */ /* 0x002fe200078e0a7f */
[----:B------:R-:W-:-:S04]  /*5a00*/  VIMNMX R4, PT, PT, R2, R5, PT ;  /* 0x0000000502047248 */ /* 0x000fc80003fe0100 */
[----:B------:R-:W-:-:S04]  /*5a10*/  SEL R7, R0, RZ, P0 ;  /* 0x000000ff00077207 */ /* 0x000fc80000000000 */
[----:B------:R-:W-:-:S13]  /*5a20*/  ISETP.GE.AND P0, PT, R7, R4, PT ;  /* 0x000000040700720c */ /* 0x000fda0003f06270 */
[----:B------:R-:W-:Y:S05]  /*5a30*/  @P0 BRA `(.L_x_322) ;  /* 0x00000000003c0947 */ /* 0x000fea0003800000 */
[----:B------:R-:W-:-:S07]  /*5a40*/  IMAD.IADD R0, R2, 0x1, R5 ;  /* 0x0000000102007824 */ /* 0x000fce00078e0205 */
.L_x_323:
[----:B------:R-:W-:-:S05]  /*5a50*/  IMAD.IADD R6, R4, 0x1, -R7 ;  /* 0x0000000104067824 */ /* 0x000fca00078e0a07 */
[----:B------:R-:W-:-:S04]  /*5a60*/  LEA.HI R6, R6, R6, RZ, 0x1 ;  /* 0x0000000606067211 */ /* 0x000fc800078f08ff */
[----:B------:R-:W-:-:S04]  /*5a70*/  LEA.HI.SX32 R6, R6, R7, 0x1f ;  /* 0x0000000706067211 */ /* 0x000fc800078ffaff */
[----:B------:R-:W-:Y:S01]  /*5a80*/  LOP3.LUT R9, RZ, R6, RZ, 0x33, !PT ;  /* 0x00000006ff097212 */ /* 0x000fe200078e33ff */
[----:B------:R-:W-:-:S04]  /*5a90*/  IMAD R8, R6, 0x104, R27 ;  /* 0x0000010406087824 */ /* 0x000fc800078e021b */
[----:B------:R-:W-:Y:S02]  /*5aa0*/  IMAD.IADD R10, R0, 0x1, R9 ;  /* 0x00000001000a7824 */ /* 0x000fe400078e0209 */
[----:B------:R-:W-:Y:S02]  /*5ab0*/  LDS R8, [R8] ;  /* 0x0000000008087984 */ /* 0x000fe40000000800 */
[----:B------:R-:W-:-:S05]  /*5ac0*/  IMAD R10, R10, 0x104, R27 ;  /* 0x000001040a0a7824 */ /* 0x000fca00078e021b */
[----:B------:R-:W0:Y:S02]  /*5ad0*/  LDS R9, [R10] ;  /* 0x000000000a097984 */ /* 0x000e240000000800 */
[----:B0-----:R-:W-:-:S04]  /*5ae0*/  FSETP.GT.AND P0, PT, R9, R8, PT ;  /* 0x000000080900720b */ /* 0x001fc80003f04000 */
[----:B------:R-:W-:-:S09]  /*5af0*/  SEL R4, R4, R6, !P0 ;  /* 0x0000000604047207 */ /* 0x000fd20004000000 */
[----:B------:R-:W-:-:S05]  /*5b00*/  @!P0 VIADD R7, R6, 0x1 ;  /* 0x0000000106078836 */ /* 0x000fca0000000000 */
[----:B------:R-:W-:-:S13]  /*5b10*/  ISETP.GE.AND P0, PT, R7, R4, PT ;  /* 0x000000040700720c */ /* 0x000fda0003f06270 */
[----:B------:R-:W-:Y:S05]  /*5b20*/  @!P0 BRA `(.L_x_323) ;  /* 0xfffffffc00c88947 */ /* 0x000fea000383ffff */
.L_x_322:
[----:B------:R-:W-:Y:S05]  /*5b30*/  BSYNC.RECONVERGENT B0 ;  /* 0x0000000000007941 */ /* 0x000fea0003800200 */
.L_x_321:
[----:B------:R-:W-:Y:S01]  /*5b40*/  IADD3 R0, PT, PT, R2, R5, -R7 ;  /* 0x0000000502007210 */ /* 0x000fe20007ffe807 */
[--C-:B------:R-:W-:Y:S01]  /*5b50*/  IMAD R126, R7, 0x104, R27.reuse ;  /* 0x00000104077e7824 */ /* 0x100fe200078e021b */
[----:B------:R-:W-:Y:S01]  /*5b60*/  PLOP3.LUT P0, PT, PT, PT, PT, 0x8, 0x80 ;  /* 0x000000000080781c */ /* 0x000fe20003f0e170 */
[----:B------:R-:W-:Y:S01]  /*5b70*/  STL [R1+0x4c], R125 ;  /* 0x00004c7d01007387 */ /* 0x000fe20000100800 */
[C---:B------:R-:W-:Y:S01]  /*5b80*/  ISETP.GE.AND P2, PT, R0.reuse, R3, PT ;  /* 0x000000030000720c */ /* 0x040fe20003f46270 */
[----:B------:R-:W-:Y:S02]  /*5b90*/  IMAD R251, R0, 0x104, R27 ;  /* 0x0000010400fb7824 */ /* 0x000fe400078e021b */
[----:B------:R-:W-:Y:S04]  /*5ba0*/  LDS R10, [R126] ;  /* 0x000000007e0a7984 */ /* 0x000fe80000000800 */
[----:B------:R-:W0:Y:S04]  /*5bb0*/  LDS R11, [R251] ;  /* 0x00000000fb0b7984 */ /* 0x000e280000000800 */
[----:B------:R-:W1:Y:S04]  /*5bc0*/  LDS R4, [R126+0x100] ;  /* 0x000100007e047984 */ /* 0x000e680000000800 */
[----:B------:R-:W2:Y:S04]  /*5bd0*/  LDS R6, [R251+0x100] ;  /* 0x00010000fb067984 */ /* 0x000ea80000000800 */
[----:B------:R-:W3:Y:S04]  /*5be0*/  LDS R5, [R126+0xfc] ;  /* 0x0000fc007e057984 */ /* 0x000ee80000000800 */
[----:B------:R-:W4:Y:S04]  /*5bf0*/  LDS R8, [R251+0xfc] ;  /* 0x0000fc00fb087984 */ /* 0x000f280000000800 */
[----:B------:R-:W4:Y:S04]  /*5c00*/  LDS R0, [R126+0xf8] ;  /* 0x0000f8007e007984 */ /* 0x000f280000000800 */
[----:B------:R-:W4:Y:S04]  /*5c10*/  LDS R9, [R251+0xf8] ;  /* 0x0000f800fb097984 */ /* 0x000f280000000800 */
[----:B------:R-:W-:Y:S04]  /*5c20*/  STL [R1+0x48], R124 ;  /* 0x0000487c01007387 */ /* 0x000fe80000100800 */
[----:B------:R-:W-:Y:S04]  /*5c30*/  LDS R199, [R251+0x44] ;  /* 0x00004400fbc77984 */ /* 0x000fe80000000800 */
[----:B------:R-:W-:Y:S01]  /*5c40*/  LDS R197, [R126+0x40] ;  /* 0x000040007ec57984 */ /* 0x000fe20000000800 */
[----:B0-----:R-:W-:-:S03]  /*5c50*/  @!P2 FSETP.GT.AND P1, PT, R11, R10, PT ;  /* 0x0000000a0b00a20b */ /* 0x001fc60003f24000 */
[----:B------:R-:W-:Y:S01]  /*5c60*/  LDS R200, [R251+0x40] ;  /* 0x00004000fbc87984 */ /* 0x000fe20000000800 */
[----:B------:R-:W-:-:S03]  /*5c70*/  @!P2 ISETP.GE.OR P0, PT, R7, R2, P1 ;  /* 0x000000020700a20c */ /* 0x000fc60000f06670 */
[----:B------:R-:W-:Y:S01]  /*5c80*/  LDS R198, [R126+0x3c] ;  /* 0x00003c007ec67984 */ /* 0x000fe20000000800 */
[C---:B-1----:R-:W-:Y:S02]  /*5c90*/  PRMT R196, R4.reuse, 0x7773, RZ ;  /* 0x0000777304c47816 */ /* 0x042fe400000000ff */
[----:B------:R-:W-:Y:S01]  /*5ca0*/  FSEL R3, R11, R10, P0 ;  /* 0x0000000a0b037208 */ /* 0x000fe20000000000 */
[----:B------:R-:W0:Y:S01]  /*5cb0*/  LDS R2, [R126+0xf4] ;  /* 0x0000f4007e027984 */ /* 0x000e220000000800 */
[C---:B------:R-:W-:Y:S02]  /*5cc0*/  PRMT R195, R4.reuse, 0x7772, RZ ;  /* 0x0000777204c37816 */ /* 0x040fe400000000ff */
[C---:B------:R-:W-:Y:S01]  /*5cd0*/  PRMT R193, R4.reuse, 0x7771, RZ ;  /* 0x0000777104c17816 */ /* 0x040fe200000000ff */
[----:B------:R-:W1:Y:S01]  /*5ce0*/  LDS R7, [R251+0xf4] ;  /* 0x0000f400fb077984 */ /* 0x000e620000000800 */
[----:B------:R-:W-:Y:S02]  /*5cf0*/  PRMT R194, R4, 0x7770, RZ ;  /* 0x0000777004c27816 */ /* 0x000fe400000000ff */
[C---:B--2---:R-:W-:Y:S01]  /*5d00*/  PRMT R4, R6.reuse, 0x7772, RZ ;  /* 0x0000777206047816 */ /* 0x044fe200000000ff */
[----:B------:R2:W-:Y:S01]  /*5d10*/  STL [R1+0x20], R3 ;  /* 0x0000200301007387 */ /* 0x0005e20000100800 */
[----:B------:R-:W-:-:S02]  /*5d20*/  PRMT R11, R6, 0x7770, RZ ;  /* 0x00007770060b7816 */ /* 0x000fc400000000ff */
[----:B------:R-:W-:Y:S01]  /*5d30*/  SEL R195, R4, R195, P0 ;  /* 0x000000c304c37207 */ /* 0x000fe20000000000 */
[----:B------:R-:W-:Y:S01]  /*5d40*/  LDS R201, [R251+0x3c] ;  /* 0x00003c00fbc97984 */ /* 0x000fe20000000800 */
[----:B------:R-:W-:Y:S02]  /*5d50*/  SEL R194, R11, R194, P0 ;  /* 0x000000c20bc27207 */ /* 0x000fe40000000000 */
[C---:B---3--:R-:W-:Y:S01]  /*5d60*/  PRMT R192, R5.reuse, 0x7773, RZ ;  /* 0x0000777305c07816 */ /* 0x048fe200000000ff */
[----:B------:R-:W-:Y:S01]  /*5d70*/  LDS R203, [R251+0x38] ;  /* 0x00003800fbcb7984 */ /* 0x000fe20000000800 */
[----:B------:R-:W-:Y:S02]  /*5d80*/  PRMT R191, R5, 0x7772, RZ ;  /* 0x0000777205bf7816 */ /* 0x000fe400000000ff */
[C---:B--2---:R-:W-:Y:S01]  /*5d90*/  PRMT R3, R6.reuse, 0x7773, RZ ;  /* 0x0000777306037816 */ /* 0x044fe200000000ff */
[----:B------:R-:W-:Y:S01]  /*5da0*/  LDS R211, [R126+0x20] ;  /* 0x000020007ed37984 */ /* 0x000fe20000000800 */
[----:B------:R-:W-:-:S02]  /*5db0*/  PRMT R6, R6, 0x7771, RZ ;  /* 0x0000777106067816 */ /* 0x000fc400000000ff */
[----:B------:R-:W-:Y:S01]  /*5dc0*/  SEL R196, R3, R196, P0 ;  /* 0x000000c403c47207 */ /* 0x000fe20000000000 */
[----:B------:R-:W-:Y:S01]  /*5dd0*/  LDS R210, [R251+0x20] ;  /* 0x00002000fbd27984 */ /* 0x000fe20000000800 */
[C---:B------:R-:W-:Y:S02]  /*5de0*/  PRMT R189, R5.reuse, 0x7771, RZ ;  /* 0x0000777105bd7816 */ /* 0x040fe400000000ff */
[----:B------:R-:W-:Y:S01]  /*5df0*/  PRMT R190, R5, 0x7770, RZ ;  /* 0x0000777005be7816 */ /* 0x000fe200000000ff */
[----:B------:R-:W2:Y:S01]  /*5e00*/  LDS R3, [R126+0xf0] ;  /* 0x0000f0007e037984 */ /* 0x000ea20000000800 */
[----:B----4-:R-:W-:Y:S02]  /*5e10*/  PRMT R4, R8, 0x7772, RZ ;  /* 0x0000777208047816 */ /* 0x010fe400000000ff */
[----:B------:R-:W-:Y:S01]  /*5e20*/  SEL R193, R6, R193, P0 ;  /* 0x000000c106c17207 */ /* 0x000fe20000000000 */
[----:B------:R-:W-:Y:S01]  /*5e30*/  LDS R217, [R126+0x1c] ;  /* 0x00001c007ed97984 */ /* 0x000fe20000000800 */
[----:B------:R-:W-:-:S02]  /*5e40*/  PRMT R5, R8, 0x7773, RZ ;  /* 0x0000777308057816 */ /* 0x000fc400000000ff */
[C---:B------:R-:W-:Y:S01]  /*5e50*/  PRMT R11, R8.reuse, 0x7770, RZ ;  /* 0x00007770080b7816 */ /* 0x040fe200000000ff */
[----:B------:R-:W3:Y:S01]  /*5e60*/  LDS R6, [R251+0xf0] ;  /* 0x0000f000fb067984 */ /* 0x000ee20000000800 */
[----:B------:R-:W-:Y:S02]  /*5e70*/  PRMT R8, R8, 0x7771, RZ ;  /* 0x0000777108087816 */ /* 0x000fe400000000ff */
[----:B------:R-:W-:Y:S01]  /*5e80*/  SEL R191, R4, R191, P0 ;  /* 0x000000bf04bf7207 */ /* 0x000fe20000000000 */
[----:B------:R-:W-:Y:S01]  /*5e90*/  LDS R216, [R251+0x1c] ;  /* 0x00001c00fbd87984 */ /* 0x000fe20000000800 */
[C---:B------:R-:W-:Y:S02]  /*5ea0*/  PRMT R188, R0.reuse, 0x7773, RZ ;  /* 0x0000777300bc7816 */ /* 0x040fe400000000ff */
[C---:B------:R-:W-:Y:S01]  /*5eb0*/  PRMT R187, R0.reuse, 0x7772, RZ ;  /* 0x0000777200bb7816 */ /* 0x040fe200000000ff */
[----:B------:R-:W4:Y:S01]  /*5ec0*/  LDS R4, [R126+0xec] ;  /* 0x0000ec007e047984 */ /* 0x000f220000000800 */
[----:B------:R-:W-:-:S02]  /*5ed0*/  PRMT R185, R0, 0x7771, RZ ;  /* 0x0000777100b97816 */ /* 0x000fc400000000ff */
[----:B------:R-:W-:Y:S01]  /*5ee0*/  PRMT R186, R0, 0x7770, RZ ;  /* 0x0000777000ba7816 */ /* 0x000fe200000000ff */
[----:B------:R-:W-:Y:S01]  /*5ef0*/  LDS R220, [R126+0x18] ;  /* 0x000018007edc7984 */ /* 0x000fe20000000800 */
[----:B------:R-:W-:Y:S02]  /*5f00*/  SEL R192, R5, R192, P0 ;  /* 0x000000c005c07207 */ /* 0x000fe40000000000 */
[----:B------:R-:W-:Y:S01]  /*5f10*/  SEL R189, R8, R189, P0 ;  /* 0x000000bd08bd7207 */ /* 0x000fe20000000000 */
[----:B------:R-:W4:Y:S01]  /*5f20*/  LDS R5, [R251+0xec] ;  /* 0x0000ec00fb057984 */ /* 0x000f220000000800 */
[C---:B------:R-:W-:Y:S02]  /*5f30*/  PRMT R0, R9.reuse, 0x7772, RZ ;  /* 0x0000777209007816 */ /* 0x040fe400000000ff */
[----:B------:R-:W-:Y:S01]  /*5f40*/  PRMT R8, R9, 0x7771, RZ ;  /* 0x0000777109087816 */ /* 0x000fe200000000ff */
[----:B------:R-:W-:Y:S01]  /*5f50*/  LDS R221, [R251+0x18] ;  /* 0x00001800fbdd7984 */ /* 0x000fe20000000800 */
[----:B------:R-:W-:-:S02]  /*5f60*/  SEL R187, R0, R187, P0 ;  /* 0x000000bb00bb7207 */ /* 0x000fc40000000000 */
[C---:B0-----:R-:W-:Y:S01]  /*5f70*/  PRMT R184, R2.reuse, 0x7773, RZ ;  /* 0x0000777302b87816 */ /* 0x041fe200000000ff */
[----:B------:R-:W0:Y:S01]  /*5f80*/  LDS R0, [R126+0xe8] ;  /* 0x0000e8007e007984 */ /* 0x000e220000000800 */
[C---:B------:R-:W-:Y:S02]  /*5f90*/  PRMT R183, R2.reuse, 0x7772, RZ ;  /* 0x0000777202b77816 */ /* 0x040fe400000000ff */
[C---:B------:R-:W-:Y:S01]  /*5fa0*/  PRMT R181, R2.reuse, 0x7771, RZ ;  /* 0x0000777102b57816 */ /* 0x040fe200000000ff */
[----:B------:R-:W-:Y:S01]  /*5fb0*/  LDS R224, [R126+0x14] ;  /* 0x000014007ee07984 */ /* 0x000fe20000000800 */
[----:B------:R-:W-:Y:S02]  /*5fc0*/  PRMT R182, R2, 0x7770, RZ ;  /* 0x0000777002b67816 */ /* 0x000fe400000000ff */
[----:B------:R-:W-:Y:S01]  /*5fd0*/  SEL R190, R11, R190, P0 ;  /* 0x000000be0bbe7207 */ /* 0x000fe20000000000 */
[----:B------:R-:W-:Y:S01]  /*5fe0*/  LDS R226, [R251+0x14] ;  /* 0x00001400fbe27984 */ /* 0x000fe20000000800 */
[----:B------:R-:W-:-:S02]  /*5ff0*/  SEL R185, R8, R185, P0 ;  /* 0x000000b908b97207 */ /* 0x000fc40000000000 */
[----:B-1----:R-:W-:Y:S01]  /*6000*/  PRMT R2, R7, 0x7772, RZ ;  /* 0x0000777207027816 */ /* 0x002fe200000000ff */
[----:B------:R-:W1:Y:S01]  /*6010*/  LDS R8, [R251+0xe8] ;  /* 0x0000e800fb087984 */ /* 0x000e620000000800 */
[C---:B------:R-:W-:Y:S02]  /*6020*/  PRMT R11, R9.reuse, 0x7773, RZ ;  /* 0x00007773090b7816 */ /* 0x040fe400000000ff */
[----:B------:R-:W-:Y:S01]  /*6030*/  PRMT R13, R9, 0x7770, RZ ;  /* 0x00007770090d7816 */ /* 0x000fe200000000ff */
[----:B------:R-:W-:Y:S01]  /*6040*/  LDS R228, [R126+0x10] ;  /* 0x000010007ee47984 */ /* 0x000fe20000000800 */
[----:B------:R-:W-:Y:S02]  /*6050*/  SEL R188, R11, R188, P0 ;  /* 0x000000bc0bbc7207 */ /* 0x000fe40000000000 */
[----:B------:R-:W-:Y:S01]  /*6060*/  SEL R183, R2, R183, P0 ;  /* 0x000000b702b77207 */ /* 0x000fe20000000000 */
[----:B------:R-:W-:Y:S01]  /*6070*/  LDS R229, [R251+0x10] ;  /* 0x00001000fbe57984 */ /* 0x000fe20000000800 */
[----:B------:R-:W-:-:S02]  /*6080*/  PRMT R9, R7, 0x7773, RZ ;  /* 0x0000777307097816 */ /* 0x000fc400000000ff */
[C---:B------:R-:W-:Y:S01]  /*6090*/  PRMT R11, R7.reuse, 0x7770, RZ ;  /* 0x00007770070b7816 */ /* 0x040fe200000000ff */
[----:B------:R-:W1:Y:S01]  /*60a0*/  LDS R2, [R126+0xe4] ;  /* 0x0000e4007e027984 */ /* 0x000e620000000800 */
[----:B------:R-:W-:Y:S02]  /*60b0*/  PRMT R10, R7, 0x7771, RZ ;  /* 0x00007771070a7816 */ /* 0x000fe400000000ff */
[----:B------:R-:W-:Y:S01]  /*60c0*/  SEL R184, R9, R184, P0 ;  /* 0x000000b809b87207 */ /* 0x000fe20000000000 */
[----:B------:R-:W1:Y:S01]  /*60d0*/  LDS R7, [R251+0xe4] ;  /* 0x0000e400fb077984 */ /* 0x000e620000000800 */
[----:B------:R-:W-:Y:S02]  /*60e0*/  SEL R181, R10, R181, P0 ;  /* 0x000000b50ab57207 */ /* 0x000fe40000000000 */
[C---:B--2---:R-:W-:Y:S01]  /*60f0*/  PRMT R180, R3.reuse, 0x7773, RZ ;  /* 0x0000777303b47816 */ /* 0x044fe200000000ff */
[----:B------:R-:W-:Y:S01]  /*6100*/  LDS R230, [R126+0xc] ;  /* 0x00000c007ee67984 */ /* 0x000fe20000000800 */
[----:B------:R-:W-:-:S02]  /*6110*/  PRMT R179, R3, 0x7772, RZ ;  /* 0x0000777203b37816 */ /* 0x000fc400000000ff */
[C---:B------:R-:W-:Y:S01]  /*6120*/  PRMT R177, R3.reuse, 0x7771, RZ ;  /* 0x0000777103b17816 */ /* 0x040fe200000000ff */
[----:B------:R-:W-:Y:S01]  /*6130*/  LDS R231, [R251+0xc] ;  /* 0x00000c00fbe77984 */ /* 0x000fe20000000800 */
[----:B------:R-:W-:Y:S02]  /*6140*/  PRMT R178, R3, 0x7770, RZ ;  /* 0x0000777003b27816 */ /* 0x000fe400000000ff */
[C---:B---3--:R-:W-:Y:S01]  /*6150*/  PRMT R3, R6.reuse, 0x7773, RZ ;  /* 0x0000777306037816 */ /* 0x048fe200000000ff */
[----:B------:R-:W-:Y:S01]  /*6160*/  LDS R252, [R251+0x8] ;  /* 0x00000800fbfc7984 */ /* 0x000fe20000000800 */
[C---:B------:R-:W-:Y:S02]  /*6170*/  PRMT R10, R6.reuse, 0x7772, RZ ;  /* 0x00007772060a7816 */ /* 0x040fe400000000ff */
[C---:B------:R-:W-:Y:S01]  /*6180*/  PRMT R9, R6.reuse, 0x7770, RZ ;  /* 0x0000777006097816 */ /* 0x040fe200000000ff */
[----:B------:R-:W-:Y:S01]  /*6190*/  STL [R1+0x50], R196 ;  /* 0x000050c401007387 */ /* 0x000fe20000100800 */
[----:B------:R-:W-:-:S02]  /*61a0*/  PRMT R6, R6, 0x7771, RZ ;  /* 0x0000777106067816 */ /* 0x000fc400000000ff */
[C---:B----4-:R-:W-:Y:S02]  /*61b0*/  PRMT R176, R4.reuse, 0x7773, RZ ;  /* 0x0000777304b07816 */ /* 0x050fe400000000ff */
[C---:B------:R-:W-:Y:S02]  /*61c0*/  PRMT R175, R4.reuse, 0x7772, RZ ;  /* 0x0000777204af7816 */ /* 0x040fe400000000ff */
[C---:B------:R-:W-:Y:S02]  /*61d0*/  PRMT R173, R4.reuse, 0x7771, RZ ;  /* 0x0000777104ad7816 */ /* 0x040fe400000000ff */
[----:B------:R-:W-:Y:S02]  /*61e0*/  PRMT R174, R4, 0x7770, RZ ;  /* 0x0000777004ae7816 */ /* 0x000fe400000000ff */
[----:B------:R-:W-:Y:S02]  /*61f0*/  SEL R182, R11, R182, P0 ;  /* 0x000000b60bb67207 */ /* 0x000fe40000000000 */
[----:B------:R-:W-:-:S02]  /*6200*/  SEL R180, R3, R180, P0 ;  /* 0x000000b403b47207 */ /* 0x000fc40000000000 */
[----:B------:R-:W-:Y:S01]  /*6210*/  SEL R178, R9, R178, P0 ;  /* 0x000000b209b27207 */ /* 0x000fe20000000000 */
[----:B------:R-:W2:Y:S01]  /*6220*/  LDS R3, [R126+0xe0] ;  /* 0x0000e0007e037984 */ /* 0x000ea20000000800 */
[C---:B------:R-:W-:Y:S02]  /*6230*/  PRMT R4, R5.reuse, 0x7772, RZ ;  /* 0x0000777205047816 */ /* 0x040fe400000000ff */
[----:B------:R-:W-:Y:S02]  /*6240*/  SEL R177, R6, R177, P0 ;  /* 0x000000b106b17207 */ /* 0x000fe40000000000 */
[C---:B------:R-:W-:Y:S01]  /*6250*/  PRMT R9, R5.reuse, 0x7773, RZ ;  /* 0x0000777305097816 */ /* 0x040fe200000000ff */
[----:B------:R-:W3:Y:S01]  /*6260*/  LDS R6, [R251+0xe0] ;  /* 0x0000e000fb067984 */ /* 0x000ee20000000800 */
[----:B------:R-:W-:Y:S02]  /*6270*/  PRMT R11, R5, 0x7770, RZ ;  /* 0x00007770050b7816 */ /* 0x000fe400000000ff */
[----:B------:R-:W-:-:S02]  /*6280*/  SEL R179, R10, R179, P0 ;  /* 0x000000b30ab37207 */ /* 0x000fc40000000000 */
[----:B------:R-:W-:Y:S02]  /*6290*/  SEL R176, R9, R176, P0 ;  /* 0x000000b009b07207 */ /* 0x000fe40000000000 */
[----:B------:R-:W-:Y:S02]  /*62a0*/  SEL R175, R4, R175, P0 ;  /* 0x000000af04af7207 */ /* 0x000fe40000000000 */
[----:B------:R-:W-:Y:S01]  /*62b0*/  SEL R174, R11, R174, P0 ;  /* 0x000000ae0bae7207 */ /* 0x000fe20000000000 */
[----:B------:R-:W4:Y:S01]  /*62c0*/  LDS R4, [R126+0xdc] ;  /* 0x0000dc007e047984 */ /* 0x000f220000000800 */
[C---:B0-----:R-:W-:Y:S02]  /*62d0*/  PRMT R172, R0.reuse, 0x7773, RZ ;  /* 0x0000777300ac7816 */ /* 0x041fe400000000ff */
[C---:B------:R-:W-:Y:S02]  /*62e0*/  PRMT R171, R0.reuse, 0x7772, RZ ;  /* 0x0000777200ab7816 */ /* 0x040fe400000000ff */
[----:B------:R-:W-:-:S02]  /*62f0*/  PRMT R169, R0, 0x7771, RZ ;  /* 0x0000777100a97816 */ /* 0x000fc400000000ff */
[----:B------:R-:W-:Y:S02]  /*6300*/  PRMT R170, R0, 0x7770, RZ ;  /* 0x0000777000aa7816 */ /* 0x000fe400000000ff */
[----:B------:R-:W-:Y:S02]  /*6310*/  PRMT R10, R5, 0x7771, RZ ;  /* 0x00007771050a7816 */ /* 0x000fe400000000ff */
[C---:B-1----:R-:W-:Y:S01]  /*6320*/  PRMT R9, R8.reuse, 0x7773, RZ ;  /* 0x0000777308097816 */ /* 0x042fe200000000ff */
[----:B------:R-:W0:Y:S01]  /*6330*/  LDS R5, [R251+0xdc] ;  /* 0x0000dc00fb057984 */ /* 0x000e220000000800 */
[C---:B------:R-:W-:Y:S02]  /*6340*/  PRMT R0, R8.reuse, 0x7772, RZ ;  /* 0x0000777208007816 */ /* 0x040fe400000000ff */
[C---:B------:R-:W-:Y:S02]  /*6350*/  PRMT R11, R8.reuse, 0x7770, RZ ;  /* 0x00007770080b7816 */ /* 0x040fe400000000ff */
[----:B------:R-:W-:-:S02]  /*6360*/  PRMT R8, R8, 0x7771, RZ ;  /* 0x0000777108087816 */ /* 0x000fc400000000ff */
[----:B------:R-:W-:Y:S02]  /*6370*/  SEL R171, R0, R171, P0 ;  /* 0x000000ab00ab7207 */ /* 0x000fe40000000000 */
[C---:B------:R-:W-:Y:S01]  /*6380*/  PRMT R168, R2.reuse, 0x7773, RZ ;  /* 0x0000777302a87816 */ /* 0x040fe200000000ff */
[----:B------:R-:W1:Y:S01]  /*6390*/  LDS R0, [R126+0xd8] ;  /* 0x0000d8007e007984 */ /* 0x000e620000000800 */
[C---:B------:R-:W-:Y:S02]  /*63a0*/  PRMT R167, R2.reuse, 0x7772, RZ ;  /* 0x0000777202a77816 */ /* 0x040fe400000000ff */
[C---:B------:R-:W-:Y:S02]  /*63b0*/  PRMT R165, R2.reuse, 0x7771, RZ ;  /* 0x0000777102a57816 */ /* 0x040fe400000000ff */
[----:B------:R-:W-:Y:S02]  /*63c0*/  PRMT R166, R2, 0x7770, RZ ;  /* 0x0000777002a67816 */ /* 0x000fe400000000ff */
[----:B------:R-:W-:-:S02]  /*63d0*/  SEL R169, R8, R169, P0 ;  /* 0x000000a908a97207 */ /* 0x000fc40000000000 */
[----:B------:R-:W-:Y:S01]  /*63e0*/  PRMT R2, R7, 0x7772, RZ ;  /* 0x0000777207027816 */ /* 0x000fe200000000ff */
[----:B------:R-:W1:Y:S01]  /*63f0*/  LDS R8, [R251+0xd8] ;  /* 0x0000d800fb087984 */ /* 0x000e620000000800 */
[----:B------:R-:W-:Y:S02]  /*6400*/  SEL R173, R10, R173, P0 ;  /* 0x000000ad0aad7207 */ /* 0x000fe40000000000 */
[----:B------:R-:W-:Y:S02]  /*6410*/  SEL R172, R9, R172, P0 ;  /* 0x000000ac09ac7207 */ /* 0x000fe40000000000 */
[----:B------:R-:W-:Y:S02]  /*6420*/  SEL R170, R11, R170, P0 ;  /* 0x000000aa0baa7207 */ /* 0x000fe40000000000 */
[----:B------:R-:W-:Y:S02]  /*6430*/  SEL R167, R2, R167, P0 ;  /* 0x000000a702a77207 */ /* 0x000fe40000000000 */
[C---:B------:R-:W-:Y:S01]  /*6440*/  PRMT R9, R7.reuse, 0x7773, RZ ;  /* 0x0000777307097816 */ /* 0x040fe200000000ff */
[----:B------:R-:W1:Y:S01]  /*6450*/  LDS R2, [R126+0xd4] ;  /* 0x0000d4007e027984 */ /* 0x000e620000000800 */
[----:B------:R-:W-:-:S02]  /*6460*/  PRMT R11, R7, 0x7770, RZ ;  /* 0x00007770070b7816 */ /* 0x000fc400000000ff */
[----:B------:R-:W-:Y:S02]  /*6470*/  PRMT R10, R7, 0x7771, RZ ;  /* 0x00007771070a7816 */ /* 0x000fe400000000ff */
[----:B------:R-:W1:Y:S01]  /*6480*/  LDS R7, [R251+0xd4] ;  /* 0x0000d400fb077984 */ /* 0x000e620000000800 */
[----:B------:R-:W-:Y:S02]  /*6490*/  SEL R168, R9, R168, P0 ;  /* 0x000000a809a87207 */ /* 0x000fe40000000000 */
[----:B------:R-:W-:Y:S02]  /*64a0*/  SEL R165, R10, R165, P0 ;  /* 0x000000a50aa57207 */ /* 0x000fe40000000000 */
[C---:B--2---:R-:W-:Y:S02]  /*64b0*/  PRMT R164, R3.reuse, 0x7773, RZ ;  /* 0x0000777303a47816 */ /* 0x044fe400000000ff */
[C---:B------:R-:W-:Y:S02]  /*64c0*/  PRMT R163, R3.reuse, 0x7772, RZ ;  /* 0x0000777203a37816 */ /* 0x040fe400000000ff */
[----:B------:R-:W-:-:S02]  /*64d0*/  PRMT R161, R3, 0x7771, RZ ;  /* 0x0000777103a17816 */ /* 0x000fc400000000ff */
[----:B------:R-:W-:Y:S02]  /*64e0*/  PRMT R162, R3, 0x7770, RZ ;  /* 0x0000777003a27816 */ /* 0x000fe400000000ff */
[C---:B---3--:R-:W-:Y:S02]  /*64f0*/  PRMT R3, R6.reuse, 0x7773, RZ ;  /* 0x0000777306037816 */ /* 0x048fe400000000ff */
[C---:B------:R-:W-:Y:S02]  /*6500*/  PRMT R10, R6.reuse, 0x7772, RZ ;  /* 0x00007772060a7816 */ /* 0x040fe400000000ff */
[C---:B------:R-:W-:Y:S02]  /*6510*/  PRMT R9, R6.reuse, 0x7770, RZ ;  /* 0x0000777006097816 */ /* 0x040fe400000000ff */
[----:B------:R-:W-:Y:S02]  /*6520*/  PRMT R6, R6, 0x7771, RZ ;  /* 0x0000777106067816 */ /* 0x000fe400000000ff */
[----:B----4-:R-:W-:-:S02]  /*6530*/  PRMT R160, R4, 0x7773, RZ ;  /* 0x0000777304a07816 */ /* 0x010fc400000000ff */
[C---:B------:R-:W-:Y:S02]  /*6540*/  PRMT R159, R4.reuse, 0x7772, RZ ;  /* 0x00007772049f7816 */ /* 0x040fe400000000ff */
[C---:B------:R-:W-:Y:S02]  /*6550*/  PRMT R157, R4.reuse, 0x7771, RZ ;  /* 0x00007771049d7816 */ /* 0x040fe400000000ff */
[----:B------:R-:W-:Y:S02]  /*6560*/  PRMT R158, R4, 0x7770, RZ ;  /* 0x00007770049e7816 */ /* 0x000fe400000000ff */
[----:B------:R-:W-:Y:S02]  /*6570*/  SEL R166, R11, R166, P0 ;  /* 0x000000a60ba67207 */ /* 0x000fe40000000000 */
[----:B------:R-:W-:Y:S02]  /*6580*/  SEL R164, R3, R164, P0 ;  /* 0x000000a403a47207 */ /* 0x000fe40000000000 */
[----:B------:R-:W-:Y:S01]  /*6590*/  SEL R162, R9, R162, P0 ;  /* 0x000000a209a27207 */ /* 0x000fe20000000000 */
[----:B------:R-:W2:Y:S01]  /*65a0*/  LDS R3, [R126+0xd0] ;  /* 0x0000d0007e037984 */ /* 0x000ea20000000800 */
[----:B0-----:R-:W-:-:S02]  /*65b0*/  PRMT R4, R5, 0x7772, RZ ;  /* 0x0000777205047816 */ /* 0x001fc400000000ff */
[----:B------:R-:W-:Y:S02]  /*65c0*/  SEL R161, R6, R161, P0 ;  /* 0x000000a106a17207 */ /* 0x000fe40000000000 */
[C---:B------:R-:W-:Y:S01]  /*65d0*/  PRMT R9, R5.reuse, 0x7773, RZ ;  /* 0x0000777305097816 */ /* 0x040fe200000000ff */
[----:B------:R-:W0:Y:S01]  /*65e0*/  LDS R6, [R251+0xd0] ;  /* 0x0000d000fb067984 */ /* 0x000e220000000800 */
[----:B------:R-:W-:Y:S02]  /*65f0*/  PRMT R11, R5, 0x7770, RZ ;  /* 0x00007770050b7816 */ /* 0x000fe400000000ff */
[----:B------:R-:W-:Y:S02]  /*6600*/  SEL R163, R10, R163, P0 ;  /* 0x000000a30aa37207 */ /* 0x000fe40000000000 */
[----:B------:R-:W-:Y:S02]  /*6610*/  SEL R160, R9, R160, P0 ;  /* 0x000000a009a07207 */ /* 0x000fe40000000000 */
[----:B------:R-:W-:-:S02]  /*6620*/  SEL R159, R4, R159, P0 ;  /* 0x0000009f049f7207 */ /* 0x000fc40000000000 */
[----:B------:R-:W-:Y:S01]  /*6630*/  SEL R158, R11, R158, P0 ;  /* 0x0000009e0b9e7207 */ /* 0x000fe20000000000 */
[----:B------:R-:W3:Y:S01]  /*6640*/  LDS R4, [R126+0xcc] ;  /* 0x0000cc007e047984 */ /* 0x000ee20000000800 */
[C---:B-1----:R-:W-:Y:S02]  /*6650*/  PRMT R156, R0.reuse, 0x7773, RZ ;  /* 0x00007773009c7816 */ /* 0x042fe400000000ff */
[C---:B------:R-:W-:Y:S02]  /*6660*/  PRMT R155, R0.reuse, 0x7772, RZ ;  /* 0x00007772009b7816 */ /* 0x040fe400000000ff */
[C---:B------:R-:W-:Y:S02]  /*6670*/  PRMT R153, R0.reuse, 0x7771, RZ ;  /* 0x0000777100997816 */ /* 0x040fe400000000ff */
[----:B------:R-:W-:Y:S02]  /*6680*/  PRMT R154, R0, 0x7770, RZ ;  /* 0x00007770009a7816 */ /* 0x000fe400000000ff */
[----:B------:R-:W-:-:S02]  /*6690*/  PRMT R10, R5, 0x7771, RZ ;  /* 0x00007771050a7816 */ /* 0x000fc400000000ff */
[C---:B------:R-:W-:Y:S01]  /*66a0*/  PRMT R9, R8.reuse, 0x7773, RZ ;  /* 0x0000777308097816 */ /* 0x040fe200000000ff */
[----:B------:R-:W1:Y:S01]  /*66b0*/  LDS R5, [R251+0xcc] ;  /* 0x0000cc00fb057984 */ /* 0x000e620000000800 */
[C---:B------:R-:W-:Y:S02]  /*66c0*/  PRMT R0, R8.reuse, 0x7772, RZ ;  /* 0x0000777208007816 */ /* 0x040fe400000000ff */
[C---:B------:R-:W-:Y:S02]  /*66d0*/  PRMT R11, R8.reuse, 0x7770, RZ ;  /* 0x00007770080b7816 */ /* 0x040fe400000000ff */
[----:B------:R-:W-:Y:S02]  /*66e0*/  PRMT R8, R8, 0x7771, RZ ;  /* 0x0000777108087816 */ /* 0x000fe400000000ff */
[----:B------:R-:W-:Y:S02]  /*66f0*/  SEL R155, R0, R155, P0 ;  /* 0x0000009b009b7207 */ /* 0x000fe40000000000 */
[C---:B------:R-:W-:Y:S01]  /*6700*/  PRMT R152, R2.reuse, 0x7773, RZ ;  /* 0x0000777302987816 */ /* 0x040fe200000000ff */
[----:B------:R-:W4:Y:S01]  /*6710*/  LDS R0, [R126+0xc8] ;  /* 0x0000c8007e007984 */ /* 0x000f220000000800 */
[----:B------:R-:W-:-:S02]  /*6720*/  PRMT R151, R2, 0x7772, RZ ;  /* 0x0000777202977816 */ /* 0x000fc400000000ff */
[C---:B------:R-:W-:Y:S02]  /*6730*/  PRMT R149, R2.reuse, 0x7771, RZ ;  /* 0x0000777102957816 */ /* 0x040fe400000000ff */
[----:B------:R-:W-:Y:S02]  /*6740*/  PRMT R150, R2, 0x7770, RZ ;  /* 0x0000777002967816 */ /* 0x000fe400000000ff */
[----:B------:R-:W-:Y:S02]  /*6750*/  SEL R153, R8, R153, P0 ;  /* 0x0000009908997207 */ /* 0x000fe40000000000 */
[----:B------:R-:W-:Y:S01]  /*6760*/  PRMT R2, R7, 0x7772, RZ ;  /* 0x0000777207027816 */ /* 0x000fe200000000ff */
[----:B------:R-:W4:Y:S01]  /*6770*/  LDS R8, [R251+0xc8] ;  /* 0x0000c800fb087984 */ /* 0x000f220000000800 */
[----:B------:R-:W-:Y:S02]  /*6780*/  SEL R157, R10, R157, P0 ;  /* 0x0000009d0a9d7207 */ /* 0x000fe40000000000 */
[----:B------:R-:W-:-:S02]  /*6790*/  SEL R156, R9, R156, P0 ;  /* 0x0000009c099c7207 */ /* 0x000fc40000000000 */
[----:B------:R-:W-:Y:S02]  /*67a0*/  SEL R154, R11, R154, P0 ;  /* 0x0000009a0b9a7207 */ /* 0x000fe40000000000 */
[----:B------:R-:W-:Y:S02]  /*67b0*/  SEL R151, R2, R151, P0 ;  /* 0x0000009702977207 */ /* 0x000fe40000000000 */
[C---:B------:R-:W-:Y:S01]  /*67c0*/  PRMT R9, R7.reuse, 0x7773, RZ ;  /* 0x0000777307097816 */ /* 0x040fe200000000ff */
[----:B------:R-:W4:Y:S01]  /*67d0*/  LDS R2, [R126+0xc4] ;  /* 0x0000c4007e027984 */ /* 0x000f220000000800 */
[C---:B------:R-:W-:Y:S02]  /*67e0*/  PRMT R11, R7.reuse, 0x7770, RZ ;  /* 0x00007770070b7816 */ /* 0x040fe400000000ff */
[----:B------:R-:W-:Y:S02]  /*67f0*/  PRMT R10, R7, 0x7771, RZ ;  /* 0x00007771070a7816 */ /* 0x000fe400000000ff */
[----:B------:R-:W4:Y:S01]  /*6800*/  LDS R7, [R251+0xc4] ;  /* 0x0000c400fb077984 */ /* 0x000f220000000800 */
[----:B------:R-:W-:-:S02]  /*6810*/  SEL R152, R9, R152, P0 ;  /* 0x0000009809987207 */ /* 0x000fc40000000000 */
[----:B------:R-:W-:Y:S02]  /*6820*/  SEL R149, R10, R149, P0 ;  /* 0x000000950a957207 */ /* 0x000fe40000000000 */
[C---:B--2---:R-:W-:Y:S02]  /*6830*/  PRMT R148, R3.reuse, 0x7773, RZ ;  /* 0x0000777303947816 */ /* 0x044fe400000000ff */
[C---:B------:R-:W-:Y:S02]  /*6840*/  PRMT R147, R3.reuse, 0x7772, RZ ;  /* 0x0000777203937816 */ /* 0x040fe400000000ff */
[C---:B------:R-:W-:Y:S02]  /*6850*/  PRMT R145, R3.reuse, 0x7771, RZ ;  /* 0x0000777103917816 */ /* 0x040fe400000000ff */
[----:B------:R-:W-:Y:S02]  /*6860*/  PRMT R146, R3, 0x7770, RZ ;  /* 0x0000777003927816 */ /* 0x000fe400000000ff */
[----:B0-----:R-:W-:-:S02]  /*6870*/  PRMT R3, R6, 0x7773, RZ ;  /* 0x0000777306037816 */ /* 0x001fc400000000ff */
[C---:B------:R-:W-:Y:S02]  /*6880*/  PRMT R10, R6.reuse, 0x7772, RZ ;  /* 0x00007772060a7816 */ /* 0x040fe400000000ff */
[C---:B------:R-:W-:Y:S02]  /*6890*/  PRMT R9, R6.reuse, 0x7770, RZ ;  /* 0x0000777006097816 */ /* 0x040fe400000000ff */
[----:B------:R-:W-:Y:S02]  /*68a0*/  PRMT R6, R6, 0x7771, RZ ;  /* 0x0000777106067816 */ /* 0x000fe400000000ff */
[C---:B---3--:R-:W-:Y:S02]  /*68b0*/  PRMT R144, R4.reuse, 0x7773, RZ ;  /* 0x0000777304907816 */ /* 0x048fe400000000ff */
[C---:B------:R-:W-:Y:S02]  /*68c0*/  PRMT R143, R4.reuse, 0x7772, RZ ;  /* 0x00007772048f7816 */ /* 0x040fe400000000ff */
[----:B------:R-:W-:-:S02]  /*68d0*/  PRMT R141, R4, 0x7771, RZ ;  /* 0x00007771048d7816 */ /* 0x000fc400000000ff */
[----:B------:R-:W-:Y:S02]  /*68e0*/  PRMT R142, R4, 0x7770, RZ ;  /* 0x00007770048e7816 */ /* 0x000fe400000000ff */
[----:B------:R-:W-:Y:S02]  /*68f0*/  SEL R150, R11, R150, P0 ;  /* 0x000000960b967207 */ /* 0x000fe40000000000 */
[----:B------:R-:W-:Y:S02]  /*6900*/  SEL R148, R3, R148, P0 ;  /* 0x0000009403947207 */ /* 0x000fe40000000000 */
[----:B------:R-:W-:Y:S01]  /*6910*/  SEL R146, R9, R146, P0 ;  /* 0x0000009209927207 */ /* 0x000fe20000000000 */
[----:B------:R-:W0:Y:S01]  /*6920*/  LDS R3, [R126+0xc0] ;  /* 0x0000c0007e037984 */ /* 0x000e220000000800 */
[----:B-1----:R-:W-:Y:S02]  /*6930*/  PRMT R4, R5, 0x7772, RZ ;  /* 0x0000777205047816 */ /* 0x002fe400000000ff */
[----:B------:R-:W-:-:S02]  /*6940*/  SEL R145, R6, R145, P0 ;  /* 0x0000009106917207 */ /* 0x000fc40000000000 */
[C---:B------:R-:W-:Y:S01]  /*6950*/  PRMT R9, R5.reuse, 0x7773, RZ ;  /* 0x0000777305097816 */ /* 0x040fe200000000ff */
[----:B------:R-:W1:Y:S01]  /*6960*/  LDS R6, [R251+0xc0] ;  /* 0x0000c000fb067984 */ /* 0x000e620000000800 */
[----:B------:R-:W-:Y:S02]  /*6970*/  PRMT R11, R5, 0x7770, RZ ;  /* 0x00007770050b7816 */ /* 0x000fe400000000ff */
[----:B------:R-:W-:Y:S02]  /*6980*/  SEL R147, R10, R147, P0 ;  /* 0x000000930a937207 */ /* 0x000fe40000000000 */
[----:B------:R-:W-:Y:S02]  /*6990*/  SEL R144, R9, R144, P0 ;  /* 0x0000009009907207 */ /* 0x000fe40000000000 */
[----:B------:R-:W-:Y:S02]  /*69a0*/  SEL R143, R4, R143, P0 ;  /* 0x0000008f048f7207 */ /* 0x000fe40000000000 */
[----:B------:R-:W-:Y:S01]  /*69b0*/  SEL R142, R11, R142, P0 ;  /* 0x0000008e0b8e7207 */ /* 0x000fe20000000000 */
[----:B------:R-:W2:Y:S01]  /*69c0*/  LDS R4, [R126+0xbc] ;  /* 0x0000bc007e047984 */ /* 0x000ea20000000800 */
[----:B----4-:R-:W-:-:S02]  /*69d0*/  PRMT R140, R0, 0x7773, RZ ;  /* 0x00007773008c7816 */ /* 0x010fc400000000ff */
[C---:B------:R-:W-:Y:S02]  /*69e0*/  PRMT R139, R0.reuse, 0x7772, RZ ;  /* 0x00007772008b7816 */ /* 0x040fe400000000ff */
[C---:B------:R-:W-:Y:S02]  /*69f0*/  PRMT R137, R0.reuse, 0x7771, RZ ;  /* 0x0000777100897816 */ /* 0x040fe400000000ff */
[----:B------:R-:W-:Y:S02]  /*6a00*/  PRMT R138, R0, 0x7770, RZ ;  /* 0x00007770008a7816 */ /* 0x000fe400000000ff */
[----:B------:R-:W-:Y:S02]  /*6a10*/  PRMT R10, R5, 0x7771, RZ ;  /* 0x00007771050a7816 */ /* 0x000fe400000000ff */
[C---:B------:R-:W-:Y:S01]  /*6a20*/  PRMT R9, R8.reuse, 0x7773, RZ ;  /* 0x0000777308097816 */ /* 0x040fe200000000ff */
[----:B------:R-:W3:Y:S01]  /*6a30*/  LDS R5, [R251+0xbc] ;  /* 0x0000bc00fb057984 */ /* 0x000ee20000000800 */
[----:B------:R-:W-:-:S02]  /*6a40*/  PRMT R0, R8, 0x7772, RZ ;  /* 0x0000777208007816 */ /* 0x000fc400000000ff */
[C---:B------:R-:W-:Y:S02]  /*6a50*/  PRMT R11, R8.reuse, 0x7770, RZ ;  /* 0x00007770080b7816 */ /* 0x040fe400000000ff */
[----:B------:R-:W-:Y:S02]  /*6a60*/  PRMT R8, R8, 0x7771, RZ ;  /* 0x0000777108087816 */ /* 0x000fe400000000ff */
[----:B------:R-:W-:Y:S02]  /*6a70*/  SEL R139, R0, R139, P0 ;  /* 0x0000008b008b7207 */ /* 0x000fe40000000000 */
[C---:B------:R-:W-:Y:S01]  /*6a80*/  PRMT R136, R2.reuse, 0x7773, RZ ;  /* 0x0000777302887816 */ /* 0x040fe200000000ff */
[----:B------:R-:W4:Y:S01]  /*6a90*/  LDS R0, [R126+0xb8] ;  /* 0x0000b8007e007984 */ /* 0x000f220000000800 */
[C---:B------:R-:W-:Y:S02]  /*6aa0*/  PRMT R135, R2.reuse, 0x7772, RZ ;  /* 0x0000777202877816 */ /* 0x040fe400000000ff */
[----:B------:R-:W-:-:S02]  /*6ab0*/  PRMT R133, R2, 0x7771, RZ ;  /* 0x0000777102857816 */ /* 0x000fc400000000ff */
[----:B------:R-:W-:Y:S02]  /*6ac0*/  PRMT R134, R2, 0x7770, RZ ;  /* 0x0000777002867816 */ /* 0x000fe400000000ff */
[----:B------:R-:W-:Y:S02]  /*6ad0*/  SEL R137, R8, R137, P0 ;  /* 0x0000008908897207 */ /* 0x000fe40000000000 */
[----:B------:R-:W-:Y:S01]  /*6ae0*/  PRMT R2, R7, 0x7772, RZ ;  /* 0x0000777207027816 */ /* 0x000fe200000000ff */
[----:B------:R-:W4:Y:S01]  /*6af0*/  LDS R8, [R251+0xb8] ;  /* 0x0000b800fb087984 */ /* 0x000f220000000800 */
[----:B------:R-:W-:Y:S02]  /*6b00*/  SEL R141, R10, R141, P0 ;  /* 0x0000008d0a8d7207 */ /* 0x000fe40000000000 */
[----:B------:R-:W-:Y:S02]  /*6b10*/  SEL R140, R9, R140, P0 ;  /* 0x0000008c098c7207 */ /* 0x000fe40000000000 */
[----:B------:R-:W-:-:S02]  /*6b20*/  SEL R138, R11, R138, P0 ;  /* 0x0000008a0b8a7207 */ /* 0x000fc40000000000 */
[----:B------:R-:W-:Y:S02]  /*6b30*/  SEL R135, R2, R135, P0 ;  /* 0x0000008702877207 */ /* 0x000fe40000000000 */
[C---:B------:R-:W-:Y:S01]  /*6b40*/  PRMT R9, R7.reuse, 0x7773, RZ ;  /* 0x0000777307097816 */ /* 0x040fe200000000ff */
[----:B------:R-:W4:Y:S01]  /*6b50*/  LDS R2, [R126+0xb4] ;  /* 0x0000b4007e027984 */ /* 0x000f220000000800 */
[C---:B------:R-:W-:Y:S02]  /*6b60*/  PRMT R11, R7.reuse, 0x7770, RZ ;  /* 0x00007770070b7816 */ /* 0x040fe400000000ff */
[----:B------:R-:W-:Y:S02]  /*6b70*/  PRMT R10, R7, 0x7771, RZ ;  /* 0x00007771070a7816 */ /* 0x000fe400000000ff */
[----:B------:R-:W4:Y:S01]  /*6b80*/  LDS R7, [R251+0xb4] ;  /* 0x0000b400fb077984 */ /* 0x000f220000000800 */
[----:B------:R-:W-:Y:S02]  /*6b90*/  SEL R136, R9, R136, P0 ;  /* 0x0000008809887207 */ /* 0x000fe40000000000 */
[----:B------:R-:W-:-:S02]  /*6ba0*/  SEL R133, R10, R133, P0 ;  /* 0x000000850a857207 */ /* 0x000fc40000000000 */
[C---:B0-----:R-:W-:Y:S02]  /*6bb0*/  PRMT R132, R3.reuse, 0x7773, RZ ;  /* 0x0000777303847816 */ /* 0x041fe400000000ff */
[C---:B------:R-:W-:Y:S02]  /*6bc0*/  PRMT R131, R3.reuse, 0x7772, RZ ;  /* 0x0000777203837816 */ /* 0x040fe400000000ff */
[C---:B------:R-:W-:Y:S02]  /*6bd0*/  PRMT R129, R3.reuse, 0x7771, RZ ;  /* 0x0000777103817816 */ /* 0x040fe400000000ff */
[----:B------:R-:W-:Y:S02]  /*6be0*/  PRMT R130, R3, 0x7770, RZ ;  /* 0x0000777003827816 */ /* 0x000fe400000000ff */
[C---:B-1----:R-:W-:Y:S02]  /*6bf0*/  PRMT R3, R6.reuse, 0x7773, RZ ;  /* 0x0000777306037816 */ /* 0x042fe400000000ff */
[----:B------:R-:W-:-:S02]  /*6c00*/  PRMT R10, R6, 0x7772, RZ ;  /* 0x00007772060a7816 */ /* 0x000fc400000000ff */
[C---:B------:R-:W-:Y:S02]  /*6c10*/  PRMT R9, R6.reuse, 0x7770, RZ ;  /* 0x0000777006097816 */ /* 0x040fe400000000ff */
[----:B------:R-:W-:Y:S02]  /*6c20*/  PRMT R6, R6, 0x7771, RZ ;  /* 0x0000777106067816 */ /* 0x000fe400000000ff */
[----:B------:R-:W-:Y:S02]  /*6c30*/  SEL R131, R10, R131, P0 ;  /* 0x000000830a837207 */ /* 0x000fe40000000000 */
[----:B------:R-:W-:Y:S02]  /*6c40*/  SEL R130, R9, R130, P0 ;  /* 0x0000008209827207 */ /* 0x000fe40000000000 */
[C---:B--2---:R-:W-:Y:S02]  /*6c50*/  PRMT R128, R4.reuse, 0x7773, RZ ;  /* 0x0000777304807816 */ /* 0x044fe400000000ff */
[----:B------:R-:W-:-:S02]  /*6c60*/  PRMT R127, R4, 0x7772, RZ ;  /* 0x00007772047f7816 */ /* 0x000fc400000000ff */
[C---:B------:R-:W-:Y:S02]  /*6c70*/  PRMT R122, R4.reuse, 0x7771, RZ ;  /* 0x00007771047a7816 */ /* 0x040fe400000000ff */
[----:B------:R-:W-:Y:S02]  /*6c80*/  PRMT R123, R4, 0x7770, RZ ;  /* 0x00007770047b7816 */ /* 0x000fe400000000ff */
[----:B------:R-:W-:Y:S02]  /*6c90*/  SEL R132, R3, R132, P0 ;  /* 0x0000008403847207 */ /* 0x000fe40000000000 */
[C---:B---3--:R-:W-:Y:S01]  /*6ca0*/  PRMT R9, R5.reuse, 0x7773, RZ ;  /* 0x0000777305097816 */ /* 0x048fe200000000ff */
[----:B------:R-:W0:Y:S01]  /*6cb0*/  LDS R3, [R126+0xb0] ;  /* 0x0000b0007e037984 */ /* 0x000e220000000800 */
[C---:B------:R-:W-:Y:S02]  /*6cc0*/  PRMT R4, R5.reuse, 0x7772, RZ ;  /* 0x0000777205047816 */ /* 0x040fe400000000ff */
[----:B------:R-:W-:-:S02]  /*6cd0*/  PRMT R10, R5, 0x7770, RZ ;  /* 0x00007770050a7816 */ /* 0x000fc400000000ff */
[----:B------:R-:W-:Y:S02]  /*6ce0*/  SEL R129, R6, R129, P0 ;  /* 0x0000008106817207 */ /* 0x000fe40000000000 */
[----:B------:R-:W-:Y:S01]  /*6cf0*/  PRMT R5, R5, 0x7771, RZ ;  /* 0x0000777105057816 */ /* 0x000fe200000000ff */
[----:B------:R-:W1:Y:S01]  /*6d00*/  LDS R6, [R251+0xb0] ;  /* 0x0000b000fb067984 */ /* 0x000e620000000800 */
[----:B------:R-:W-:Y:S02]  /*6d10*/  SEL R127, R4, R127, P0 ;  /* 0x0000007f047f7207 */ /* 0x000fe40000000000 */
[C---:B----4-:R-:W-:Y:S01]  /*6d20*/  PRMT R121, R0.reuse, 0x7773, RZ ;  /* 0x0000777300797816 */ /* 0x050fe200000000ff */
[----:B------:R-:W2:Y:S01]  /*6d30*/  LDS R4, [R126+0xac] ;  /* 0x0000ac007e047984 */ /* 0x000ea20000000800 */
[C---:B------:R-:W-:Y:S02]  /*6d40*/  PRMT R120, R0.reuse, 0x7772, RZ ;  /* 0x0000777200787816 */ /* 0x040fe400000000ff */
[----:B------:R-:W-:-:S02]  /*6d50*/  PRMT R118, R0, 0x7771, RZ ;  /* 0x0000777100767816 */ /* 0x000fc400000000ff */
[----:B------:R-:W-:Y:S02]  /*6d60*/  PRMT R119, R0, 0x7770, RZ ;  /* 0x0000777000777816 */ /* 0x000fe400000000ff */
[----:B------:R-:W-:Y:S02]  /*6d70*/  SEL R128, R9, R128, P0 ;  /* 0x0000008009807207 */ /* 0x000fe40000000000 */
[----:B------:R-:W-:Y:S02]  /*6d80*/  SEL R123, R10, R123, P0 ;  /* 0x0000007b0a7b7207 */ /* 0x000fe40000000000 */
[----:B------:R-:W-:Y:S02]  /*6d90*/  SEL R122, R5, R122, P0 ;  /* 0x0000007a057a7207 */ /* 0x000fe40000000000 */
[C---:B------:R-:W-:Y:S01]  /*6da0*/  PRMT R0, R8.reuse, 0x7773, RZ ;  /* 0x0000777308007816 */ /* 0x040fe200000000ff */
[----:B------:R-:W3:Y:S01]  /*6db0*/  LDS R5, [R251+0xac] ;  /* 0x0000ac00fb057984 */ /* 0x000ee20000000800 */
[----:B------:R-:W-:-:S02]  /*6dc0*/  PRMT R9, R8, 0x7772, RZ ;  /* 0x0000777208097816 */ /* 0x000fc400000000ff */
[----:B------:R-:W-:Y:S02]  /*6dd0*/  PRMT R10, R8, 0x7770, RZ ;  /* 0x00007770080a7816 */ /* 0x000fe400000000ff */
[----:B------:R-:W-:Y:S02]  /*6de0*/  SEL R134, R11, R134, P0 ;  /* 0x000000860b867207 */ /* 0x000fe40000000000 */
[----:B------:R-:W-:Y:S02]  /*6df0*/  SEL R121, R0, R121, P0 ;  /* 0x0000007900797207 */ /* 0x000fe40000000000 */
[----:B------:R-:W-:Y:S01]  /*6e00*/  SEL R120, R9, R120, P0 ;  /* 0x0000007809787207 */ /* 0x000fe20000000000 */
[----:B------:R-:W4:Y:S01]  /*6e10*/  LDS R0, [R126+0xa8] ;  /* 0x0000a8007e007984 */ /* 0x000f220000000800 */
[----:B------:R-:W-:Y:S02]  /*6e20*/  SEL R119, R10, R119, P0 ;  /* 0x000000770a777207 */ /* 0x000fe40000000000 */
[----:B------:R-:W-:-:S02]  /*6e30*/  PRMT R117, R2, 0x7773, RZ ;  /* 0x0000777302757816 */ /* 0x000fc400000000ff */
[C---:B------:R-:W-:Y:S02]  /*6e40*/  PRMT R116, R2.reuse, 0x7772, RZ ;  /* 0x0000777202747816 */ /* 0x040fe400000000ff */
[C---:B------:R-:W-:Y:S02]  /*6e50*/  PRMT R114, R2.reuse, 0x7771, RZ ;  /* 0x0000777102727816 */ /* 0x040fe400000000ff */
[----:B------:R-:W-:Y:S02]  /*6e60*/  PRMT R115, R2, 0x7770, RZ ;  /* 0x0000777002737816 */ /* 0x000fe400000000ff */
[----:B------:R-:W-:Y:S02]  /*6e70*/  PRMT R11, R8, 0x7771, RZ ;  /* 0x00007771080b7816 */ /* 0x000fe400000000ff */
[C---:B------:R-:W-:Y:S01]  /*6e80*/  PRMT R2, R7.reuse, 0x7773, RZ ;  /* 0x0000777307027816 */ /* 0x040fe200000000ff */
[----:B------:R-:W4:Y:S01]  /*6e90*/  LDS R8, [R251+0xa8] ;  /* 0x0000a800fb087984 */ /* 0x000f220000000800 */
[----:B------:R-:W-:-:S02]  /*6ea0*/  PRMT R9, R7, 0x7772, RZ ;  /* 0x0000777207097816 */ /* 0x000fc400000000ff */
[C---:B------:R-:W-:Y:S02]  /*6eb0*/  PRMT R10, R7.reuse, 0x7770, RZ ;  /* 0x00007770070a7816 */ /* 0x040fe400000000ff */
[----:B------:R-:W-:Y:S02]  /*6ec0*/  PRMT R7, R7, 0x7771, RZ ;  /* 0x0000777107077816 */ /* 0x000fe400000000ff */
[----:B------:R-:W-:Y:S02]  /*6ed0*/  SEL R117, R2, R117, P0 ;  /* 0x0000007502757207 */ /* 0x000fe40000000000 */
[----:B------:R-:W-:Y:S01]  /*6ee0*/  SEL R114, R7, R114, P0 ;  /* 0x0000007207727207 */ /* 0x000fe20000000000 */
[----:B------:R-:W4:Y:S01]  /*6ef0*/  LDS R2, [R126+0xa4] ;  /* 0x0000a4007e027984 */ /* 0x000f220000000800 */
[----:B------:R-:W-:Y:S02]  /*6f00*/  SEL R116, R9, R116, P0 ;  /* 0x0000007409747207 */ /* 0x000fe40000000000 */
[----:B------:R-:W-:Y:S01]  /*6f10*/  SEL R115, R10, R115, P0 ;  /* 0x000000730a737207 */ /* 0x000fe20000000000 */
[----:B------:R-:W4:Y:S01]  /*6f20*/  LDS R7, [R251+0xa4] ;  /* 0x0000a400fb077984 */ /* 0x000f220000000800 */
[----:B0-----:R-:W-:-:S02]  /*6f30*/  PRMT R113, R3, 0x7773, RZ ;  /* 0x0000777303717816 */ /* 0x001fc400000000ff */
[C---:B------:R-:W-:Y:S02]  /*6f40*/  PRMT R112, R3.reuse, 0x7772, RZ ;  /* 0x0000777203707816 */ /* 0x040fe400000000ff */
[C---:B------:R-:W-:Y:S02]  /*6f50*/  PRMT R110, R3.reuse, 0x7771, RZ ;  /* 0x00007771036e7816 */ /* 0x040fe400000000ff */
[----:B------:R-:W-:Y:S02]  /*6f60*/  PRMT R111, R3, 0x7770, RZ ;  /* 0x00007770036f7816 */ /* 0x000fe400000000ff */
[C---:B-1----:R-:W-:Y:S02]  /*6f70*/  PRMT R10, R6.reuse, 0x7773, RZ ;  /* 0x00007773060a7816 */ /* 0x042fe400000000ff */
[C---:B------:R-:W-:Y:S02]  /*6f80*/  PRMT R3, R6.reuse, 0x7772, RZ ;  /* 0x0000777206037816 */ /* 0x040fe400000000ff */
[----:B------:R-:W-:-:S02]  /*6f90*/  PRMT R9, R6, 0x7771, RZ ;  /* 0x0000777106097816 */ /* 0x000fc400000000ff */
[----:B------:R-:W-:Y:S02]  /*6fa0*/  SEL R113, R10, R113, P0 ;  /* 0x000000710a717207 */ /* 0x000fe40000000000 */
[----:B------:R-:W-:Y:S02]  /*6fb0*/  SEL R110, R9, R110, P0 ;  /* 0x0000006e096e7207 */ /* 0x000fe40000000000 */
[C---:B--2---:R-:W-:Y:S02]  /*6fc0*/  PRMT R109, R4.reuse, 0x7773, RZ ;  /* 0x00007773046d7816 */ /* 0x044fe400000000ff */
[C---:B------:R-:W-:Y:S02]  /*6fd0*/  PRMT R108, R4.reuse, 0x7772, RZ ;  /* 0x00007772046c7816 */ /* 0x040fe400000000ff */
[C---:B------:R-:W-:Y:S02]  /*6fe0*/  PRMT R106, R4.reuse, 0x7771, RZ ;  /* 0x00007771046a7816 */ /* 0x040fe400000000ff */
[----:B------:R-:W-:-:S02]  /*6ff0*/  PRMT R107, R4, 0x7770, RZ ;  /* 0x00007770046b7816 */ /* 0x000fc400000000ff */
[----:B------:R-:W-:Y:S02]  /*7000*/  SEL R112, R3, R112, P0 ;  /* 0x0000007003707207 */ /* 0x000fe40000000000 */
[C---:B---3--:R-:W-:Y:S01]  /*7010*/  PRMT R4, R5.reuse, 0x7773, RZ ;  /* 0x0000777305047816 */ /* 0x048fe200000000ff */
[----:B------:R-:W0:Y:S01]  /*7020*/  LDS R3, [R126+0xa0] ;  /* 0x0000a0007e037984 */ /* 0x000e220000000800 */
[C---:B------:R-:W-:Y:S02]  /*7030*/  PRMT R9, R5.reuse, 0x7772, RZ ;  /* 0x0000777205097816 */ /* 0x040fe400000000ff */
[C---:B------:R-:W-:Y:S02]  /*7040*/  PRMT R10, R5.reuse, 0x7770, RZ ;  /* 0x00007770050a7816 */ /* 0x040fe400000000ff */
[----:B------:R-:W-:Y:S02]  /*7050*/  PRMT R12, R6, 0x7770, RZ ;  /* 0x00007770060c7816 */ /* 0x000fe400000000ff */
[----:B------:R-:W-:Y:S01]  /*7060*/  PRMT R5, R5, 0x7771, RZ ;  /* 0x0000777105057816 */ /* 0x000fe200000000ff */
[----:B------:R-:W1:Y:S01]  /*7070*/  LDS R6, [R251+0xa0] ;  /* 0x0000a000fb067984 */ /* 0x000e620000000800 */
[----:B------:R-:W-:-:S02]  /*7080*/  SEL R109, R4, R109, P0 ;  /* 0x0000006d046d7207 */ /* 0x000fc40000000000 */
[C---:B----4-:R-:W-:Y:S01]  /*7090*/  PRMT R105, R0.reuse, 0x7773, RZ ;  /* 0x0000777300697816 */ /* 0x050fe200000000ff */
[----:B------:R-:W2:Y:S01]  /*70a0*/  LDS R4, [R126+0x9c] ;  /* 0x00009c007e047984 */ /* 0x000ea20000000800 */
[C---:B------:R-:W-:Y:S02]  /*70b0*/  PRMT R104, R0.reuse, 0x7772, RZ ;  /* 0x0000777200687816 */ /* 0x040fe400000000ff */
[C---:B------:R-:W-:Y:S02]  /*70c0*/  PRMT R102, R0.reuse, 0x7771, RZ ;  /* 0x0000777100667816 */ /* 0x040fe400000000ff */
[----:B------:R-:W-:Y:S02]  /*70d0*/  PRMT R103, R0, 0x7770, RZ ;  /* 0x0000777000677816 */ /* 0x000fe400000000ff */
[----:B------:R-:W-:Y:S02]  /*70e0*/  SEL R108, R9, R108, P0 ;  /* 0x0000006c096c7207 */ /* 0x000fe40000000000 */
[----:B------:R-:W-:-:S02]  /*70f0*/  SEL R107, R10, R107, P0 ;  /* 0x0000006b0a6b7207 */ /* 0x000fc40000000000 */
[----:B------:R-:W-:Y:S02]  /*7100*/  SEL R106, R5, R106, P0 ;  /* 0x0000006a056a7207 */ /* 0x000fe40000000000 */
[C---:B------:R-:W-:Y:S01]  /*7110*/  PRMT R0, R8.reuse, 0x7773, RZ ;  /* 0x0000777308007816 */ /* 0x040fe200000000ff */
[----:B------:R-:W3:Y:S01]  /*7120*/  LDS R5, [R251+0x9c] ;  /* 0x00009c00fb057984 */ /* 0x000ee20000000800 */
[C---:B------:R-:W-:Y:S02]  /*7130*/  PRMT R9, R8.reuse, 0x7772, RZ ;  /* 0x0000777208097816 */ /* 0x040fe400000000ff */
[----:B------:R-:W-:Y:S02]  /*7140*/  PRMT R10, R8, 0x7770, RZ ;  /* 0x00007770080a7816 */ /* 0x000fe400000000ff */
[----:B------:R-:W-:Y:S02]  /*7150*/  SEL R118, R11, R118, P0 ;  /* 0x000000760b767207 */ /* 0x000fe40000000000 */
[----:B------:R-:W-:-:S02]  /*7160*/  SEL R105, R0, R105, P0 ;  /* 0x0000006900697207 */ /* 0x000fc40000000000 */
[----:B------:R-:W-:Y:S01]  /*7170*/  SEL R104, R9, R104, P0 ;  /* 0x0000006809687207 */ /* 0x000fe20000000000 */
[----:B------:R-:W4:Y:S01]  /*7180*/  LDS R0, [R126+0x98] ;  /* 0x000098007e007984 */ /* 0x000f220000000800 */
[----:B------:R-:W-:Y:S02]  /*7190*/  SEL R103, R10, R103, P0 ;  /* 0x000000670a677207 */ /* 0x000fe40000000000 */
[C---:B------:R-:W-:Y:S02]  /*71a0*/  PRMT R101, R2.reuse, 0x7773, RZ ;  /* 0x0000777302657816 */ /* 0x040fe400000000ff */
[C---:B------:R-:W-:Y:S02]  /*71b0*/  PRMT R100, R2.reuse, 0x7772, RZ ;  /* 0x0000777202647816 */ /* 0x040fe400000000ff */
[C---:B------:R-:W-:Y:S02]  /*71c0*/  PRMT R98, R2.reuse, 0x7771, RZ ;  /* 0x0000777102627816 */ /* 0x040fe400000000ff */
[----:B------:R-:W-:-:S02]  /*71d0*/  PRMT R99, R2, 0x7770, RZ ;  /* 0x0000777002637816 */ /* 0x000fc400000000ff */
[----:B------:R-:W-:Y:S02]  /*71e0*/  PRMT R11, R8, 0x7771, RZ ;  /* 0x00007771080b7816 */ /* 0x000fe400000000ff */
[C---:B------:R-:W-:Y:S01]  /*71f0*/  PRMT R2, R7.reuse, 0x7773, RZ ;  /* 0x0000777307027816 */ /* 0x040fe200000000ff */
[----:B------:R-:W4:Y:S01]  /*7200*/  LDS R8, [R251+0x98] ;  /* 0x00009800fb087984 */ /* 0x000f220000000800 */
[C---:B------:R-:W-:Y:S02]  /*7210*/  PRMT R9, R7.reuse, 0x7772, RZ ;  /* 0x0000777207097816 */ /* 0x040fe400000000ff */
[C---:B------:R-:W-:Y:S02]  /*7220*/  PRMT R10, R7.reuse, 0x7770, RZ ;  /* 0x00007770070a7816 */ /* 0x040fe400000000ff */
[----:B------:R-:W-:Y:S02]  /*7230*/  PRMT R7, R7, 0x7771, RZ ;  /* 0x0000777107077816 */ /* 0x000fe400000000ff */
[----:B------:R-:W-:-:S02]  /*7240*/  SEL R101, R2, R101, P0 ;  /* 0x0000006502657207 */ /* 0x000fc40000000000 */
[----:B------:R-:W-:Y:S01]  /*7250*/  SEL R98, R7, R98, P0 ;  /* 0x0000006207627207 */ /* 0x000fe20000000000 */
[----:B------:R-:W4:Y:S01]  /*7260*/  LDS R2, [R126+0x94] ;  /* 0x000094007e027984 */ /* 0x000f220000000800 */
[----:B------:R-:W-:Y:S02]  /*7270*/  SEL R100, R9, R100, P0 ;  /* 0x0000006409647207 */ /* 0x000fe40000000000 */
[----:B------:R-:W-:Y:S01]  /*7280*/  SEL R99, R10, R99, P0 ;  /* 0x000000630a637207 */ /* 0x000fe20000000000 */
[----:B------:R-:W4:Y:S01]  /*7290*/  LDS R7, [R251+0x94] ;  /* 0x00009400fb077984 */ /* 0x000f220000000800 */
[C---:B0-----:R-:W-:Y:S02]  /*72a0*/  PRMT R97, R3.reuse, 0x7773, RZ ;  /* 0x0000777303617816 */ /* 0x041fe400000000ff */
[C---:B------:R-:W-:Y:S02]  /*72b0*/  PRMT R96, R3.reuse, 0x7772, RZ ;  /* 0x0000777203607816 */ /* 0x040fe400000000ff */
[----:B------:R-:W-:-:S02]  /*72c0*/  PRMT R94, R3, 0x7771, RZ ;  /* 0x00007771035e7816 */ /* 0x000fc400000000ff */
[----:B------:R-:W-:Y:S02]  /*72d0*/  PRMT R95, R3, 0x7770, RZ ;  /* 0x00007770035f7816 */ /* 0x000fe400000000ff */
[C---:B-1----:R-:W-:Y:S02]  /*72e0*/  PRMT R10, R6.reuse, 0x7773, RZ ;  /* 0x00007773060a7816 */ /* 0x042fe400000000ff */
[C---:B------:R-:W-:Y:S02]  /*72f0*/  PRMT R3, R6.reuse, 0x7772, RZ ;  /* 0x0000777206037816 */ /* 0x040fe400000000ff */
[----:B------:R-:W-:Y:S02]  /*7300*/  PRMT R9, R6, 0x7771, RZ ;  /* 0x0000777106097816 */ /* 0x000fe400000000ff */
[----:B------:R-:W-:Y:S02]  /*7310*/  SEL R97, R10, R97, P0 ;  /* 0x000000610a617207 */ /* 0x000fe40000000000 */
[----:B------:R-:W-:-:S02]  /*7320*/  SEL R94, R9, R94, P0 ;  /* 0x0000005e095e7207 */ /* 0x000fc40000000000 */
[C---:B--2---:R-:W-:Y:S02]  /*7330*/  PRMT R93, R4.reuse, 0x7773, RZ ;  /* 0x00007773045d7816 */ /* 0x044fe400000000ff */
[C---:B------:R-:W-:Y:S02]  /*7340*/  PRMT R92, R4.reuse, 0x7772, RZ ;  /* 0x00007772045c7816 */ /* 0x040fe400000000ff */
[C---:B------:R-:W-:Y:S02]  /*7350*/  PRMT R90, R4.reuse, 0x7771, RZ ;  /* 0x00007771045a7816 */ /* 0x040fe400000000ff */
[----:B------:R-:W-:Y:S02]  /*7360*/  PRMT R91, R4, 0x7770, RZ ;  /* 0x00007770045b7816 */ /* 0x000fe400000000ff */
[----:B------:R-:W-:Y:S02]  /*7370*/  SEL R111, R12, R111, P0 ;  /* 0x0000006f0c6f7207 */ /* 0x000fe40000000000 */
[----:B------:R-:W-:-:S02]  /*7380*/  SEL R96, R3, R96, P0 ;  /* 0x0000006003607207 */ /* 0x000fc40000000000 */
        /* <DEDUP_REMOVED lines=218> */
[----:B------:R-:W-:Y:S02]  /*8130*/  SEL R30, R9, R30, P0 ;  /* 0x0000001e091e7207 */ /* 0x000fe40000000000 */
[C---:B--2---:R-:W-:Y:S02]  /*8140*/  PRMT R29, R4.reuse, 0x7773, RZ ;  /* 0x00007773041d7816 */ /* 0x044fe400000000ff */
[C---:B------:R-:W-:Y:S02]  /*8150*/  PRMT R28, R4.reuse, 0x7772, RZ ;  /* 0x00007772041c7816 */ /* 0x040fe400000000ff */
[C---:B------:R-:W-:Y:S02]  /*8160*/  PRMT R26, R4.reuse, 0x7771, RZ ;  /* 0x00007771041a7816 */ /* 0x040fe400000000ff */
[----:B------:R-:W-:Y:S02]  /*8170*/  PRMT R27, R4, 0x7770, RZ ;  /* 0x00007770041b7816 */ /* 0x000fe400000000ff */
[----:B------:R-:W-:-:S02]  /*8180*/  PRMT R12, R6, 0x7770, RZ ;  /* 0x00007770060c7816 */ /* 0x000fc400000000ff */
[----:B------:R-:W-:Y:S01]  /*8190*/  SEL R32, R3, R32, P0 ;  /* 0x0000002003207207 */ /* 0x000fe20000000000 */
[----:B------:R-:W-:Y:S01]  /*81a0*/  LDS R6, [R251+0x50] ;  /* 0x00005000fb067984 */ /* 0x000fe20000000800 */
[C---:B---3--:R-:W-:Y:S02]  /*81b0*/  PRMT R4, R5.reuse, 0x7773, RZ ;  /* 0x0000777305047816 */ /* 0x048fe400000000ff */
[C---:B------:R-:W-:Y:S01]  /*81c0*/  PRMT R9, R5.reuse, 0x7772, RZ ;  /* 0x0000777205097816 */ /* 0x040fe200000000ff */
[----:B------:R-:W0:Y:S01]  /*81d0*/  LDS R3, [R126+0x50] ;  /* 0x000050007e037984 */ /* 0x000e220000000800 */
[C---:B------:R-:W-:Y:S02]  /*81e0*/  PRMT R10, R5.reuse, 0x7770, RZ ;  /* 0x00007770050a7816 */ /* 0x040fe400000000ff */
[----:B------:R-:W-:Y:S02]  /*81f0*/  PRMT R5, R5, 0x7771, RZ ;  /* 0x0000777105057816 */ /* 0x000fe400000000ff */
[----:B------:R-:W-:-:S02]  /*8200*/  SEL R29, R4, R29, P0 ;  /* 0x0000001d041d7207 */ /* 0x000fc40000000000 */
[C---:B----4-:R-:W-:Y:S01]  /*8210*/  PRMT R25, R0.reuse, 0x7773, RZ ;  /* 0x0000777300197816 */ /* 0x050fe200000000ff */
[----:B------:R-:W1:Y:S01]  /*8220*/  LDS R4, [R126+0x4c] ;  /* 0x00004c007e047984 */ /* 0x000e620000000800 */
[C---:B------:R-:W-:Y:S02]  /*8230*/  PRMT R24, R0.reuse, 0x7772, RZ ;  /* 0x0000777200187816 */ /* 0x040fe400000000ff */
[C---:B------:R-:W-:Y:S02]  /*8240*/  PRMT R22, R0.reuse, 0x7771, RZ ;  /* 0x0000777100167816 */ /* 0x040fe400000000ff */
[----:B------:R-:W-:Y:S02]  /*8250*/  PRMT R23, R0, 0x7770, RZ ;  /* 0x0000777000177816 */ /* 0x000fe400000000ff */
[----:B------:R-:W-:Y:S02]  /*8260*/  SEL R26, R5, R26, P0 ;  /* 0x0000001a051a7207 */ /* 0x000fe40000000000 */
[----:B------:R-:W-:Y:S01]  /*8270*/  PRMT R0, R8, 0x7773, RZ ;  /* 0x0000777308007816 */ /* 0x000fe200000000ff */
[----:B------:R-:W2:Y:S01]  /*8280*/  LDS R5, [R251+0x4c] ;  /* 0x00004c00fb057984 */ /* 0x000ea20000000800 */
[----:B------:R-:W-:-:S02]  /*8290*/  SEL R38, R11, R38, P0 ;  /* 0x000000260b267207 */ /* 0x000fc40000000000 */
[----:B------:R-:W-:Y:S02]  /*82a0*/  SEL R28, R9, R28, P0 ;  /* 0x0000001c091c7207 */ /* 0x000fe40000000000 */
[----:B------:R-:W-:Y:S02]  /*82b0*/  SEL R27, R10, R27, P0 ;  /* 0x0000001b0a1b7207 */ /* 0x000fe40000000000 */
[C---:B------:R-:W-:Y:S02]  /*82c0*/  PRMT R9, R8.reuse, 0x7772, RZ ;  /* 0x0000777208097816 */ /* 0x040fe400000000ff */
[C---:B------:R-:W-:Y:S02]  /*82d0*/  PRMT R10, R8.reuse, 0x7770, RZ ;  /* 0x00007770080a7816 */ /* 0x040fe400000000ff */
[----:B------:R-:W-:Y:S02]  /*82e0*/  PRMT R11, R8, 0x7771, RZ ;  /* 0x00007771080b7816 */ /* 0x000fe400000000ff */
[----:B------:R-:W-:Y:S01]  /*82f0*/  SEL R25, R0, R25, P0 ;  /* 0x0000001900197207 */ /* 0x000fe20000000000 */
[----:B------:R-:W-:Y:S01]  /*8300*/  LDS R8, [R251+0x48] ;  /* 0x00004800fb087984 */ /* 0x000fe20000000800 */
[----:B------:R-:W-:-:S02]  /*8310*/  PRMT R21, R2, 0x7773, RZ ;  /* 0x0000777302157816 */ /* 0x000fc400000000ff */
[C---:B------:R-:W-:Y:S01]  /*8320*/  PRMT R20, R2.reuse, 0x7772, RZ ;  /* 0x0000777202147816 */ /* 0x040fe200000000ff */
[----:B------:R-:W3:Y:S01]  /*8330*/  LDS R0, [R126+0x48] ;  /* 0x000048007e007984 */ /* 0x000ee20000000800 */
[C---:B------:R-:W-:Y:S02]  /*8340*/  PRMT R18, R2.reuse, 0x7771, RZ ;  /* 0x0000777102127816 */ /* 0x040fe400000000ff */
[----:B------:R-:W-:Y:S02]  /*8350*/  PRMT R19, R2, 0x7770, RZ ;  /* 0x0000777002137816 */ /* 0x000fe400000000ff */
[----:B------:R-:W-:Y:S02]  /*8360*/  PRMT R2, R7, 0x7773, RZ ;  /* 0x0000777307027816 */ /* 0x000fe400000000ff */
[----:B------:R-:W-:Y:S02]  /*8370*/  SEL R23, R10, R23, P0 ;  /* 0x000000170a177207 */ /* 0x000fe40000000000 */
[----:B------:R-:W-:-:S02]  /*8380*/  SEL R21, R2, R21, P0 ;  /* 0x0000001502157207 */ /* 0x000fc40000000000 */
[----:B------:R-:W4:Y:S01]  /*8390*/  LDS R2, [R126+0x44] ;  /* 0x000044007e027984 */ /* 0x000f220000000800 */
[----:B------:R-:W-:Y:S02]  /*83a0*/  PRMT R10, R7, 0x7770, RZ ;  /* 0x00007770070a7816 */ /* 0x000fe400000000ff */
[----:B------:R-:W-:Y:S02]  /*83b0*/  SEL R24, R9, R24, P0 ;  /* 0x0000001809187207 */ /* 0x000fe40000000000 */
[----:B------:R-:W-:Y:S02]  /*83c0*/  SEL R31, R12, R31, P0 ;  /* 0x0000001f0c1f7207 */ /* 0x000fe40000000000 */
[C---:B------:R-:W-:Y:S02]  /*83d0*/  PRMT R9, R7.reuse, 0x7772, RZ ;  /* 0x0000777207097816 */ /* 0x040fe400000000ff */
[----:B------:R-:W-:Y:S02]  /*83e0*/  SEL R19, R10, R19, P0 ;  /* 0x000000130a137207 */ /* 0x000fe40000000000 */
[----:B------:R-:W-:-:S02]  /*83f0*/  PRMT R7, R7, 0x7771, RZ ;  /* 0x0000777107077816 */ /* 0x000fc400000000ff */
[C---:B0-----:R-:W-:Y:S02]  /*8400*/  PRMT R17, R3.reuse, 0x7773, RZ ;  /* 0x0000777303117816 */ /* 0x041fe400000000ff */
[C---:B------:R-:W-:Y:S02]  /*8410*/  PRMT R16, R3.reuse, 0x7772, RZ ;  /* 0x0000777203107816 */ /* 0x040fe400000000ff */
[C---:B------:R-:W-:Y:S02]  /*8420*/  PRMT R14, R3.reuse, 0x7771, RZ ;  /* 0x00007771030e7816 */ /* 0x040fe400000000ff */
[----:B------:R-:W-:Y:S02]  /*8430*/  PRMT R15, R3, 0x7770, RZ ;  /* 0x00007770030f7816 */ /* 0x000fe400000000ff */
[C---:B------:R-:W-:Y:S02]  /*8440*/  PRMT R10, R6.reuse, 0x7773, RZ ;  /* 0x00007773060a7816 */ /* 0x040fe400000000ff */
[----:B------:R-:W-:-:S02]  /*8450*/  PRMT R12, R6, 0x7770, RZ ;  /* 0x00007770060c7816 */ /* 0x000fc400000000ff */
[----:B------:R-:W-:Y:S02]  /*8460*/  PRMT R3, R6, 0x7772, RZ ;  /* 0x0000777206037816 */ /* 0x000fe400000000ff */
[----:B------:R-:W-:Y:S02]  /*8470*/  SEL R186, R13, R186, P0 ;  /* 0x000000ba0dba7207 */ /* 0x000fe40000000000 */
[----:B------:R-:W-:Y:S02]  /*8480*/  SEL R22, R11, R22, P0 ;  /* 0x000000160b167207 */ /* 0x000fe40000000000 */
[----:B------:R-:W-:Y:S02]  /*8490*/  SEL R18, R7, R18, P0 ;  /* 0x0000001207127207 */ /* 0x000fe40000000000 */
[----:B------:R-:W-:Y:S02]  /*84a0*/  SEL R17, R10, R17, P0 ;  /* 0x000000110a117207 */ /* 0x000fe40000000000 */
[----:B------:R-:W-:-:S02]  /*84b0*/  SEL R15, R12, R15, P0 ;  /* 0x0000000f0c0f7207 */ /* 0x000fc40000000000 */
[----:B------:R-:W-:Y:S02]  /*84c0*/  PRMT R7, R6, 0x7771, RZ ;  /* 0x0000777106077816 */ /* 0x000fe400000000ff */
[----:B------:R-:W-:Y:S02]  /*84d0*/  SEL R16, R3, R16, P0 ;  /* 0x0000001003107207 */ /* 0x000fe40000000000 */
[C---:B-1----:R-:W-:Y:S02]  /*84e0*/  PRMT R13, R4.reuse, 0x7773, RZ ;  /* 0x00007773040d7816 */ /* 0x042fe400000000ff */
[C---:B------:R-:W-:Y:S02]  /*84f0*/  PRMT R12, R4.reuse, 0x7772, RZ ;  /* 0x00007772040c7816 */ /* 0x040fe400000000ff */
[C---:B------:R-:W-:Y:S02]  /*8500*/  PRMT R10, R4.reuse, 0x7771, RZ ;  /* 0x00007771040a7816 */ /* 0x040fe400000000ff */
[----:B------:R-:W-:-:S02]  /*8510*/  PRMT R11, R4, 0x7770, RZ ;  /* 0x00007770040b7816 */ /* 0x000fc400000000ff */
[C---:B--2---:R-:W-:Y:S02]  /*8520*/  PRMT R4, R5.reuse, 0x7773, RZ ;  /* 0x0000777305047816 */ /* 0x044fe400000000ff */
[C---:B------:R-:W-:Y:S02]  /*8530*/  PRMT R3, R5.reuse, 0x7772, RZ ;  /* 0x0000777205037816 */ /* 0x040fe400000000ff */
[C---:B------:R-:W-:Y:S02]  /*8540*/  PRMT R6, R5.reuse, 0x7770, RZ ;  /* 0x0000777005067816 */ /* 0x040fe400000000ff */
[----:B------:R-:W-:Y:S02]  /*8550*/  PRMT R5, R5, 0x7771, RZ ;  /* 0x0000777105057816 */ /* 0x000fe400000000ff */
[----:B------:R-:W-:Y:S02]  /*8560*/  SEL R20, R9, R20, P0 ;  /* 0x0000001409147207 */ /* 0x000fe40000000000 */
[----:B------:R-:W-:-:S02]  /*8570*/  SEL R14, R7, R14, P0 ;  /* 0x0000000e070e7207 */ /* 0x000fc40000000000 */
[----:B------:R-:W-:Y:S02]  /*8580*/  SEL R12, R3, R12, P0 ;  /* 0x0000000c030c7207 */ /* 0x000fe40000000000 */
[----:B------:R-:W-:Y:S02]  /*8590*/  SEL R11, R6, R11, P0 ;  /* 0x0000000b060b7207 */ /* 0x000fe40000000000 */
[----:B------:R-:W-:Y:S02]  /*85a0*/  SEL R13, R4, R13, P0 ;  /* 0x0000000d040d7207 */ /* 0x000fe40000000000 */
[----:B------:R-:W-:Y:S02]  /*85b0*/  SEL R10, R5, R10, P0 ;  /* 0x0000000a050a7207 */ /* 0x000fe40000000000 */
[C---:B---3--:R-:W-:Y:S02]  /*85c0*/  PRMT R9, R0.reuse, 0x7773, RZ ;  /* 0x0000777300097816 */ /* 0x048fe400000000ff */
[----:B------:R-:W-:-:S02]  /*85d0*/  PRMT R3, R0, 0x7772, RZ ;  /* 0x0000777200037816 */ /* 0x000fc400000000ff */
[C---:B------:R-:W-:Y:S02]  /*85e0*/  PRMT R6, R0.reuse, 0x7771, RZ ;  /* 0x0000777100067816 */ /* 0x040fe400000000ff */
[----:B------:R-:W-:Y:S02]  /*85f0*/  PRMT R7, R0, 0x7770, RZ ;  /* 0x0000777000077816 */ /* 0x000fe400000000ff */
[C---:B------:R-:W-:Y:S02]  /*8600*/  PRMT R202, R8.reuse, 0x7770, RZ ;  /* 0x0000777008ca7816 */ /* 0x040fe400000000ff */
[C---:B------:R-:W-:Y:S02]  /*8610*/  PRMT R0, R8.reuse, 0x7773, RZ ;  /* 0x0000777308007816 */ /* 0x040fe400000000ff */
[C---:B------:R-:W-:Y:S02]  /*8620*/  PRMT R4, R8.reuse, 0x7772, RZ ;  /* 0x0000777208047816 */ /* 0x040fe400000000ff */
[----:B------:R-:W-:-:S02]  /*8630*/  PRMT R5, R8, 0x7771, RZ ;  /* 0x0000777108057816 */ /* 0x000fc400000000ff */
[----:B------:R-:W-:Y:S02]  /*8640*/  SEL R9, R0, R9, P0 ;  /* 0x0000000900097207 */ /* 0x000fe40000000000 */
[----:B------:R-:W-:Y:S02]  /*8650*/  SEL R8, R4, R3, P0 ;  /* 0x0000000304087207 */ /* 0x000fe40000000000 */
[----:B------:R-:W-:Y:S02]  /*8660*/  SEL R7, R202, R7, P0 ;  /* 0x00000007ca077207 */ /* 0x000fe40000000000 */
[----:B------:R-:W-:Y:S01]  /*8670*/  SEL R6, R5, R6, P0 ;  /* 0x0000000605067207 */ /* 0x000fe20000000000 */
[----:B------:R-:W0:Y:S01]  /*8680*/  LDS R202, [R126+0x38] ;  /* 0x000038007eca7984 */ /* 0x000e220000000800 */
[C---:B----4-:R-:W-:Y:S02]  /*8690*/  PRMT R5, R2.reuse, 0x7773, RZ ;  /* 0x0000777302057816 */ /* 0x050fe400000000ff */
        /* <DEDUP_REMOVED lines=9> */
[----:B------:R-:W-:Y:S01]  /*8730*/  SEL R3, R204, R3, P0 ;  /* 0x00000003cc037207 */ /* 0x000fe20000000000 */
[----:B------:R-:W1:Y:S01]  /*8740*/  LDS R199, [R251+0x34] ;  /* 0x00003400fbc77984 */ /* 0x000e620000000800 */
[----:B------:R-:W-:Y:S02]  /*8750*/  SEL R4, R205, R4, P0 ;  /* 0x00000004cd047207 */ /* 0x000fe40000000000 */
[C---:B------:R-:W-:Y:S01]  /*8760*/  PRMT R0, R197.reuse, 0x7773, RZ ;  /* 0x00007773c5007816 */ /* 0x040fe200000000ff */
[----:B------:R-:W2:Y:S01]  /*8770*/  LDS R204, [R126+0x34] ;  /* 0x000034007ecc7984 */ /* 0x000ea20000000800 */
[----:B------:R-:W-:-:S02]  /*8780*/  PRMT R250, R197, 0x7772, RZ ;  /* 0x00007772c5fa7816 */ /* 0x000fc400000000ff */
[C---:B------:R-:W-:Y:S02]  /*8790*/  PRMT R249, R197.reuse, 0x7771, RZ ;  /* 0x00007771c5f97816 */ /* 0x040fe400000000ff */
[----:B------:R-:W-:Y:S02]  /*87a0*/  PRMT R248, R197, 0x7770, RZ ;  /* 0x00007770c5f87816 */ /* 0x000fe400000000ff */
[C---:B------:R-:W-:Y:S02]  /*87b0*/  PRMT R197, R200.reuse, 0x7773, RZ ;  /* 0x00007773c8c57816 */ /* 0x040fe400000000ff */
[C---:B------:R-:W-:Y:S02]  /*87c0*/  PRMT R205, R200.reuse, 0x7772, RZ ;  /* 0x00007772c8cd7816 */ /* 0x040fe400000000ff */
[C---:B------:R-:W-:Y:S02]  /*87d0*/  PRMT R207, R200.reuse, 0x7770, RZ ;  /* 0x00007770c8cf7816 */ /* 0x040fe400000000ff */
[----:B------:R-:W-:-:S02]  /*87e0*/  PRMT R200, R200, 0x7771, RZ ;  /* 0x00007771c8c87816 */ /* 0x000fc400000000ff */
[C---:B------:R-:W-:Y:S02]  /*87f0*/  PRMT R247, R198.reuse, 0x7773, RZ ;  /* 0x00007773c6f77816 */ /* 0x040fe400000000ff */
[C---:B------:R-:W-:Y:S02]  /*8800*/  PRMT R246, R198.reuse, 0x7772, RZ ;  /* 0x00007772c6f67816 */ /* 0x040fe400000000ff */
[C---:B------:R-:W-:Y:S02]  /*8810*/  PRMT R245, R198.reuse, 0x7771, RZ ;  /* 0x00007771c6f57816 */ /* 0x040fe400000000ff */
[----:B------:R-:W-:Y:S02]  /*8820*/  PRMT R244, R198, 0x7770, RZ ;  /* 0x00007770c6f47816 */ /* 0x000fe400000000ff */
[----:B------:R-:W-:Y:S02]  /*8830*/  SEL R0, R197, R0, P0 ;  /* 0x00000000c5007207 */ /* 0x000fe40000000000 */
[----:B------:R-:W-:Y:S01]  /*8840*/  SEL R249, R200, R249, P0 ;  /* 0x000000f9c8f97207 */ /* 0x000fe20000000000 */
[----:B------:R-:W-:Y:S01]  /*8850*/  LDS R197, [R251+0x30] ;  /* 0x00003000fbc57984 */ /* 0x000fe20000000800 */
[----:B------:R-:W-:-:S02]  /*8860*/  PRMT R198, R201, 0x7773, RZ ;  /* 0x00007773c9c67816 */ /* 0x000fc400000000ff */
[----:B------:R-:W-:Y:S01]  /*8870*/  SEL R250, R205, R250, P0 ;  /* 0x000000facdfa7207 */ /* 0x000fe20000000000 */
[----:B------:R-:W3:Y:S01]  /*8880*/  LDS R200, [R126+0x30] ;  /* 0x000030007ec87984 */ /* 0x000ee20000000800 */
[----:B------:R-:W-:Y:S02]  /*8890*/  SEL R248, R207, R248, P0 ;  /* 0x000000f8cff87207 */ /* 0x000fe40000000000 */
[C---:B------:R-:W-:Y:S02]  /*88a0*/  PRMT R205, R201.reuse, 0x7772, RZ ;  /* 0x00007772c9cd7816 */ /* 0x040fe400000000ff */
[C---:B------:R-:W-:Y:S02]  /*88b0*/  PRMT R207, R201.reuse, 0x7770, RZ ;  /* 0x00007770c9cf7816 */ /* 0x040fe400000000ff */
[----:B------:R-:W-:Y:S02]  /*88c0*/  PRMT R206, R201, 0x7771, RZ ;  /* 0x00007771c9ce7816 */ /* 0x000fe400000000ff */
[----:B------:R-:W-:Y:S01]  /*88d0*/  SEL R247, R198, R247, P0 ;  /* 0x000000f7c6f77207 */ /* 0x000fe20000000000 */
[----:B------:R-:W4:Y:S01]  /*88e0*/  LDS R201, [R126+0x2c] ;  /* 0x00002c007ec97984 */ /* 0x000f220000000800 */
[----:B0-----:R-:W-:-:S02]  /*88f0*/  PRMT R243, R202, 0x7773, RZ ;  /* 0x00007773caf37816 */ /* 0x001fc400000000ff */
[C---:B------:R-:W-:Y:S01]  /*8900*/  PRMT R242, R202.reuse, 0x7772, RZ ;  /* 0x00007772caf27816 */ /* 0x040fe200000000ff */
[----:B------:R-:W0:Y:S01]  /*8910*/  LDS R198, [R251+0x2c] ;  /* 0x00002c00fbc67984 */ /* 0x000e220000000800 */
[C---:B------:R-:W-:Y:S02]  /*8920*/  PRMT R241, R202.reuse, 0x7771, RZ ;  /* 0x00007771caf17816 */ /* 0x040fe400000000ff */
[----:B------:R-:W-:Y:S02]  /*8930*/  PRMT R240, R202, 0x7770, RZ ;  /* 0x00007770caf07816 */ /* 0x000fe400000000ff */
[----:B------:R-:W-:Y:S02]  /*8940*/  PRMT R202, R203, 0x7773, RZ ;  /* 0x00007773cbca7816 */ /* 0x000fe400000000ff */
[----:B------:R-:W-:Y:S02]  /*8950*/  SEL R244, R207, R244, P0 ;  /* 0x000000f4cff47207 */ /* 0x000fe40000000000 */
[----:B------:R-:W-:-:S02]  /*8960*/  SEL R245, R206, R245, P0 ;  /* 0x000000f5cef57207 */ /* 0x000fc40000000000 */
[----:B------:R-:W-:Y:S02]  /*8970*/  PRMT R207, R203, 0x7770, RZ ;  /* 0x00007770cbcf7816 */ /* 0x000fe400000000ff */
[----:B------:R-:W-:Y:S02]  /*8980*/  SEL R246, R205, R246, P0 ;  /* 0x000000f6cdf67207 */ /* 0x000fe40000000000 */
[C---:B------:R-:W-:Y:S02]  /*8990*/  PRMT R206, R203.reuse, 0x7771, RZ ;  /* 0x00007771cbce7816 */ /* 0x040fe400000000ff */
[----:B------:R-:W-:Y:S02]  /*89a0*/  PRMT R205, R203, 0x7772, RZ ;  /* 0x00007772cbcd7816 */ /* 0x000fe400000000ff */
[----:B------:R-:W-:Y:S01]  /*89b0*/  SEL R243, R202, R243, P0 ;  /* 0x000000f3caf37207 */ /* 0x000fe20000000000 */
[----:B------:R-:W0:Y:S01]  /*89c0*/  LDS R203, [R126+0x28] ;  /* 0x000028007ecb7984 */ /* 0x000e220000000800 */
[----:B------:R-:W-:-:S02]  /*89d0*/  SEL R240, R207, R240, P0 ;  /* 0x000000f0cff07207 */ /* 0x000fc40000000000 */
[----:B------:R-:W-:Y:S01]  /*89e0*/  SEL R241, R206, R241, P0 ;  /* 0x000000f1cef17207 */ /* 0x000fe20000000000 */
[----:B------:R-:W0:Y:S01]  /*89f0*/  LDS R202, [R251+0x28] ;  /* 0x00002800fbca7984 */ /* 0x000e220000000800 */
[C---:B-1----:R-:W-:Y:S02]  /*8a00*/  PRMT R207, R199.reuse, 0x7770, RZ ;  /* 0x00007770c7cf7816 */ /* 0x042fe400000000ff */
[C---:B--2---:R-:W-:Y:S02]  /*8a10*/  PRMT R236, R204.reuse, 0x7770, RZ ;  /* 0x00007770ccec7816 */ /* 0x044fe400000000ff */
[----:B------:R-:W-:Y:S02]  /*8a20*/  PRMT R206, R199, 0x7771, RZ ;  /* 0x00007771c7ce7816 */ /* 0x000fe400000000ff */
[----:B------:R-:W-:Y:S02]  /*8a30*/  PRMT R237, R204, 0x7771, RZ ;  /* 0x00007771cced7816 */ /* 0x000fe400000000ff */
[----:B------:R-:W-:-:S02]  /*8a40*/  SEL R236, R207, R236, P0 ;  /* 0x000000eccfec7207 */ /* 0x000fc40000000000 */
[----:B------:R-:W-:Y:S01]  /*8a50*/  SEL R237, R206, R237, P0 ;  /* 0x000000edceed7207 */ /* 0x000fe20000000000 */
[----:B------:R-:W1:Y:S01]  /*8a60*/  LDS R207, [R126+0x24] ;  /* 0x000024007ecf7984 */ /* 0x000e620000000800 */
[----:B------:R-:W-:Y:S02]  /*8a70*/  SEL R242, R205, R242, P0 ;  /* 0x000000f2cdf27207 */ /* 0x000fe40000000000 */
[C---:B------:R-:W-:Y:S01]  /*8a80*/  PRMT R239, R204.reuse, 0x7773, RZ ;  /* 0x00007773ccef7816 */ /* 0x040fe200000000ff */
[----:B------:R-:W2:Y:S01]  /*8a90*/  LDS R206, [R251+0x24] ;  /* 0x00002400fbce7984 */ /* 0x000ea20000000800 */
[----:B------:R-:W-:Y:S02]  /*8aa0*/  PRMT R238, R204, 0x7772, RZ ;  /* 0x00007772ccee7816 */ /* 0x000fe400000000ff */
[C---:B------:R-:W-:Y:S01]  /*8ab0*/  PRMT R204, R199.reuse, 0x7773, RZ ;  /* 0x00007773c7cc7816 */ /* 0x040fe200000000ff */
[----:B------:R-:W-:Y:S01]  /*8ac0*/  LDS R251, [R251+0x4] ;  /* 0x00000400fbfb7984 */ /* 0x000fe20000000800 */
[----:B------:R-:W-:-:S02]  /*8ad0*/  PRMT R205, R199, 0x7772, RZ ;  /* 0x00007772c7cd7816 */ /* 0x000fc400000000ff */
[----:B------:R-:W-:Y:S02]  /*8ae0*/  SEL R239, R204, R239, P0 ;  /* 0x000000efccef7207 */ /* 0x000fe40000000000 */
[----:B------:R-:W-:Y:S02]  /*8af0*/  SEL R238, R205, R238, P0 ;  /* 0x000000eecdee7207 */ /* 0x000fe40000000000 */
[C---:B---3--:R-:W-:Y:S02]  /*8b00*/  PRMT R235, R200.reuse, 0x7773, RZ ;  /* 0x00007773c8eb7816 */ /* 0x048fe400000000ff */
[C---:B------:R-:W-:Y:S02]  /*8b10*/  PRMT R234, R200.reuse, 0x7772, RZ ;  /* 0x00007772c8ea7816 */ /* 0x040fe400000000ff */
[----:B------:R-:W-:Y:S02]  /*8b20*/  PRMT R233, R200, 0x7771, RZ ;  /* 0x00007771c8e97816 */ /* 0x000fe400000000ff */
[----:B------:R-:W-:-:S02]  /*8b30*/  PRMT R199, R197, 0x7772, RZ ;  /* 0x00007772c5c77816 */ /* 0x000fc400000000ff */
[C---:B------:R-:W-:Y:S02]  /*8b40*/  PRMT R208, R197.reuse, 0x7771, RZ ;  /* 0x00007771c5d07816 */ /* 0x040fe400000000ff */
[----:B------:R-:W-:Y:S02]  /*8b50*/  PRMT R200, R200, 0x7770, RZ ;  /* 0x00007770c8c87816 */ /* 0x000fe400000000ff */
[C---:B------:R-:W-:Y:S02]  /*8b60*/  PRMT R204, R197.reuse, 0x7773, RZ ;  /* 0x00007773c5cc7816 */ /* 0x040fe400000000ff */
[----:B------:R-:W-:Y:S02]  /*8b70*/  PRMT R205, R197, 0x7770, RZ ;  /* 0x00007770c5cd7816 */ /* 0x000fe400000000ff */
[----:B------:R-:W-:Y:S02]  /*8b80*/  SEL R234, R199, R234, P0 ;  /* 0x000000eac7ea7207 */ /* 0x000fe40000000000 */
[----:B------:R-:W-:-:S02]  /*8b90*/  SEL R233, R208, R233, P0 ;  /* 0x000000e9d0e97207 */ /* 0x000fc40000000000 */
[----:B------:R-:W-:Y:S02]  /*8ba0*/  SEL R235, R204, R235, P0 ;  /* 0x000000ebcceb7207 */ /* 0x000fe40000000000 */
[----:B------:R-:W-:Y:S02]  /*8bb0*/  SEL R197, R205, R200, P0 ;  /* 0x000000c8cdc57207 */ /* 0x000fe40000000000 */
[C---:B----4-:R-:W-:Y:S02]  /*8bc0*/  PRMT R199, R201.reuse, 0x7773, RZ ;  /* 0x00007773c9c77816 */ /* 0x050fe400000000ff */
[----:B0-----:R-:W-:Y:S02]  /*8bd0*/  PRMT R208, R198, 0x7773, RZ ;  /* 0x00007773c6d07816 */ /* 0x001fe400000000ff */
[C---:B------:R-:W-:Y:S02]  /*8be0*/  PRMT R200, R201.reuse, 0x7772, RZ ;  /* 0x00007772c9c87816 */ /* 0x040fe400000000ff */
        /* <DEDUP_REMOVED lines=18> */
[----:B------:R-:W-:-:S02]  /*8d10*/  SEL R203, R212, R205, P0 ;  /* 0x000000cdd4cb7207 */ /* 0x000fc40000000000 */
[----:B------:R-:W-:Y:S02]  /*8d20*/  SEL R204, R214, R209, P0 ;  /* 0x000000d1d6cc7207 */ /* 0x000fe40000000000 */
        /* <DEDUP_REMOVED lines=24> */
[----:B------:R-:W-:Y:S02]  /*8eb0*/  PRMT R215, R217, 0x7772, RZ ;  /* 0x00007772d9d77816 */ /* 0x000fe400000000ff */
[C---:B------:R-:W-:Y:S02]  /*8ec0*/  PRMT R218, R216.reuse, 0x7772, RZ ;  /* 0x00007772d8da7816 */ /* 0x040fe400000000ff */
[----:B------:R-:W-:Y:S02]  /*8ed0*/  SEL R213, R219, R214, P0 ;  /* 0x000000d6dbd57207 */ /* 0x000fe40000000000 */
[----:B------:R-:W-:Y:S02]  /*8ee0*/  PRMT R214, R217, 0x7773, RZ ;  /* 0x00007773d9d67816 */ /* 0x000fe400000000ff */
[----:B------:R-:W-:-:S02]  /*8ef0*/  PRMT R219, R216, 0x7773, RZ ;  /* 0x00007773d8db7816 */ /* 0x000fc400000000ff */
[----:B------:R-:W-:Y:S02]  /*8f00*/  SEL R215, R218, R215, P0 ;  /* 0x000000d7dad77207 */ /* 0x000fe40000000000 */
[----:B------:R-:W-:Y:S02]  /*8f10*/  PRMT R218, R217, 0x7771, RZ ;  /* 0x00007771d9da7816 */ /* 0x000fe400000000ff */
[----:B------:R-:W-:Y:S02]  /*8f20*/  SEL R214, R219, R214, P0 ;  /* 0x000000d6dbd67207 */ /* 0x000fe40000000000 */
[----:B------:R-:W-:Y:S02]  /*8f30*/  PRMT R217, R217, 0x7770, RZ ;  /* 0x00007770d9d97816 */ /* 0x000fe400000000ff */
[C---:B------:R-:W-:Y:S02]  /*8f40*/  PRMT R222, R216.reuse, 0x7770, RZ ;  /* 0x00007770d8de7816 */ /* 0x040fe400000000ff */
[----:B------:R-:W-:-:S02]  /*8f50*/  PRMT R219, R216, 0x7771, RZ ;  /* 0x00007771d8db7816 */ /* 0x000fc400000000ff */
[----:B------:R-:W-:Y:S02]  /*8f60*/  SEL R216, R222, R217, P0 ;  /* 0x000000d9ded87207 */ /* 0x000fe40000000000 */
[----:B------:R-:W-:Y:S02]  /*8f70*/  SEL R217, R219, R218, P0 ;  /* 0x000000dadbd97207 */ /* 0x000fe40000000000 */
[----:B------:R-:W-:Y:S02]  /*8f80*/  PRMT R218, R220, 0x7773, RZ ;  /* 0x00007773dcda7816 */ /* 0x000fe400000000ff */
[C---:B------:R-:W-:Y:S02]  /*8f90*/  PRMT R219, R221.reuse, 0x7773, RZ ;  /* 0x00007773dddb7816 */ /* 0x040fe400000000ff */
[----:B------:R-:W-:Y:S02]  /*8fa0*/  PRMT R222, R221, 0x7772, RZ ;  /* 0x00007772ddde7816 */ /* 0x000fe400000000ff */
[----:B------:R-:W-:-:S02]  /*8fb0*/  SEL R218, R219, R218, P0 ;  /* 0x000000dadbda7207 */ /* 0x000fc40000000000 */
[----:B------:R-:W-:Y:S02]  /*8fc0*/  PRMT R219, R220, 0x7772, RZ ;  /* 0x00007772dcdb7816 */ /* 0x000fe400000000ff */
[C---:B------:R-:W-:Y:S02]  /*8fd0*/  PRMT R223, R221.reuse, 0x7770, RZ ;  /* 0x00007770dddf7816 */ /* 0x040fe400000000ff */
[----:B------:R-:W-:Y:S02]  /*8fe0*/  SEL R219, R222, R219, P0 ;  /* 0x000000dbdedb7207 */ /* 0x000fe40000000000 */
[C---:B------:R-:W-:Y:S02]  /*8ff0*/  PRMT R222, R220.reuse, 0x7771, RZ ;  /* 0x00007771dcde7816 */ /* 0x040fe400000000ff */
[----:B------:R-:W-:Y:S02]  /*9000*/  PRMT R220, R220, 0x7770, RZ ;  /* 0x00007770dcdc7816 */ /* 0x000fe400000000ff */
[----:B------:R-:W-:-:S02]  /*9010*/  PRMT R221, R221, 0x7771, RZ ;  /* 0x00007771dddd7816 */ /* 0x000fc400000000ff */
[----:B------:R-:W-:Y:S02]  /*9020*/  SEL R220, R223, R220, P0 ;  /* 0x000000dcdfdc7207 */ /* 0x000fe40000000000 */
[----:B------:R-:W-:Y:S02]  /*9030*/  SEL R221, R221, R222, P0 ;  /* 0x000000dedddd7207 */ /* 0x000fe40000000000 */
[----:B------:R-:W-:Y:S02]  /*9040*/  PRMT R222, R224, 0x7773, RZ ;  /* 0x00007773e0de7816 */ /* 0x000fe400000000ff */
[C---:B------:R-:W-:Y:S02]  /*9050*/  PRMT R223, R226.reuse, 0x7773, RZ ;  /* 0x00007773e2df7816 */ /* 0x040fe400000000ff */
[----:B------:R-:W-:Y:S02]  /*9060*/  PRMT R232, R226, 0x7772, RZ ;  /* 0x00007772e2e87816 */ /* 0x000fe400000000ff */
[----:B------:R-:W-:-:S02]  /*9070*/  SEL R222, R223, R222, P0 ;  /* 0x000000dedfde7207 */ /* 0x000fc40000000000 */
[C---:B------:R-:W-:Y:S02]  /*9080*/  PRMT R223, R224.reuse, 0x7772, RZ ;  /* 0x00007772e0df7816 */ /* 0x040fe400000000ff */
[----:B------:R-:W-:Y:S02]  /*9090*/  PRMT R225, R224, 0x7771, RZ ;  /* 0x00007771e0e17816 */ /* 0x000fe400000000ff */
[----:B------:R-:W-:Y:S02]  /*90a0*/  SEL R223, R232, R223, P0 ;  /* 0x000000dfe8df7207 */ /* 0x000fe40000000000 */
[----:B------:R-:W-:Y:S01]  /*90b0*/  PRMT R227, R226, 0x7770, RZ ;  /* 0x00007770e2e37816 */ /* 0x000fe200000000ff */
[----:B------:R-:W0:Y:S01]  /*90c0*/  LDS R232, [R126+0x8] ;  /* 0x000008007ee87984 */ /* 0x000e220000000800 */
[----:B------:R-:W-:Y:S02]  /*90d0*/  PRMT R224, R224, 0x7770, RZ ;  /* 0x00007770e0e07816 */ /* 0x000fe400000000ff */
[----:B------:R-:W-:Y:S01]  /*90e0*/  PRMT R226, R226, 0x7771, RZ ;  /* 0x00007771e2e27816 */ /* 0x000fe200000000ff */
[----:B------:R-:W1:Y:S01]  /*90f0*/  LDS R126, [R126+0x4] ;  /* 0x000004007e7e7984 */ /* 0x000e620000000800 */
[----:B------:R-:W-:-:S02]  /*9100*/  SEL R224, R227, R224, P0 ;  /* 0x000000e0e3e07207 */ /* 0x000fc40000000000 */
[----:B------:R-:W-:Y:S02]  /*9110*/  SEL R225, R226, R225, P0 ;  /* 0x000000e1e2e17207 */ /* 0x000fe40000000000 */
[C---:B------:R-:W-:Y:S02]  /*9120*/  PRMT R226, R228.reuse, 0x7773, RZ ;  /* 0x00007773e4e27816 */ /* 0x040fe400000000ff */
[----:B------:R-:W-:Y:S02]  /*9130*/  PRMT R227, R229, 0x7773, RZ ;  /* 0x00007773e5e37816 */ /* 0x000fe400000000ff */
[----:B------:R-:W-:Y:S02]  /*9140*/  PRMT R124, R228, 0x7772, RZ ;  /* 0x00007772e47c7816 */ /* 0x000fe400000000ff */
[----:B------:R-:W-:Y:S02]  /*9150*/  SEL R226, R227, R226, P0 ;  /* 0x000000e2e3e27207 */ /* 0x000fe40000000000 */
[----:B------:R-:W-:-:S02]  /*9160*/  PRMT R227, R229, 0x7772, RZ ;  /* 0x00007772e5e37816 */ /* 0x000fc400000000ff */
[C---:B------:R-:W-:Y:S02]  /*9170*/  PRMT R125, R228.reuse, 0x7770, RZ ;  /* 0x00007770e47d7816 */ /* 0x040fe400000000ff */
[----:B------:R-:W-:Y:S02]  /*9180*/  SEL R227, R227, R124, P0 ;  /* 0x0000007ce3e37207 */ /* 0x000fe40000000000 */
[----:B------:R-:W-:Y:S02]  /*9190*/  PRMT R124, R228, 0x7771, RZ ;  /* 0x00007771e47c7816 */ /* 0x000fe400000000ff */
[C---:B------:R-:W-:Y:S02]  /*91a0*/  PRMT R228, R229.reuse, 0x7770, RZ ;  /* 0x00007770e5e47816 */ /* 0x040fe400000000ff */
[----:B------:R-:W-:Y:S02]  /*91b0*/  PRMT R229, R229, 0x7771, RZ ;  /* 0x00007771e5e57816 */ /* 0x000fe400000000ff */
[----:B------:R-:W-:-:S02]  /*91c0*/  SEL R125, R228, R125, P0 ;  /* 0x0000007de47d7207 */ /* 0x000fc40000000000 */
[----:B------:R-:W-:Y:S02]  /*91d0*/  SEL R228, R229, R124, P0 ;  /* 0x0000007ce5e47207 */ /* 0x000fe40000000000 */
[----:B------:R-:W-:Y:S01]  /*91e0*/  PRMT R124, R230, 0x7773, RZ ;  /* 0x00007773e67c7816 */ /* 0x000fe200000000ff */
[----:B------:R2:W-:Y:S01]  /*91f0*/  STL [R1+0x1c], R125 ;  /* 0x00001c7d01007387 */ /* 0x0005e20000100800 */
[----:B------:R-:W-:-:S04]  /*9200*/  PRMT R229, R231, 0x7773, RZ ;  /* 0x00007773e7e57816 */ /* 0x000fc800000000ff */
[----:B------:R-:W-:Y:S02]  /*9210*/  SEL R229, R229, R124, P0 ;  /* 0x0000007ce5e57207 */ /* 0x000fe40000000000 */
[----:B------:R-:W-:Y:S02]  /*9220*/  PRMT R124, R231, 0x7772, RZ ;  /* 0x00007772e77c7816 */ /* 0x000fe400000000ff */
[----:B--2---:R-:W-:-:S04]  /*9230*/  PRMT R125, R230, 0x7772, RZ ;  /* 0x00007772e67d7816 */ /* 0x004fc800000000ff */
[----:B------:R-:W-:Y:S02]  /*9240*/  SEL R196, R124, R125, P0 ;  /* 0x0000007d7cc47207 */ /* 0x000fe40000000000 */
[C---:B------:R-:W-:Y:S02]  /*9250*/  PRMT R124, R230.reuse, 0x7771, RZ ;  /* 0x00007771e67c7816 */ /* 0x040fe400000000ff */
[----:B------:R-:W-:Y:S01]  /*9260*/  PRMT R125, R230, 0x7770, RZ ;  /* 0x00007770e67d7816 */ /* 0x000fe200000000ff */
[----:B------:R2:W-:Y:S01]  /*9270*/  STL [R1+0x18], R196 ;  /* 0x000018c401007387 */ /* 0x0005e20000100800 */
[C---:B------:R-:W-:Y:S02]  /*9280*/  PRMT R230, R231.reuse, 0x7770, RZ ;  /* 0x00007770e7e67816 */ /* 0x040fe400000000ff */
[----:B------:R-:W-:Y:S02]  /*9290*/  PRMT R231, R231, 0x7771, RZ ;  /* 0x00007771e7e77816 */ /* 0x000fe400000000ff */
[----:B------:R-:W-:-:S02]  /*92a0*/  SEL R230, R230, R125, P0 ;  /* 0x0000007de6e67207 */ /* 0x000fc40000000000 */
[----:B------:R-:W-:Y:S02]  /*92b0*/  SEL R231, R231, R124, P0 ;  /* 0x0000007ce7e77207 */ /* 0x000fe40000000000 */
[----:B0-----:R-:W-:Y:S02]  /*92c0*/  PRMT R125, R232, 0x7773, RZ ;  /* 0x00007773e87d7816 */ /* 0x001fe400000000ff */
[----:B------:R-:W-:-:S04]  /*92d0*/  PRMT R124, R252, 0x7773, RZ ;  /* 0x00007773fc7c7816 */ /* 0x000fc800000000ff */
[----:B--2---:R-:W-:Y:S02]  /*92e0*/  SEL R196, R124, R125, P0 ;  /* 0x0000007d7cc47207 */ /* 0x004fe40000000000 */
[----:B------:R-:W-:Y:S02]  /*92f0*/  PRMT R125, R232, 0x7772, RZ ;  /* 0x00007772e87d7816 */ /* 0x000fe400000000ff */
[----:B------:R-:W-:Y:S01]  /*9300*/  PRMT R124, R252, 0x7772, RZ ;  /* 0x00007772fc7c7816 */ /* 0x000fe200000000ff */
[----:B------:R0:W-:Y:S03]  /*9310*/  STL [R1+0x10], R196 ;  /* 0x000010c401007387 */ /* 0x0001e60000100800 */
[----:B------:R-:W-:Y:S02]  /*9320*/  SEL R124, R124, R125, P0 ;  /* 0x0000007d7c7c7207 */ /* 0x000fe40000000000 */
[----:B------:R-:W-:-:S03]  /*9330*/  PRMT R125, R232, 0x7771, RZ ;  /* 0x00007771e87d7816 */ /* 0x000fc600000000ff */
[----:B------:R2:W-:Y:S01]  /*9340*/  STL [R1+0x14], R124 ;  /* 0x0000147c01007387 */ /* 0x0005e20000100800 */
[----:B0-----:R-:W-:Y:S02]  /*9350*/  PRMT R196, R232, 0x7770, RZ ;  /* 0x00007770e8c47816 */ /* 0x001fe400000000ff */
[C---:B------:R-:W-:Y:S02]  /*9360*/  PRMT R232, R252.reuse, 0x7770, RZ ;  /* 0x00007770fce87816 */ /* 0x040fe400000000ff */
[----:B--2---:R-:W-:Y:S02]  /*9370*/  PRMT R124, R252, 0x7771, RZ ;  /* 0x00007771fc7c7816 */ /* 0x004fe400000000ff */
[----:B------:R-:W-:Y:S02]  /*9380*/  SEL R252, R232, R196, P0 ;  /* 0x000000c4e8fc7207 */ /* 0x000fe40000000000 */
[----:B------:R-:W-:Y:S01]  /*9390*/  SEL R232, R124, R125, P0 ;  /* 0x0000007d7ce87207 */ /* 0x000fe20000000000 */
[----:B------:R0:W5:Y:S01]  /*93a0*/  LDL.LU R196, [R1+0x50] ;  /* 0x0000500001c47983 */ /* 0x0001620000300800 */
[----:B-1----:R-:W-:-:S02]  /*93b0*/  PRMT R125, R126, 0x7773, RZ ;  /* 0x000077737e7d7816 */ /* 0x002fc400000000ff */
[----:B------:R-:W-:-:S04]  /*93c0*/  PRMT R124, R251, 0x7773, RZ ;  /* 0x00007773fb7c7816 */ /* 0x000fc800000000ff */
[----:B------:R-:W-:Y:S02]  /*93d0*/  SEL R124, R124, R125, P0 ;  /* 0x0000007d7c7c7207 */ /* 0x000fe40000000000 */
[----:B------:R-:W-:-:S03]  /*93e0*/  PRMT R125, R126, 0x7772, RZ ;  /* 0x000077727e7d7816 */ /* 0x000fc600000000ff */
[----:B------:R1:W-:Y:S02]  /*93f0*/  STL [R1+0x8], R124 ;  /* 0x0000087c01007387 */ /* 0x0003e40000100800 */
[----:B-1----:R-:W-:-:S04]  /*9400*/  PRMT R124, R251, 0x7772, RZ ;  /* 0x00007772fb7c7816 */ /* 0x002fc800000000ff */
[----:B------:R-:W-:Y:S02]  /*9410*/  SEL R125, R124, R125, P0 ;  /* 0x0000007d7c7d7207 */ /* 0x000fe40000000000 */
[----:B------:R-:W-:-:S03]  /*9420*/  PRMT R124, R126, 0x7771, RZ ;  /* 0x000077717e7c7816 */ /* 0x000fc600000000ff */
[----:B------:R1:W-:Y:S02]  /*9430*/  STL [R1+0xc], R125 ;  /* 0x00000c7d01007387 */ /* 0x0003e40000100800 */
[----:B-1----:R-:W-:Y:S02]  /*9440*/  PRMT R125, R126, 0x7770, RZ ;  /* 0x000077707e7d7816 */ /* 0x002fe400000000ff */
[C---:B------:R-:W-:Y:S02]  /*9450*/  PRMT R126, R251.reuse, 0x7770, RZ ;  /* 0x00007770fb7e7816 */ /* 0x040fe400000000ff */
[----:B------:R-:W-:Y:S02]  /*9460*/  PRMT R251, R251, 0x7771, RZ ;  /* 0x00007771fbfb7816 */ /* 0x000fe400000000ff */
[----:B------:R-:W-:Y:S02]  /*9470*/  SEL R126, R126, R125, P0 ;  /* 0x0000007d7e7e7207 */ /* 0x000fe40000000000 */
[----:B------:R0:W5:Y:S04]  /*9480*/  LDL.LU R125, [R1+0x4c] ;  /* 0x00004c00017d7983 */ /* 0x0001680000300800 */
[----:B------:R1:W-:Y:S02]  /*9490*/  STL [R1+0x4], R126 ;  /* 0x0000047e01007387 */ /* 0x0003e40000100800 */
[----:B-1----:R-:W-:-:S02]  /*94a0*/  SEL R126, R251, R124, P0 ;  /* 0x0000007cfb7e7207 */ /* 0x002fc40000000000 */
[----:B------:R-:W1:Y:S01]  /*94b0*/  S2R R251, SR_CgaCtaId ;  /* 0x0000000000fb7919 */ /* 0x000e620000008800 */
[----:B------:R0:W5:Y:S04]  /*94c0*/  LDL.LU R124, [R1+0x48] ;  /* 0x00004800017c7983 */ /* 0x0001680000300800 */
[----:B------:R2:W-:Y:S02]  /*94d0*/  STL [R1], R126 ;  /* 0x0000007e01007387 */ /* 0x0005e40000100800 */
[----:B--2---:R-:W-:-:S04]  /*94e0*/  MOV R126, 0x400 ;  /* 0x00000400007e7802 */ /* 0x004fc80000000f00 */
[----:B-1----:R-:W-:Y:S01]  /*94f0*/  LEA R251, R251, R126, 0x18 ;  /* 0x0000007efbfb7211 */ /* 0x002fe200078ec0ff */
[----:B------:R-:W-:Y:S06]  /*9500*/  BAR.SYNC.DEFER_BLOCKING 0x0 ;  /* 0x0000000000007b1d */ /* 0x000fec0000010000 */
[----:B0-----:R-:W-:Y:S05]  /*9510*/  BRA.U !UP0, `(.L_x_324) ;  /* 0x0000001908647547 */ /* 0x001fea000b800000 */
[----:B------:R-:W0:Y:S01]  /*9520*/  S2R R126, SR_LANEID ;  /* 0x00000000007e7919 */ /* 0x000e220000000000 */
[----:B-----5:R-:W-:-:S05]  /*9530*/  LOP3.LUT R125, R124, 0x3e0, RZ, 0xc0, !PT ;  /* 0x000003e07c7d7812 */ /* 0x020fca00078ec0ff */
[----:B0-----:R-:W-:Y:S02]  /*9540*/  IMAD.IADD R125, R125, 0x1, R126 ;  /* 0x000000017d7d7824 */ /* 0x001fe400078e027e */
[----:B------:R-:W0:Y:S02]  /*9550*/  S2R R126, SR_CTAID.X ;  /* 0x00000000007e7919 */ /* 0x000e240000002500 */
[----:B------:R-:W-:Y:S02]  /*9560*/  IMAD R251, R125, 0x104, R251 ;  /* 0x000001047dfb7824 */ /* 0x000fe400078e02fb */
[----:B------:R-:W-:-:S03]  /*9570*/  IMAD.MOV.U32 R125, RZ, RZ, RZ ;  /* 0x000000ffff7d7224 */ /* 0x000fc600078e00ff */
[----:B------:R1:W-:Y:S04]  /*9580*/  STS.U8 [R251+0x3b], R243 ;  /* 0x00003bf3fb007388 */ /* 0x0003e80000000000 */
[----:B------:R2:W-:Y:S04]  /*9590*/  STS.U8 [R251+0x3c], R244 ;  /* 0x00003cf4fb007388 */ /* 0x0005e80000000000 */
[----:B------:R3:W-:Y:S04]  /*95a0*/  STS.U8 [R251+0x3d], R245 ;  /* 0x00003df5fb007388 */ /* 0x0007e80000000000 */
[----:B-1----:R-:W4:Y:S04]  /*95b0*/  LDL.LU R243, [R1+0x1c] ;  /* 0x00001c0001f37983 */ /* 0x002f280000300800 */
[----:B--2---:R-:W2:Y:S04]  /*95c0*/  LDL.LU R244, [R1+0x18] ;  /* 0x0000180001f47983 */ /* 0x004ea80000300800 */
[----:B------:R1:W-:Y:S04]  /*95d0*/  STS.U8 [R251+0x3e], R246 ;  /* 0x00003ef6fb007388 */ /* 0x0003e80000000000 */
[----:B---3--:R-:W3:Y:S01]  /*95e0*/  LDL.LU R245, [R1+0x10] ;  /* 0x0000100001f57983 */ /* 0x008ee20000300800 */
[----:B0-----:R-:W-:-:S03]  /*95f0*/  IMAD.WIDE.U32 R124, R126, 0x40, R124 ;  /* 0x000000407e7c7825 */ /* 0x001fc600078e007c */
[----:B------:R0:W-:Y:S04]  /*9600*/  STS.U8 [R251+0x3f], R247 ;  /* 0x00003ff7fb007388 */ /* 0x0001e80000000000 */
[----:B-1----:R-:W3:Y:S04]  /*9610*/  LDL.LU R246, [R1+0x14] ;  /* 0x0000140001f67983 */ /* 0x002ee80000300800 */
[----:B------:R1:W-:Y:S04]  /*9620*/  STS.U8 [R251+0x40], R248 ;  /* 0x000040f8fb007388 */ /* 0x0003e80000000000 */
[----:B0-----:R-:W3:Y:S04]  /*9630*/  LDL.LU R247, [R1+0x8] ;  /* 0x0000080001f77983 */ /* 0x001ee80000300800 */
[----:B------:R0:W-:Y:S04]  /*9640*/  STS.U8 [R251+0x41], R249 ;  /* 0x000041f9fb007388 */ /* 0x0001e80000000000 */
[----:B-1----:R-:W3:Y:S04]  /*9650*/  LDL.LU R248, [R1+0xc] ;  /* 0x00000c0001f87983 */ /* 0x002ee80000300800 */
[----:B------:R1:W-:Y:S04]  /*9660*/  STS.U8 [R251+0x42], R250 ;  /* 0x000042fafb007388 */ /* 0x0003e80000000000 */
[----:B0-----:R-:W3:Y:S04]  /*9670*/  LDL.LU R249, [R1] ;  /* 0x0000000001f97983 */ /* 0x001ee80000300800 */
[----:B------:R-:W-:Y:S04]  /*9680*/  STS.U8 [R251+0x3a], R242 ;  /* 0x00003af2fb007388 */ /* 0x000fe80000000000 */
[----:B-1----:R-:W3:Y:S04]  /*9690*/  LDL.LU R250, [R1+0x4] ;  /* 0x0000040001fa7983 */ /* 0x002ee80000300800 */
[----:B------:R-:W3:Y:S04]  /*96a0*/  LDL.LU R126, [R1+0x20] ;  /* 0x00002000017e7983 */ /* 0x000ee80000300800 */
[----:B------:R-:W-:Y:S04]  /*96b0*/  STS.U8 [R251+0x39], R241 ;  /* 0x000039f1fb007388 */ /* 0x000fe80000000000 */
        /* <DEDUP_REMOVED lines=59> */
[----:B----4-:R-:W-:Y:S04]  /*9a70*/  STS.U8 [R251+0x10], R243 ;  /* 0x000010f3fb007388 */ /* 0x010fe80000000000 */
[----:B--2---:R-:W-:Y:S04]  /*9a80*/  STS.U8 [R251+0xe], R244 ;  /* 0x00000ef4fb007388 */ /* 0x004fe80000000000 */
[----:B------:R-:W-:Y:S04]  /*9a90*/  STS.U8 [R251+0x74], R51 ;  /* 0x00007433fb007388 */ /* 0x000fe80000000000 */
[----:B---3--:R-:W-:Y:S04]  /*9aa0*/  STS.U8 [R251+0xb], R245 ;  /* 0x00000bf5fb007388 */ /* 0x008fe80000000000 */
        /* <DEDUP_REMOVED lines=10> */
[----:B------:R-:W-:Y:S04]  /*9b50*/  STS [R251], R126 ;  /* 0x0000007efb007388 */ /* 0x000fe80000000800 */
        /* <DEDUP_REMOVED lines=42> */
[----:B------:R0:W-:Y:S04]  /*9e00*/  STS.U8 [R251+0x44], R3 ;  /* 0x00004403fb007388 */ /* 0x0001e80000000000 */
[----:B------:R-:W-:Y:S04]  /*9e10*/  STS.U8 [R251+0x43], R0 ;  /* 0x00004300fb007388 */ /* 0x000fe80000000000 */
[----:B------:R-:W-:Y:S01]  /*9e20*/  STS.U8 [R251+0xc2], R131 ;  /* 0x0000c283fb007388 */ /* 0x000fe20000000000 */
[----:B0-----:R-:W0:Y:S03]  /*9e30*/  LDC.64 R2, c[0x0][0x3a0] ;  /* 0x0000e800ff027b82 */ /* 0x001e260000000a00 */
        /* <DEDUP_REMOVED lines=127> */
[----:B------:R-:W-:Y:S01]  /*a630*/  STS.U8 [R251+0x103], R196 ;  /* 0x000103c4fb007388 */ /* 0x000fe20000000000 */
[----:B------:R-:W-:-:S03]  /*a640*/  NOP ;  /* 0x0000000000007918 */ /* 0x000fc60000000000 */
[----:B------:R-:W1:Y:S04]  /*a650*/  LDS R53, [R251] ;  /* 0x00000000fb357984 */ /* 0x000e680000000800 */
[----:B------:R-:W2:Y:S04]  /*a660*/  LDS R5, [R251+0x100] ;  /* 0x00010000fb057984 */ /* 0x000ea80000000800 */
[----:B------:R-:W3:Y:S04]  /*a670*/  LDS R7, [R251+0xfc] ;  /* 0x0000fc00fb077984 */ /* 0x000ee80000000800 */
[----:B------:R-:W4:Y:S04]  /*a680*/  LDS R9, [R251+0xf8] ;  /* 0x0000f800fb097984 */ /* 0x000f280000000800 */
        /* <DEDUP_REMOVED lines=20> */
[----:B------:R-:W4:Y:S01]  /*a7d0*/  LDS R51, [R251+0xa4] ;  /* 0x0000a400fb337984 */ /* 0x000f220000000800 */
[----:B------:R-:W-:-:S02]  /*a7e0*/  IMAD R55, R125, 0x104, RZ ;  /* 0x000001047d377824 */ /* 0x000fc400078e02ff */
[----:B0-----:R-:W-:Y:S01]  /*a7f0*/  IMAD.WIDE.U32 R2, R124, 0x104, R2 ;  /* 0x000001047c027825 */ /* 0x001fe200078e0002 */
[----:B------:R-:W-:Y:S03]  /*a800*/  LDS R57, [R251+0x38] ;  /* 0x00003800fb397984 */ /* 0x000fe60000000800 */
[----:B------:R-:W-:Y:S01]  /*a810*/  IMAD.IADD R3, R3, 0x1, R55 ;  /* 0x0000000103037824 */ /* 0x000fe200078e0237 */
[----:B------:R-:W-:Y:S04]  /*a820*/  LDS R59, [R251+0x34] ;  /* 0x00003400fb3b7984 */ /* 0x000fe80000000800 */
[----:B-1----:R-:W-:Y:S04]  /*a830*/  STG.E desc[UR6][R2.64], R53 ;  /* 0x0000003502007986 */ /* 0x002fe8000c101906 */
[----:B--2---:R-:W-:Y:S04]  /*a840*/  STG.E desc[UR6][R2.64+0x100], R5 ;  /* 0x0001000502007986 */ /* 0x004fe8000c101906 */
[----:B---3--:R-:W-:Y:S04]  /*a850*/  STG.E desc[UR6][R2.64+0xfc], R7 ;  /* 0x0000fc0702007986 */ /* 0x008fe8000c101906 */
[----:B----4-:R-:W-:Y:S04]  /*a860*/  STG.E desc[UR6][R2.64+0xf8], R9 ;  /* 0x0000f80902007986 */ /* 0x010fe8000c101906 */
[----:B------:R-:W-:Y:S04]  /*a870*/  STG.E desc[UR6][R2.64+0xf4], R11 ;  /* 0x0000f40b02007986 */ /* 0x000fe8000c101906 */
        /* <DEDUP_REMOVED lines=20> */
[----:B------:R-:W0:Y:S04]  /*a9c0*/  LDS R5, [R251+0xa0] ;  /* 0x0000a000fb057984 */ /* 0x000e280000000800 */
[----:B------:R-:W1:Y:S04]  /*a9d0*/  LDS R7, [R251+0x9c] ;  /* 0x00009c00fb077984 */ /* 0x000e680000000800 */
        /* <DEDUP_REMOVED lines=36> */
[----:B0-----:R-:W-:Y:S04]  /*ac20*/  STG.E desc[UR6][R2.64+0xa0], R5 ;  /* 0x0000a00502007986 */ /* 0x001fe8000c101906 */
        /* <DEDUP_REMOVED lines=38> */
[----:B------:R-:W-:Y:S01]  /*ae90*/  STG.E desc[UR6][R2.64+0x4], R83 ;  /* 0x0000045302007986 */ /* 0x000fe2000c101906 */
[----:B------:R-:W-:Y:S05]  /*aea0*/  EXIT ;  /* 0x000000000000794d */ /* 0x000fea0003800000 */
.L_x_324:
[----:B-----5:R-:W0:Y:S01]  /*aeb0*/  S2R R125, SR_LANEID ;  /* 0x00000000007d7919 */ /* 0x020e220000000000 */
[----:B------:R-:W-:-:S05]  /*aec0*/  LOP3.LUT R126, R124, 0x3e0, RZ, 0xc0, !PT ;  /* 0x000003e07c7e7812 */ /* 0x000fca00078ec0ff */
[----:B0-----:R-:W-:-:S04]  /*aed0*/  IMAD.IADD R125, R126, 0x1, R125 ;  /* 0x000000017e7d7824 */ /* 0x001fc800078e027d */
[----:B------:R-:W-:Y:S02]  /*aee0*/  IMAD R125, R125, 0x104, R251 ;  /* 0x000001047d7d7824 */ /* 0x000fe400078e02fb */
[----:B------:R-:W2:Y:S04]  /*aef0*/  LDL.LU R251, [R1+0x20] ;  /* 0x0000200001fb7983 */ /* 0x000ea80000300800 */
[----:B------:R0:W-:Y:S04]  /*af00*/  STS.U8 [R125+0x42], R250 ;  /* 0x000042fa7d007388 */ /* 0x0001e80000000000 */
[----:B------:R1:W-:Y:S04]  /*af10*/  STS.U8 [R125+0x41], R249 ;  /* 0x000041f97d007388 */ /* 0x0003e80000000000 */
[----:B------:R3:W-:Y:S04]  /*af20*/  STS.U8 [R125+0x40], R248 ;  /* 0x000040f87d007388 */ /* 0x0007e80000000000 */
[----:B0-----:R-:W4:Y:S04]  /*af30*/  LDL.LU R250, [R1+0x4] ;  /* 0x0000040001fa7983 */ /* 0x001f280000300800 */
[----:B-1----:R-:W4:Y:S04]  /*af40*/  LDL.LU R249, [R1] ;  /* 0x0000000001f97983 */ /* 0x002f280000300800 */
[----:B---3--:R-:W3:Y:S04]  /*af50*/  LDL.LU R248, [R1+0xc] ;  /* 0x00000c0001f87983 */ /* 0x008ee80000300800 */
[----:B------:R0:W-:Y:S04]  /*af60*/  STS.U8 [R125+0x3f], R247 ;  /* 0x00003ff77d007388 */ /* 0x0001e80000000000 */
[----:B------:R1:W-:Y:S04]  /*af70*/  STS.U8 [R125+0x3e], R246 ;  /* 0x00003ef67d007388 */ /* 0x0003e80000000000 */
[----:B------:R1:W-:Y:S04]  /*af80*/  STS.U8 [R125+0x3d], R245 ;  /* 0x00003df57d007388 */ /* 0x0003e80000000000 */
[----:B0-----:R-:W3:Y:S04]  /*af90*/  LDL.LU R247, [R1+0x8] ;  /* 0x0000080001f77983 */ /* 0x001ee80000300800 */
[----:B-1----:R-:W3:Y:S04]  /*afa0*/  LDL.LU R246, [R1+0x14] ;  /* 0x0000140001f67983 */ /* 0x002ee80000300800 */
[----:B------:R-:W3:Y:S04]  /*afb0*/  LDL.LU R245, [R1+0x10] ;  /* 0x0000100001f57983 */ /* 0x000ee80000300800 */
[----:B------:R0:W-:Y:S04]  /*afc0*/  STS.U8 [R125+0x3c], R244 ;  /* 0x00003cf47d007388 */ /* 0x0001e80000000000 */
[----:B------:R1:W-:Y:S04]  /*afd0*/  STS.U8 [R125+0x3b], R243 ;  /* 0x00003bf37d007388 */ /* 0x0003e80000000000 */
[----:B0-----:R-:W3:Y:S04]  /*afe0*/  LDL.LU R244, [R1+0x18] ;  /* 0x0000180001f47983 */ /* 0x001ee80000300800 */
[----:B-1----:R-:W3:Y:S01]  /*aff0*/  LDL.LU R243, [R1+0x1c] ;  /* 0x00001c0001f37983 */ /* 0x002ee20000300800 */
[----:B------:R-:W-:-:S03]  /*b000*/  UMOV UR4, URZ ;  /* 0x000000ff00047c82 */ /* 0x000fc60008000000 */
[----:B------:R-:W-:Y:S04]  /*b010*/  STS.U8 [R125+0x45], R2 ;  /* 0x000045027d007388 */ /* 0x000fe80000000000 */
[----:B------:R0:W-:Y:S04]  /*b020*/  STS.U8 [R125+0x44], R3 ;  /* 0x000044037d007388 */ /* 0x0001e80000000000 */
[----:B------:R1:W-:Y:S04]  /*b030*/  STS.U8 [R125+0xbe], R127 ;  /* 0x0000be7f7d007388 */ /* 0x0003e80000000000 */
[----:B------:R-:W-:Y:S01]  /*b040*/  STS.U8 [R125+0x47], R5 ;  /* 0x000047057d007388 */ /* 0x000fe20000000000 */
[----:B0-----:R-:W0:Y:S03]  /*b050*/  LDC.64 R2, c[0x0][0x388] ;  /* 0x0000e200ff027b82 */ /* 0x001e260000000a00 */
[----:B------:R-:W-:Y:S01]  /*b060*/  STS.U8 [R125+0x3a], R242 ;  /* 0x00003af27d007388 */ /* 0x000fe20000000000 */
[----:B-1----:R-:W-:-:S03]  /*b070*/  IMAD.MOV.U32 R127, RZ, RZ, RZ ;  /* 0x000000ffff7f7224 */ /* 0x002fc600078e00ff */
        /* <DEDUP_REMOVED lines=53> */
[----:B--2---:R1:W-:Y:S04]  /*b3d0*/  STS [R125], R251 ;  /* 0x000000fb7d007388 */ /* 0x0043e80000000800 */
[----:B------:R2:W-:Y:S04]  /*b3e0*/  STS.U8 [R125+0x7b], R57 ;  /* 0x00007b397d007388 */ /* 0x0005e80000000000 */
[----:B------:R2:W-:Y:S01]  /*b3f0*/  STS.U8 [R125+0x7a], R56 ;  /* 0x00007a387d007388 */ /* 0x0005e20000000000 */
[----:B-1----:R-:W1:Y:S03]  /*b400*/  S2R R251, SR_CTAID.X ;  /* 0x0000000000fb7919 */ /* 0x002e660000002500 */
[----:B----4-:R2:W-:Y:S04]  /*b410*/  STS.U8 [R125+0x4], R250 ;  /* 0x000004fa7d007388 */ /* 0x0105e80000000000 */
[----:B------:R2:W-:Y:S04]  /*b420*/  STS.U8 [R125+0x5], R249 ;  /* 0x000005f97d007388 */ /* 0x0005e80000000000 */
[----:B---3--:R2:W-:Y:S04]  /*b430*/  STS.U8 [R125+0x6], R248 ;  /* 0x000006f87d007388 */ /* 0x0085e80000000000 */
[----:B------:R2:W-:Y:S04]  /*b440*/  STS.U8 [R125+0x79], R54 ;  /* 0x000079367d007388 */ /* 0x0005e80000000000 */
[----:B------:R2:W-:Y:S04]  /*b450*/  STS.U8 [R125+0x78], R55 ;  /* 0x000078377d007388 */ /* 0x0005e80000000000 */
[----:B------:R2:W-:Y:S04]  /*b460*/  STS.U8 [R125+0x77], R53 ;  /* 0x000077357d007388 */ /* 0x0005e80000000000 */
[----:B------:R2:W-:Y:S01]  /*b470*/  STS.U8 [R125+0x7], R247 ;  /* 0x000007f77d007388 */ /* 0x0005e20000000000 */
[----:B-1----:R-:W-:-:S03]  /*b480*/  IMAD.WIDE.U32 R126, R251, 0x40, R126 ;  /* 0x00000040fb7e7825 */ /* 0x002fc600078e007e */
[----:B------:R2:W-:Y:S01]  /*b490*/  STS.U8 [R125+0xa], R246 ;  /* 0x00000af67d007388 */ /* 0x0005e20000000000 */
[----:B------:R-:W-:Y:S01]  /*b4a0*/  IMAD R127, R127, 0x104, RZ ;  /* 0x000001047f7f7824 */ /* 0x000fe200078e02ff */
[----:B------:R-:W-:Y:S02]  /*b4b0*/  LOP3.LUT R5, R126, 0x1f, R124, 0xf8, !PT ;  /* 0x0000001f7e057812 */ /* 0x000fe400078ef87c */
[----:B------:R2:W-:Y:S03]  /*b4c0*/  STS.U8 [R125+0xb], R245 ;  /* 0x00000bf57d007388 */ /* 0x0005e60000000000 */
[----:B0-----:R-:W-:Y:S01]  /*b4d0*/  IMAD.WIDE.U32 R2, R5, 0x104, R2 ;  /* 0x0000010405027825 */ /* 0x001fe200078e0002 */
[----:B------:R2:W-:Y:S03]  /*b4e0*/  STS.U8 [R125+0x76], R52 ;  /* 0x000076347d007388 */ /* 0x0005e60000000000 */
[----:B------:R-:W-:Y:S01]  /*b4f0*/  IMAD.IADD R3, R3, 0x1, R127 ;  /* 0x0000000103037824 */ /* 0x000fe200078e027f */
[----:B------:R2:W-:Y:S04]  /*b500*/  STS.U8 [R125+0x75], R50 ;  /* 0x000075327d007388 */ /* 0x0005e80000000000 */
        /* <DEDUP_REMOVED lines=176> */
[----:B------:R2:W-:Y:S01]  /*c010*/  STS.U8 [R125+0x103], R196 ;  /* 0x000103c47d007388 */ /* 0x0005e20000000000 */
[----:B------:R-:W-:Y:S01]  /*c020*/  NOP ;  /* 0x0000000000007918 */ /* 0x000fe20000000000 */
.L_x_325:
[----:B------:R2:W0:Y:S01]  /*c030*/  LDS R5, [R125] ;  /* 0x000000007d057984 */ /* 0x0004220000000800 */
[----:B------:R-:W-:Y:S02]  /*c040*/  UISETP.GE.U32.AND UP0, UPT, UR4, 0x40, UPT ;  /* 0x000000400400788c */ /* 0x000fe4000bf06070 */
[----:B------:R-:W-:Y:S01]  /*c050*/  UIADD3 UR5, UPT, UPT, UR4, 0x1, URZ ;  /* 0x0000000104057890 */ /* 0x000fe2000fffe0ff */
[----:B--2---:R-:W-:-:S06]  /*c060*/  VIADD R125, R125, 0x4 ;  /* 0x000000047d7d7836 */ /* 0x004fcc0000000000 */
[----:B------:R-:W-:Y:S01]  /*c070*/  UMOV UR4, UR5 ;  /* 0x0000000500047c82 */ /* 0x000fe20008000000 */
[----:B0-----:R0:W-:Y:S02]  /*c080*/  STG.E desc[UR6][R2.64], R5 ;  /* 0x0000000502007986 */ /* 0x0011e4000c101906 */
[----:B0-----:R-:W-:-:S05]  /*c090*/  IADD3 R2, P0, PT, R2, 0x4, RZ ;  /* 0x0000000402027810 */ /* 0x001fca0007f1e0ff */
[----:B------:R-:W-:Y:S01]  /*c0a0*/  IMAD.X R3, RZ, RZ, R3, P0 ;  /* 0x000000ffff037224 */ /* 0x000fe200000e0603 */
[----:B------:R-:W-:Y:S07]  /*c0b0*/  BRA.U !UP0, `(.L_x_325) ;  /* 0xfffffffd08dc7547 */ /* 0x000fee000b83ffff */
[----:B------:R-:W-:Y:S05]  /*c0c0*/  EXIT ;  /* 0x000000000000794d */ /* 0x000fea0003800000 */
.L_x_316:
[----:B------:R-:W1:Y:S01]  /*c0d0*/  S2R R9, SR_CTAID.X ;  /* 0x0000000000097919 */ /* 0x000e620000002500 */
[----:B------:R-:W1:Y:S01]  /*c0e0*/  LDC.64 R4, c[0x0][0x3b8] ;  /* 0x0000ee00ff047b82 */ /* 0x000e620000000a00 */
[----:B------:R-:W-:-:S07]  /*c0f0*/  IADD3 R0, P2, PT, RZ, -R18, RZ ;  /* 0x80000012ff007210 */ /* 0x000fce0007f5e0ff */
[----:B------:R-:W2:Y:S01]  /*c100*/  LDC.64 R16, c[0x0][0x398] ;  /* 0x0000e600ff107b82 */ /* 0x000ea20000000a00 */
[C---:B------:R-:W-:Y:S01]  /*c110*/  SHF.L.U64.HI R12, R18.reuse, 0x5, R19 ;  /* 0x00000005120c7819 */ /* 0x040fe20000010213 */
[----:B------:R-:W-:Y:S01]  /*c120*/  IMAD.SHL.U32 R11, R18, 0x20, RZ ;  /* 0x00000020120b7824 */ /* 0x000fe200078e00ff */
[----:B------:R-:W3:Y:S01]  /*c130*/  LDCU.U8 UR4, c[0x0][0x380] ;  /* 0x00007000ff0477ac */ /* 0x000ee20008000000 */
[----:B-1----:R-:W-:-:S04]  /*c140*/  LEA R4, P0, R9, R4, 0x3 ;  /* 0x0000000409047211 */ /* 0x002fc800078018ff */
[----:B------:R-:W-:-:S05]  /*c150*/  LEA.HI.X R5, R9, R5, RZ, 0x3, P0 ;  /* 0x0000000509057211 */ /* 0x000fca00000f1cff */
[----:B------:R-:W4:Y:S04]  /*c160*/  LDG.E.64 R2, desc[UR6][R4.64+0x8] ;  /* 0x0000080604027981 */ /* 0x000f28000c1e1b00 */
[----:B------:R-:W5:Y:S01]  /*c170*/  LDG.E.64 R6, desc[UR6][R4.64] ;  /* 0x0000000604067981 */ /* 0x000f62000c1e1b00 */
[CC--:B------:R-:W-:Y:S01]  /*c180*/  LOP3.LUT R8, R0.reuse, R9.reuse, RZ, 0xc0, !PT ;  /* 0x0000000900087212 */ /* 0x0c0fe200078ec0ff */
[----:B------:R-:W-:Y:S01]  /*c190*/  IMAD.X R19, RZ, RZ, ~R19, P2 ;  /* 0x000000ffff137224 */ /* 0x000fe200010e0e13 */
[----:B------:R-:W-:Y:S01]  /*c1a0*/  LOP3.LUT R0, R0, R9, RZ, 0xfc, !PT ;  /* 0x0000000900007212 */ /* 0x000fe200078efcff */
[----:B---3--:R-:W-:Y:S01]  /*c1b0*/  UPRMT UR4, UR4, 0x8880, URZ ;  /* 0x0000888004047896 */ /* 0x008fe200080000ff */
[C---:B------:R-:W-:Y:S01]  /*c1c0*/  SHF.L.U64.HI R13, R8.reuse, 0x6, RZ ;  /* 0x00000006080d7819 */ /* 0x040fe200000102ff */
[----:B------:R-:W-:Y:S01]  /*c1d0*/  IMAD.SHL.U32 R15, R8, 0x40, RZ ;  /* 0x00000040080f7824 */ /* 0x000fe200078e00ff */
[----:B------:R-:W-:Y:S01]  /*c1e0*/  IADD3 R8, P3, PT, R9, -R8, RZ ;  /* 0x8000000809087210 */ /* 0x000fe20007f7e0ff */
[----:B------:R-:W-:Y:S01]  /*c1f0*/  UISETP.NE.AND UP0, UPT, UR4, URZ, UPT ;  /* 0x000000ff0400728c */ /* 0x000fe2000bf05270 */
[----:B------:R-:W-:Y:S01]  /*c200*/  ISETP.NE.U32.AND P1, PT, R0, -0x1, PT ;  /* 0xffffffff0000780c */ /* 0x000fe20003f25070 */
[----:B------:R-:W-:Y:S01]  /*c210*/  BSSY.RECONVERGENT B0, `(.L_x_326) ;  /* 0x00003ff000007945 */ /* 0x000fe20003800200 */
[----:B--2---:R-:W-:Y:S01]  /*c220*/  IADD3 R16, P2, PT, -R15, R16, RZ ;  /* 0x000000100f107210 */ /* 0x004fe20007f5e1ff */
[----:B------:R-:W-:Y:S01]  /*c230*/  ACQBULK ;  /* 0x000000000000782e */ /* 0x000fe20000000000 */
[----:B------:R-:W-:-:S02]  /*c240*/  LOP3.LUT R11, R11, 0xffffffc0, RZ, 0xc0, !PT ;  /* 0xffffffc00b0b7812 */ /* 0x000fc400078ec0ff */
[----:B------:R-:W-:Y:S01]  /*c250*/  ISETP.NE.AND.EX P1, PT, R19, -0x1, PT, P1 ;  /* 0xffffffff1300780c */ /* 0x000fe20003f25310 */
[----:B------:R-:W-:Y:S01]  /*c260*/  IMAD.X R17, R17, 0x1, ~R13, P2 ;  /* 0x0000000111117824 */ /* 0x000fe200010e0e0d */
[----:B----4-:R-:W-:Y:S01]  /*c270*/  IADD3 R10, P0, PT, R2, -R15, RZ ;  /* 0x8000000f020a7210 */ /* 0x010fe20007f1e0ff */
[----:B------:R-:W-:-:S04]  /*c280*/  IMAD.MOV.U32 R2, RZ, RZ, 0x3f ;  /* 0x0000003fff027424 */ /* 0x000fc800078e00ff */
[----:B------:R-:W-:Y:S01]  /*c290*/  IMAD.X R0, R3, 0x1, ~R13, P0 ;  /* 0x0000000103007824 */ /* 0x000fe200000e0e0d */
[----:B------:R-:W-:Y:S01]  /*c2a0*/  ISETP.NE.U32.AND P0, PT, R8, -0x1, PT ;  /* 0xffffffff0800780c */ /* 0x000fe20003f05070 */
[----:B------:R-:W-:Y:S01]  /*c2b0*/  IMAD.X R3, RZ, RZ, -0x1, P3 ;  /* 0xffffffffff037424 */ /* 0x000fe200018e06ff */
[----:B-----5:R-:W-:-:S04]  /*c2c0*/  IADD3 R5, P3, PT, R6, -R15, RZ ;  /* 0x8000000f06057210 */ /* 0x020fc80007f7e0ff */
[----:B------:R-:W-:Y:S01]  /*c2d0*/  ISETP.NE.AND.EX P2, PT, R3, -0x1, PT, P0 ;  /* 0xffffffff0300780c */ /* 0x000fe20003f45300 */
[----:B------:R-:W-:Y:S01]  /*c2e0*/  IMAD.X R9, R7, 0x1, ~R13, P3 ;  /* 0x0000000107097824 */ /* 0x000fe200018e0e0d */
[C---:B------:R-:W-:Y:S01]  /*c2f0*/  SHF.L.U64.HI R14, R8.reuse, 0x6, R3 ;  /* 0x00000006080e7819 */ /* 0x040fe20000010203 */
[----:B------:R-:W-:Y:S01]  /*c300*/  IMAD.SHL.U32 R3, R8, 0x40, RZ ;  /* 0x0000004008037824 */ /* 0x000fe200078e00ff */
[----:B------:R-:W-:Y:S02]  /*c310*/  ISETP.GT.U32.AND P0, PT, R16, R11, PT ;  /* 0x0000000b1000720c */ /* 0x000fe40003f04070 */
[----:B------:R-:W-:Y:S02]  /*c320*/  SEL R4, R2, 0x40, !P2 ;  /* 0x0000004002047807 */ /* 0x000fe40005000000 */
[----:B------:R-:W-:Y:S02]  /*c330*/  ISETP.GT.U32.AND.EX P0, PT, R17, R12, PT, P0 ;  /* 0x0000000c1100720c */ /* 0x000fe40003f04100 */
[----:B------:R-:W-:-:S02]  /*c340*/  IADD3 R2, P2, PT, -R5, R3, RZ ;  /* 0x0000000305027210 */ /* 0x000fc40007f5e1ff */
[----:B------:R-:W-:Y:S02]  /*c350*/  IADD3 R3, P3, P4, -R10, R4, R3 ;  /* 0x000000040a037210 */ /* 0x000fe40007c7e103 */
[-C--:B------:R-:W-:Y:S01]  /*c360*/  SEL R4, R16, R11.reuse, P0 ;  /* 0x0000000b10047207 */ /* 0x080fe20000000000 */
[----:B------:R-:W-:Y:S01]  /*c370*/  IMAD.X R9, R14, 0x1, ~R9, P2 ;  /* 0x000000010e097824 */ /* 0x000fe200010e0e09 */
[----:B------:R-:W-:Y:S02]  /*c380*/  SEL R8, R17, R12, P0 ;  /* 0x0000000c11087207 */ /* 0x000fe40000000000 */
[----:B------:R-:W-:Y:S02]  /*c390*/  IADD3 R4, P0, PT, R4, -R11, RZ ;  /* 0x8000000b04047210 */ /* 0x000fe40007f1e0ff */
[----:B------:R-:W-:Y:S02]  /*c3a0*/  IADD3.X R0, PT, PT, ~R0, RZ, R14, P3, P4 ;  /* 0x000000ff00007210 */ /* 0x000fe40001fe850e */
[C---:B------:R-:W-:Y:S01]  /*c3b0*/  SEL R3, R11.reuse, R3, !P1 ;  /* 0x000000030b037207 */ /* 0x040fe20004800000 */
[----:B------:R-:W-:Y:S01]  /*c3c0*/  IMAD.X R8, R8, 0x1, ~R12, P0 ;  /* 0x0000000108087824 */ /* 0x000fe200000e0e0c */
[----:B------:R-:W-:-:S02]  /*c3d0*/  ISETP.LT.U32.AND P2, PT, R11, R16, PT ;  /* 0x000000100b00720c */ /* 0x000fc40003f41070 */
[----:B------:R-:W-:Y:S02]  /*c3e0*/  SEL R0, R12, R0, !P1 ;  /* 0x000000000c007207 */ /* 0x000fe40004800000 */
[-C--:B------:R-:W-:Y:S02]  /*c3f0*/  ISETP.LT.U32.AND P3, PT, R2, R4.reuse, PT ;  /* 0x000000040200720c */ /* 0x080fe40003f61070 */
[----:B------:R-:W-:Y:S02]  /*c400*/  ISETP.LT.U32.AND P0, PT, R3, R4, PT ;  /* 0x000000040300720c */ /* 0x000fe40003f01070 */
[----:B------:R-:W-:Y:S02]  /*c410*/  ISETP.LT.U32.AND.EX P2, PT, R12, R17, PT, P2 ;  /* 0x000000110c00720c */ /* 0x000fe40003f41120 */
[-C--:B------:R-:W-:Y:S02]  /*c420*/  ISETP.LT.U32.AND.EX P3, PT, R9, R8.reuse, PT, P3 ;  /* 0x000000080900720c */ /* 0x080fe40003f61130 */
[----:B------:R-:W-:-:S02]  /*c430*/  ISETP.LT.U32.AND.EX P0, PT, R0, R8, PT, P0 ;  /* 0x000000080000720c */ /* 0x000fc40003f01100 */
[----:B------:R-:W-:Y:S02]  /*c440*/  @!P1 SEL R10, R11, R16, P2 ;  /* 0x000000100b0a9207 */ /* 0x000fe40001000000 */
[-C--:B------:R-:W-:Y:S02]  /*c450*/  SEL R0, R2, R4.reuse, P3 ;  /* 0x0000000402007207 */ /* 0x080fe40001800000 */
[----:B------:R-:W-:Y:S01]  /*c460*/  SEL R3, R3, R4, P0 ;  /* 0x0000000403037207 */ /* 0x000fe20000000000 */
[----:B------:R-:W-:Y:S01]  /*c470*/  IMAD.IADD R4, R10, 0x1, -R5 ;  /* 0x000000010a047824 */ /* 0x000fe200078e0a05 */
[----:B------:R-:W-:-:S03]  /*c480*/  SEL R9, R9, R8, P3 ;  /* 0x0000000809097207 */ /* 0x000fc60001800000 */
[----:B------:R-:W-:Y:S01]  /*c490*/  IMAD.IADD R3, R3, 0x1, -R0 ;  /* 0x0000000103037824 */ /* 0x000fe200078e0a00 */
[----:B------:R-:W-:Y:S06]  /*c4a0*/  BRA.U !UP0, `(.L_x_327) ;  /* 0x0000002108b87547 */ /* 0x000fec000b800000 */
[----:B------:R-:W-:Y:S01]  /*c4b0*/  IMAD.IADD R2, R4, 0x1, R3 ;  /* 0x0000000104027824 */ /* 0x000fe200078e0203 */
[----:B------:R-:W-:-:S04]  /*c4c0*/  IADD3 R5, P1, P2, R0, R15, R11 ;  /* 0x0000000f00057210 */ /* 0x000fc80007a3e00b */
[----:B0-----:R-:W-:Y:S02]  /*c4d0*/  ISETP.GE.AND P0, PT, R124, R2, PT ;  /* 0x000000027c00720c */ /* 0x001fe40003f06270 */
[----:B------:R-:W-:-:S11]  /*c4e0*/  IADD3.X R9, PT, PT, R9, R13, R12, P1, P2 ;  /* 0x0000000d09097210 */ /* 0x000fd60000fe440c */
[----:B------:R-:W-:Y:S05]  /*c4f0*/  @P0 BRA `(.L_x_328) ;  /* 0x0000003c00400947 */ /* 0x000fea0003800000 */
[----:B------:R-:W-:-:S13]  /*c500*/  ISETP.GE.AND P0, PT, R124, R4, PT ;  /* 0x000000047c00720c */ /* 0x000fda0003f06270 */
        /* <DEDUP_REMOVED lines=276> */
.L_x_329:
[----:B------:R-:W0:Y:S01]  /*d650*/  LDC.64 R126, c[0x0][0x388] ;  /* 0x0000e200ff7e7b82 */ /* 0x000e220000000a00 */
[----:B------:R-:W-:-:S05]  /*d660*/  IMAD.IADD R0, R124, 0x1, -R4 ;  /* 0x000000017c007824 */ /* 0x000fca00078e0a04 */
        /* <DEDUP_REMOVED lines=274> */
.L_x_327:
[----:B------:R-:W-:Y:S01]  /*e790*/  IMAD.IADD R2, R4, 0x1, R3 ;  /* 0x0000000104027824 */ /* 0x000fe200078e0203 */
[----:B------:R-:W-:-:S04]  /*e7a0*/  IADD3 R5, P0, P1, R0, R15, R11 ;  /* 0x0000000f00057210 */ /* 0x000fc8000791e00b */
[----:B0-----:R-:W-:Y:S02]  /*e7b0*/  ISETP.GE.AND P2, PT, R124, R2, PT ;  /* 0x000000027c00720c */ /* 0x001fe40003f46270 */
[----:B------:R-:W-:-:S11]  /*e7c0*/  IADD3.X R11, PT, PT, R9, R13, R12, P0, P1 ;  /* 0x0000000d090b7210 */ /* 0x000fd600007e240c */
[----:B------:R-:W-:Y:S05]  /*e7d0*/  @P2 BRA `(.L_x_328) ;  /* 0x0000001800882947 */ /* 0x000fea0003800000 */
[----:B------:R-:W0:Y:S01]  /*e7e0*/  LDC.64 R8, c[0x0][0x3a0] ;  /* 0x0000e800ff087b82 */ /* 0x000e220000000a00 */
[C---:B------:R-:W-:Y:S01]  /*e7f0*/  IMAD.IADD R13, R124.reuse, 0x1, -R4 ;  /* 0x000000017c0d7824 */ /* 0x040fe200078e0a04 */
[----:B------:R-:W-:Y:S01]  /*e800*/  ISETP.GE.AND P0, PT, R124, R4, PT ;  /* 0x000000047c00720c */ /* 0x000fe20003f06270 */
[----:B------:R-:W-:Y:S03]  /*e810*/  STL [R1+0x4c], R3 ;  /* 0x00004c0301007387 */ /* 0x000fe60000100800 */
[----:B------:R-:W-:Y:S01]  /*e820*/  SEL R5, R6, R5, !P0 ;  /* 0x0000000506057207 */ /* 0x000fe20004000000 */
[----:B------:R1:W-:Y:S01]  /*e830*/  STL [R1+0x48], R2 ;  /* 0x0000480201007387 */ /* 0x0003e20000100800 */
[----:B------:R-:W-:Y:S02]  /*e840*/  SEL R0, R124, R13, !P0 ;  /* 0x0000000d7c007207 */ /* 0x000fe40004000000 */
[----:B------:R-:W-:Y:S01]  /*e850*/  SHF.R.S32.HI R13, RZ, 0x1f, R13 ;  /* 0x0000001fff0d7819 */ /* 0x000fe2000001140d */
[----:B------:R2:W-:Y:S01]  /*e860*/  STL [R1+0x50], R4 ;  /* 0x0000500401007387 */ /* 0x0005e20000100800 */
[----:B------:R-:W-:-:S02]  /*e870*/  SEL R11, R7, R11, !P0 ;  /* 0x0000000b070b7207 */ /* 0x000fc40004000000 */
[----:B------:R-:W-:Y:S01]  /*e880*/  IADD3 R7, P1, PT, R0, R5, RZ ;  /* 0x0000000500077210 */ /* 0x000fe20007f3e0ff */
[----:B------:R-:W-:Y:S01]  /*e890*/  STL [R1+0x58], R124 ;  /* 0x0000587c01007387 */ /* 0x000fe20000100800 */
[----:B------:R-:W-:-:S03]  /*e8a0*/  SEL R0, R13, RZ, P0 ;  /* 0x000000ff0d007207 */ /* 0x000fc60000000000 */
[----:B------:R-:W-:Y:S02]  /*e8b0*/  STL [R1+0x54], R125 ;  /* 0x0000547d01007387 */ /* 0x000fe40000100800 */
[----:B------:R-:W-:Y:S02]  /*e8c0*/  IMAD.X R0, R0, 0x1, R11, P1 ;  /* 0x0000000100007824 */ /* 0x000fe400008e060b */
[----:B0-----:R-:W-:-:S04]  /*e8d0*/  IMAD.WIDE.U32 R6, R7, 0x104, R8 ;  /* 0x0000010407067825 */ /* 0x001fc800078e0008 */
[----:B------:R-:W-:-:S04]  /*e8e0*/  IMAD R5, R0, 0x104, RZ ;  /* 0x0000010400057824 */ /* 0x000fc800078e02ff */
[----:B------:R-:W-:-:S05]  /*e8f0*/  IMAD.IADD R7, R7, 0x1, R5 ;  /* 0x0000000107077824 */ /* 0x000fca00078e0205 */
[----:B------:R-:W3:Y:S04]  /*e900*/  LDG.E R193, desc[UR6][R6.64+0x38] ;  /* 0x0000380606c17981 */ /* 0x000ee8000c1e1900 */
[----:B------:R-:W4:Y:S04]  /*e910*/  LDG.E R189, desc[UR6][R6.64+0x3c] ;  /* 0x00003c0606bd7981 */ /* 0x000f28000c1e1900 */
[----:B------:R-:W2:Y:S04]  /*e920*/  LDG.E R199, desc[UR6][R6.64+0xf4] ;  /* 0x0000f40606c77981 */ /* 0x000ea8000c1e1900 */
        /* <DEDUP_REMOVED lines=61> */
[----:B------:R0:W2:Y:S01]  /*ed00*/  LDG.E R203, desc[UR6][R6.64+0xf0] ;  /* 0x0000f00606cb7981 */ /* 0x0000a2000c1e1900 */
[----:B---3--:R-:W-:-:S02]  /*ed10*/  PRMT R195, R193, 0x7771, RZ ;  /* 0x00007771c1c37816 */ /* 0x008fc400000000ff */
[C---:B------:R-:W-:Y:S02]  /*ed20*/  PRMT R196, R193.reuse, 0x7770, RZ ;  /* 0x00007770c1c47816 */ /* 0x040fe400000000ff */
[C---:B------:R-:W-:Y:S02]  /*ed30*/  PRMT R194, R193.reuse, 0x7772, RZ ;  /* 0x00007772c1c27816 */ /* 0x040fe400000000ff */
[----:B------:R-:W-:Y:S02]  /*ed40*/  PRMT R193, R193, 0x7773, RZ ;  /* 0x00007773c1c17816 */ /* 0x000fe400000000ff */
[C---:B----4-:R-:W-:Y:S02]  /*ed50*/  PRMT R192, R189.reuse, 0x7770, RZ ;  /* 0x00007770bdc07816 */ /* 0x050fe400000000ff */
[----:B------:R-:W-:Y:S01]  /*ed60*/  PRMT R191, R189, 0x7771, RZ ;  /* 0x00007771bdbf7816 */ /* 0x000fe200000000ff */
[----:B--2---:R2:W-:Y:S01]  /*ed70*/  STL [R1+0x5c], R55 ;  /* 0x00005c3701007387 */ /* 0x0045e20000100800 */
[----:B------:R-:W-:-:S02]  /*ed80*/  PRMT R202, R199, 0x7770, RZ ;  /* 0x00007770c7ca7816 */ /* 0x000fc400000000ff */
[C---:B------:R-:W-:Y:S01]  /*ed90*/  PRMT R201, R199.reuse, 0x7771, RZ ;  /* 0x00007771c7c97816 */ /* 0x040fe200000000ff */
[----:B------:R-:W-:Y:S01]  /*eda0*/  STL [R1+0x88], R195 ;  /* 0x000088c301007387 */ /* 0x000fe20000100800 */
[C---:B-1----:R-:W-:Y:S02]  /*edb0*/  PRMT R2, R199.reuse, 0x7772, RZ ;  /* 0x00007772c7027816 */ /* 0x042fe400000000ff */
[----:B------:R-:W-:Y:S01]  /*edc0*/  PRMT R199, R199, 0x7773, RZ ;  /* 0x00007773c7c77816 */ /* 0x000fe200000000ff */
[----:B------:R-:W-:Y:S01]  /*edd0*/  STL [R1+0x84], R194 ;  /* 0x000084c201007387 */ /* 0x000fe20000100800 */
[----:B------:R-:W-:-:S03]  /*ede0*/  PRMT R4, R54, 0x7770, RZ ;  /* 0x0000777036047816 */ /* 0x000fc600000000ff */
[----:B------:R-:W-:Y:S01]  /*edf0*/  STL [R1+0x80], R193 ;  /* 0x000080c101007387 */ /* 0x000fe20000100800 */
[----:B------:R-:W-:-:S03]  /*ee00*/  PRMT R3, R54, 0x7771, RZ ;  /* 0x0000777136037816 */ /* 0x000fc600000000ff */
[----:B------:R-:W-:Y:S04]  /*ee10*/  STL [R1+0x7c], R192 ;  /* 0x00007cc001007387 */ /* 0x000fe80000100800 */
[----:B------:R-:W-:Y:S04]  /*ee20*/  STL [R1+0x78], R191 ;  /* 0x000078bf01007387 */ /* 0x000fe80000100800 */
[----:B------:R-:W-:Y:S04]  /*ee30*/  STL [R1+0x74], R199 ;  /* 0x000074c701007387 */ /* 0x000fe80000100800 */
[----:B------:R1:W-:Y:S01]  /*ee40*/  STL [R1+0x2c], R2 ;  /* 0x00002c0201007387 */ /* 0x0003e20000100800 */
[----:B--2---:R-:W-:-:S03]  /*ee50*/  PRMT R55, R197, 0x7772, RZ ;  /* 0x00007772c5377816 */ /* 0x004fc600000000ff */
[----:B------:R2:W-:Y:S01]  /*ee60*/  STL [R1+0x30], R4 ;  /* 0x0000300401007387 */ /* 0x0005e20000100800 */
[----:B-1----:R-:W-:-:S03]  /*ee70*/  PRMT R2, R54, 0x7772, RZ ;  /* 0x0000777236027816 */ /* 0x002fc600000000ff */
[----:B------:R1:W-:Y:S01]  /*ee80*/  STL [R1+0x34], R3 ;  /* 0x0000340301007387 */ /* 0x0003e20000100800 */
[----:B--2---:R-:W-:-:S03]  /*ee90*/  PRMT R4, R54, 0x7773, RZ ;  /* 0x0000777336047816 */ /* 0x004fc600000000ff */
[----:B------:R2:W-:Y:S01]  /*eea0*/  STL [R1+0x3c], R2 ;  /* 0x00003c0201007387 */ /* 0x0005e20000100800 */
[C---:B------:R-:W-:Y:S02]  /*eeb0*/  PRMT R124, R197.reuse, 0x7773, RZ ;  /* 0x00007773c57c7816 */ /* 0x040fe400000000ff */
[C---:B-1----:R-:W-:Y:S01]  /*eec0*/  PRMT R3, R197.reuse, 0x7770, RZ ;  /* 0x00007770c5037816 */ /* 0x042fe200000000ff */
[----:B------:R1:W-:Y:S01]  /*eed0*/  STL [R1+0x38], R4 ;  /* 0x0000380401007387 */ /* 0x0003e20000100800 */
[----:B--2---:R-:W-:-:S03]  /*eee0*/  PRMT R2, R197, 0x7771, RZ ;  /* 0x00007771c5027816 */ /* 0x004fc600000000ff */
[----:B------:R-:W-:Y:S01]  /*eef0*/  STL [R1+0x40], R3 ;  /* 0x0000400301007387 */ /* 0x000fe20000100800 */
[----:B------:R-:W-:Y:S02]  /*ef00*/  PRMT R125, R198, 0x7770, RZ ;  /* 0x00007770c67d7816 */ /* 0x000fe400000000ff */
[----:B------:R-:W-:Y:S01]  /*ef10*/  PRMT R195, R196, 0x7610, R195 ;  /* 0x00007610c4c37816 */ /* 0x000fe200000000c3 */
[----:B------:R-:W-:Y:S01]  /*ef20*/  STL [R1+0x60], R55 ;  /* 0x0000603701007387 */ /* 0x000fe20000100800 */
[----:B-1----:R-:W-:-:S03]  /*ef30*/  PRMT R4, R198, 0x7771, RZ ;  /* 0x00007771c6047816 */ /* 0x002fc600000000ff */
[----:B------:R-:W-:Y:S04]  /*ef40*/  STL [R1+0x44], R2 ;  /* 0x0000440201007387 */ /* 0x000fe80000100800 */
[----:B------:R-:W-:Y:S04]  /*ef50*/  STL [R1+0x70], R197 ;  /* 0x000070c501007387 */ /* 0x000fe80000100800 */
[----:B------:R-:W-:Y:S04]  /*ef60*/  STL [R1+0x64], R124 ;  /* 0x0000647c01007387 */ /* 0x000fe80000100800 */
[----:B------:R-:W-:Y:S04]  /*ef70*/  STL [R1+0x68], R125 ;  /* 0x0000687d01007387 */ /* 0x000fe80000100800 */
[----:B------:R-:W-:Y:S04]  /*ef80*/  STL [R1+0x6c], R4 ;  /* 0x00006c0401007387 */ /* 0x000fe80000100800 */
[----:B------:R1:W-:Y:S04]  /*ef90*/  STL.S16 [R1], R195 ;  /* 0x000000c301007387 */ /* 0x0003e80000100600 */
[----:B-1----:R-:W2:Y:S02]  /*efa0*/  LDL.LU R195, [R1+0x88] ;  /* 0x0000880001c37983 */ /* 0x002ea40000300800 */
[----:B--2---:R-:W-:-:S05]  /*efb0*/  PRMT R194, R195, 0x7610, R194 ;  /* 0x00007610c3c27816 */ /* 0x004fca00000000c2 */
[----:B------:R1:W-:Y:S04]  /*efc0*/  STL.S16 [R1+0x4], R194 ;  /* 0x000004c201007387 */ /* 0x0003e80000100600 */
        /* <DEDUP_REMOVED lines=9> */
[----:B-1----:R-:W2:Y:S01]  /*f060*/  LDL.LU R191, [R1+0x78] ;  /* 0x0000780001bf7983 */ /* 0x002ea20000300800 */
[C---:B------:R-:W-:Y:S02]  /*f070*/  PRMT R190, R189.reuse, 0x7772, RZ ;  /* 0x00007772bdbe7816 */ /* 0x040fe400000000ff */
[----:B------:R-:W-:Y:S02]  /*f080*/  PRMT R189, R189, 0x7773, RZ ;  /* 0x00007773bdbd7816 */ /* 0x000fe400000000ff */
[C---:B------:R-:W-:Y:S02]  /*f090*/  PRMT R188, R119.reuse, 0x7770, RZ ;  /* 0x0000777077bc7816 */ /* 0x040fe400000000ff */
[----:B------:R-:W-:-:S02]  /*f0a0*/  PRMT R127, R119, 0x7771, RZ ;  /* 0x00007771777f7816 */ /* 0x000fc400000000ff */
[----:B------:R-:W-:Y:S02]  /*f0b0*/  PRMT R197, R190, 0x7610, R197 ;  /* 0x00007610bec57816 */ /* 0x000fe400000000c5 */
[----:B------:R-:W-:Y:S02]  /*f0c0*/  PRMT R125, R189, 0x7610, R125 ;  /* 0x00007610bd7d7816 */ /* 0x000fe4000000007d */
[----:B------:R-:W-:Y:S02]  /*f0d0*/  PRMT R124, R188, 0x7610, R124 ;  /* 0x00007610bc7c7816 */ /* 0x000fe4000000007c */
[----:B------:R-:W-:Y:S02]  /*f0e0*/  PRMT R55, R127, 0x7610, R55 ;  /* 0x000076107f377816 */ /* 0x000fe40000000037 */
[----:B--2---:R-:W-:-:S05]  /*f0f0*/  PRMT R199, R191, 0x7610, R199 ;  /* 0x00007610bfc77816 */ /* 0x004fca00000000c7 */
[----:B------:R1:W-:Y:S04]  /*f100*/  STL.S16 [R1+0x14], R199 ;  /* 0x000014c701007387 */ /* 0x0003e80000100600 */
[----:B------:R2:W-:Y:S04]  /*f110*/  STL.S16 [R1+0x18], R197 ;  /* 0x000018c501007387 */ /* 0x0005e80000100600 */
[----:B------:R-:W-:Y:S04]  /*f120*/  STL.S16 [R1+0x1c], R125 ;  /* 0x00001c7d01007387 */ /* 0x000fe80000100600 */
[----:B------:R-:W-:Y:S04]  /*f130*/  STL.S16 [R1+0x20], R124 ;  /* 0x0000207c01007387 */ /* 0x000fe80000100600 */
[----:B-1----:R-:W3:Y:S04]  /*f140*/  LDL.LU R199, [R1+0x2c] ;  /* 0x00002c0001c77983 */ /* 0x002ee80000300800 */
[----:B------:R-:W-:Y:S04]  /*f150*/  STL.S16 [R1+0x24], R55 ;  /* 0x0000243701007387 */ /* 0x000fe80000100600 */
[----:B--2---:R-:W2:Y:S01]  /*f160*/  LDL.LU R197, [R1+0x30] ;  /* 0x0000300001c57983 */ /* 0x004ea20000300800 */
[----:B------:R-:W-:-:S02]  /*f170*/  PRMT R10, R0, 0x7770, RZ ;  /* 0x00007770000a7816 */ /* 0x000fc400000000ff */
[C---:B------:R-:W-:Y:S02]  /*f180*/  PRMT R9, R0.reuse, 0x7771, RZ ;  /* 0x0000777100097816 */ /* 0x040fe400000000ff */
[C---:B------:R-:W-:Y:S02]  /*f190*/  PRMT R8, R0.reuse, 0x7772, RZ ;  /* 0x0000777200087816 */ /* 0x040fe400000000ff */
[----:B0-----:R-:W-:Y:S02]  /*f1a0*/  PRMT R7, R0, 0x7773, RZ ;  /* 0x0000777300077816 */ /* 0x001fe400000000ff */
[----:B------:R-:W-:-:S04]  /*f1b0*/  PRMT R0, R119, 0x7772, RZ ;  /* 0x0000777277007816 */ /* 0x000fc800000000ff */
[----:B------:R-:W-:Y:S02]  /*f1c0*/  PRMT R4, R0, 0x7610, R4 ;  /* 0x0000761000047816 */ /* 0x000fe40000000004 */
[----:B------:R-:W-:-:S03]  /*f1d0*/  PRMT R200, R51, 0x7770, RZ ;  /* 0x0000777033c87816 */ /* 0x000fc600000000ff */
[----:B------:R0:W-:Y:S01]  /*f1e0*/  STL.S16 [R1+0x28], R4 ;  /* 0x0000280401007387 */ /* 0x0001e20000100600 */
[----:B------:R-:W-:Y:S02]  /*f1f0*/  PRMT R54, R200, 0x7610, R54 ;  /* 0x00007610c8367816 */ /* 0x000fe40000000036 */
[C---:B------:R-:W-:Y:S02]  /*f200*/  PRMT R3, R198.reuse, 0x7772, RZ ;  /* 0x00007772c6037816 */ /* 0x040fe400000000ff */
[----:B------:R-:W-:Y:S01]  /*f210*/  PRMT R2, R198, 0x7773, RZ ;  /* 0x00007773c6027816 */ /* 0x000fe200000000ff */
[----:B0-----:R-:W4:Y:S04]  /*f220*/  LDL.LU R4, [R1+0x34] ;  /* 0x0000340001047983 */ /* 0x001f280000300800 */
[----:B------:R-:W4:Y:S04]  /*f230*/  LDL.LU R125, [R1+0x3c] ;  /* 0x00003c00017d7983 */ /* 0x000f280000300800 */
[----:B------:R-:W4:Y:S04]  /*f240*/  LDL.LU R124, [R1+0x38] ;  /* 0x00003800017c7983 */ /* 0x000f280000300800 */
[----:B------:R-:W4:Y:S04]  /*f250*/  LDL.LU R55, [R1+0x40] ;  /* 0x0000400001377983 */ /* 0x000f280000300800 */
[----:B------:R-:W4:Y:S01]  /*f260*/  LDL.LU R127, [R1+0x44] ;  /* 0x00004400017f7983 */ /* 0x000f220000300800 */
[----:B---3--:R-:W-:-:S03]  /*f270*/  PRMT R200, R199, 0x7610, R200 ;  /* 0x00007610c7c87816 */ /* 0x008fc600000000c8 */
[----:B------:R0:W5:Y:S01]  /*f280*/  LDL.LU R199, [R1+0x74] ;  /* 0x0000740001c77983 */ /* 0x0001620000300800 */
[----:B--2---:R-:W-:-:S03]  /*f290*/  PRMT R198, R197, 0x7610, R198 ;  /* 0x00007610c5c67816 */ /* 0x004fc600000000c6 */
[----:B------:R-:W2:Y:S01]  /*f2a0*/  LDL.LU R197, [R1+0x70] ;  /* 0x0000700001c57983 */ /* 0x000ea20000300800 */
[----:B----4-:R-:W-:Y:S02]  /*f2b0*/  PRMT R196, R125, 0x7610, R196 ;  /* 0x000076107dc47816 */ /* 0x010fe400000000c4 */
[----:B------:R-:W-:Y:S02]  /*f2c0*/  PRMT R195, R124, 0x7610, R195 ;  /* 0x000076107cc37816 */ /* 0x000fe400000000c3 */
[----:B------:R-:W-:Y:S02]  /*f2d0*/  PRMT R190, R55, 0x7610, R190 ;  /* 0x0000761037be7816 */ /* 0x000fe400000000be */
[----:B--2---:R-:W-:Y:S02]  /*f2e0*/  PRMT R197, R4, 0x7610, R197 ;  /* 0x0000761004c57816 */ /* 0x004fe400000000c5 */
[----:B------:R-:W2:Y:S04]  /*f2f0*/  LDL.LU R4, [R1+0x6c] ;  /* 0x00006c0001047983 */ /* 0x000ea80000300800 */
[----:B------:R-:W3:Y:S04]  /*f300*/  LDL.LU R125, [R1+0x68] ;  /* 0x00006800017d7983 */ /* 0x000ee80000300800 */
[----:B------:R-:W4:Y:S04]  /*f310*/  LDL.LU R124, [R1+0x64] ;  /* 0x00006400017c7983 */ /* 0x000f280000300800 */
[----:B------:R-:W4:Y:S01]  /*f320*/  LDL.LU R55, [R1+0x60] ;  /* 0x0000600001377983 */ /* 0x000f220000300800 */
[----:B------:R-:W-:-:S02]  /*f330*/  PRMT R192, R3, 0x7610, R192 ;  /* 0x0000761003c07816 */ /* 0x000fc400000000c0 */
[----:B------:R-:W-:Y:S02]  /*f340*/  PRMT R191, R2, 0x7610, R191 ;  /* 0x0000761002bf7816 */ /* 0x000fe400000000bf */
[----:B--2---:R-:W-:Y:S02]  /*f350*/  PRMT R193, R4, 0x7610, R193 ;  /* 0x0000761004c17816 */ /* 0x004fe400000000c1 */
[----:B---3--:R-:W-:Y:S02]  /*f360*/  PRMT R194, R125, 0x7610, R194 ;  /* 0x000076107dc27816 */ /* 0x008fe400000000c2 */
[----:B----4-:R-:W-:Y:S02]  /*f370*/  PRMT R0, R124, 0x7610, R0 ;  /* 0x000076107c007816 */ /* 0x010fe40000000000 */
[----:B------:R-:W-:Y:S02]  /*f380*/  PRMT R188, R55, 0x7610, R188 ;  /* 0x0000761037bc7816 */ /* 0x000fe400000000bc */
[----:B------:R0:W5:Y:S04]  /*f390*/  LDL.LU R55, [R1+0x5c] ;  /* 0x00005c0001377983 */ /* 0x0001680000300800 */
[----:B------:R0:W5:Y:S04]  /*f3a0*/  LDL.LU R124, [R1+0x58] ;  /* 0x00005800017c7983 */ /* 0x0001680000300800 */
[----:B------:R0:W5:Y:S04]  /*f3b0*/  LDL.LU R125, [R1+0x54] ;  /* 0x00005400017d7983 */ /* 0x0001680000300800 */
[----:B------:R0:W5:Y:S04]  /*f3c0*/  LDL.LU R4, [R1+0x50] ;  /* 0x0000500001047983 */ /* 0x0001680000300800 */
[----:B------:R0:W5:Y:S04]  /*f3d0*/  LDL.LU R3, [R1+0x4c] ;  /* 0x00004c0001037983 */ /* 0x0001680000300800 */
[----:B------:R0:W5:Y:S01]  /*f3e0*/  LDL.LU R2, [R1+0x48] ;  /* 0x0000480001027983 */ /* 0x0001620000300800 */
[----:B------:R-:W-:-:S02]  /*f3f0*/  PRMT R53, R51, 0x7771, RZ ;  /* 0x0000777133357816 */ /* 0x000fc400000000ff */
[----:B------:R-:W-:Y:S02]  /*f400*/  PRMT R52, R51, 0x7772, RZ ;  /* 0x0000777233347816 */ /* 0x000fe400000000ff */
[C---:B------:R-:W-:Y:S02]  /*f410*/  PRMT R50, R47.reuse, 0x7770, RZ ;  /* 0x000077702f327816 */ /* 0x040fe400000000ff */
[C---:B------:R-:W-:Y:S02]  /*f420*/  PRMT R49, R47.reuse, 0x7771, RZ ;  /* 0x000077712f317816 */ /* 0x040fe400000000ff */
[----:B------:R-:W-:Y:S02]  /*f430*/  PRMT R48, R47, 0x7772, RZ ;  /* 0x000077722f307816 */ /* 0x000fe400000000ff */
[C---:B------:R-:W-:Y:S02]  /*f440*/  PRMT R46, R43.reuse, 0x7770, RZ ;  /* 0x000077702b2e7816 */ /* 0x040fe400000000ff */
        /* <DEDUP_REMOVED lines=161> */
[----:B------:R-:W-:Y:S02]  /*fe60*/  PRMT R51, R51, 0x7773, RZ ;  /* 0x0000777333337816 */ /* 0x000fe400000000ff */
[----:B------:R-:W-:-:S02]  /*fe70*/  PRMT R47, R47, 0x7773, RZ ;  /* 0x000077732f2f7816 */ /* 0x000fc400000000ff */
[----:B------:R-:W-:Y:S02]  /*fe80*/  PRMT R43, R43, 0x7773, RZ ;  /* 0x000077732b2b7816 */ /* 0x000fe400000000ff */
[----:B------:R-:W-:Y:S02]  /*fe90*/  PRMT R39, R39, 0x7773, RZ ;  /* 0x0000777327277816 */ /* 0x000fe400000000ff */
[----:B------:R-:W-:Y:S02]  /*fea0*/  PRMT R35, R35, 0x7773, RZ ;  /* 0x0000777323237816 */ /* 0x000fe400000000ff */
        /* <DEDUP_REMOVED lines=52> */
[----:B0-----:R-:W-:-:S07]  /*101f0*/  PRMT R189, R127, 0x7610, R189 ;  /* 0x000076107fbd7816 */ /* 0x001fce00000000bd */
.L_x_328:
[----:B------:R-:W-:Y:S05]  /*10200*/  BSYNC.RECONVERGENT B0 ;  /* 0x0000000000007941 */ /* 0x000fea0003800200 */
.L_x_326:
[----:B-----5:R-:W-:Y:S01]  /*10210*/  LOP3.LUT R51, R51, 0xffff, RZ, 0xc0, !PT ;  /* 0x0000ffff33337812 */ /* 0x020fe200078ec0ff */
[----:B-1----:R-:W2:Y:S01]  /*10220*/  LDL.LU R127, [R1+0x20] ;  /* 0x00002000017f7983 */ /* 0x002ea20000300800 */
[----:B------:R-:W-:Y:S02]  /*10230*/  LOP3.LUT R52, R52, 0xffff, RZ, 0xc0, !PT ;  /* 0x0000ffff34347812 */ /* 0x000fe400078ec0ff */
[----:B------:R-:W-:Y:S02]  /*10240*/  LOP3.LUT R53, R53, 0xffff, RZ, 0xc0, !PT ;  /* 0x0000ffff35357812 */ /* 0x000fe400078ec0ff */
[----:B------:R-:W-:Y:S02]  /*10250*/  LOP3.LUT R54, R54, 0xffff, RZ, 0xc0, !PT ;  /* 0x0000ffff36367812 */ /* 0x000fe400078ec0ff */
[----:B------:R-:W-:Y:S02]  /*10260*/  PRMT R52, R52, 0x3340, R51 ;  /* 0x0000334034347816 */ /* 0x000fe40000000033 */
[----:B------:R-:W-:-:S02]  /*10270*/  PRMT R51, R54, 0x3340, R53 ;  /* 0x0000334036337816 */ /* 0x000fc40000000035 */
[----:B------:R-:W-:Y:S01]  /*10280*/  LOP3.LUT R48, R48, 0xffff, RZ, 0xc0, !PT ;  /* 0x0000ffff30307812 */ /* 0x000fe200078ec0ff */
[----:B------:R-:W3:Y:S01]  /*10290*/  LDL.LU R54, [R1+0x28] ;  /* 0x0000280001367983 */ /* 0x000ee20000300800 */
[----:B------:R-:W-:Y:S02]  /*102a0*/  LOP3.LUT R47, R47, 0xffff, RZ, 0xc0, !PT ;  /* 0x0000ffff2f2f7812 */ /* 0x000fe400078ec0ff */
[----:B------:R-:W-:Y:S01]  /*102b0*/  LOP3.LUT R50, R50, 0xffff, RZ, 0xc0, !PT ;  /* 0x0000ffff32327812 */ /* 0x000fe200078ec0ff */
[----:B------:R-:W4:Y:S01]  /*102c0*/  LDL.LU R53, [R1+0x24] ;  /* 0x0000240001357983 */ /* 0x000f220000300800 */
[----:B------:R-:W-:Y:S02]  /*102d0*/  LOP3.LUT R49, R49, 0xffff, RZ, 0xc0, !PT ;  /* 0x0000ffff31317812 */ /* 0x000fe400078ec0ff */
[----:B------:R-:W-:Y:S02]  /*102e0*/  LOP3.LUT R44, R44, 0xffff, RZ, 0xc0, !PT ;  /* 0x0000ffff2c2c7812 */ /* 0x000fe400078ec0ff */
[----:B------:R-:W-:-:S02]  /*102f0*/  LOP3.LUT R43, R43, 0xffff, RZ, 0xc0, !PT ;  /* 0x0000ffff2b2b7812 */ /* 0x000fc400078ec0ff */
[----:B------:R-:W-:Y:S02]  /*10300*/  LOP3.LUT R46, R46, 0xffff, RZ, 0xc0, !PT ;  /* 0x0000ffff2e2e7812 */ /* 0x000fe400078ec0ff */
[----:B------:R-:W-:Y:S02]  /*10310*/  PRMT R51, R51, 0x5410, R52 ;  /* 0x0000541033337816 */ /* 0x000fe40000000034 */
[----:B------:R-:W-:Y:S01]  /*10320*/  LOP3.LUT R45, R45, 0xffff, RZ, 0xc0, !PT ;  /* 0x0000ffff2d2d7812 */ /* 0x000fe200078ec0ff */
[----:B------:R-:W4:Y:S01]  /*10330*/  LDL.LU R52, [R1+0x10] ;  /* 0x0000100001347983 */ /* 0x000f220000300800 */
[----:B------:R-:W-:Y:S02]  /*10340*/  LOP3.LUT R40, R40, 0xffff, RZ, 0xc0, !PT ;  /* 0x0000ffff28287812 */ /* 0x000fe400078ec0ff */
[----:B------:R-:W-:Y:S02]  /*10350*/  PRMT R47, R48, 0x3340, R47 ;  /* 0x00003340302f7816 */ /* 0x000fe4000000002f */
[----:B------:R-:W-:Y:S01]  /*10360*/  LOP3.LUT R39, R39, 0xffff, RZ, 0xc0, !PT ;  /* 0x0000ffff27277812 */ /* 0x000fe200078ec0ff */
[----:B------:R-:W4:Y:S01]  /*10370*/  LDL.LU R48, [R1+0x14] ;  /* 0x0000140001307983 */ /* 0x000f220000300800 */
        /* <DEDUP_REMOVED lines=10> */
[----:B------:R-:W4:Y:S01]  /*10420*/  LDL.LU R46, [R1] ;  /* 0x00000000012e7983 */ /* 0x000f220000300800 */
[----:B------:R-:W-:Y:S02]  /*10430*/  PRMT R41, R42, 0x3340, R41 ;  /* 0x000033402a297816 */ /* 0x000fe40000000029 */
[----:B------:R-:W-:Y:S01]  /*10440*/  PRMT R35, R36, 0x3340, R35 ;  /* 0x0000334024237816 */ /* 0x000fe20000000023 */
[----:B------:R-:W4:Y:S04]  /*10450*/  LDL.LU R40, [R1+0x4] ;  /* 0x0000040001287983 */ /* 0x000f280000300800 */
[----:B------:R-:W4:Y:S01]  /*10460*/  LDL.LU R42, [R1+0x8] ;  /* 0x00000800012a7983 */ /* 0x000f220000300800 */
[----:B------:R-:W-:-:S02]  /*10470*/  LOP3.LUT R37, R37, 0xffff, RZ, 0xc0, !PT ;  /* 0x0000ffff25257812 */ /* 0x000fc400078ec0ff */
[----:B------:R-:W-:Y:S01]  /*10480*/  LOP3.LUT R38, R38, 0xffff, RZ, 0xc0, !PT ;  /* 0x0000ffff26267812 */ /* 0x000fe200078ec0ff */
[----:B------:R-:W4:Y:S01]  /*10490*/  LDL.LU R36, [R1+0xc] ;  /* 0x00000c0001247983 */ /* 0x000f220000300800 */
[----:B------:R-:W-:Y:S02]  /*104a0*/  LOP3.LUT R28, R28, 0xffff, RZ, 0xc0, !PT ;  /* 0x0000ffff1c1c7812 */ /* 0x000fe400078ec0ff */
[----:B------:R-:W-:Y:S02]  /*104b0*/  LOP3.LUT R27, R27, 0xffff, RZ, 0xc0, !PT ;  /* 0x0000ffff1b1b7812 */ /* 0x000fe400078ec0ff */
[----:B------:R-:W-:Y:S02]  /*104c0*/  LOP3.LUT R15, R15, 0xffff, RZ, 0xc0, !PT ;  /* 0x0000ffff0f0f7812 */ /* 0x000fe400078ec0ff */
[----:B------:R-:W-:Y:S02]  /*104d0*/  PRMT R27, R28, 0x3340, R27 ;  /* 0x000033401c1b7816 */ /* 0x000fe4000000001b */
[----:B------:R-:W0:Y:S01]  /*104e0*/  S2R R28, SR_CgaCtaId ;  /* 0x00000000001c7919 */ /* 0x000e220000008800 */
[----:B------:R-:W-:-:S02]  /*104f0*/  LOP3.LUT R16, R16, 0xffff, RZ, 0xc0, !PT ;  /* 0x0000ffff10107812 */ /* 0x000fc400078ec0ff */
[----:B------:R-:W-:Y:S02]  /*10500*/  LOP3.LUT R23, R23, 0xffff, RZ, 0xc0, !PT ;  /* 0x0000ffff17177812 */ /* 0x000fe400078ec0ff */
[----:B------:R-:W-:Y:S02]  /*10510*/  LOP3.LUT R24, R24, 0xffff, RZ, 0xc0, !PT ;  /* 0x0000ffff18187812 */ /* 0x000fe400078ec0ff */
[----:B------:R-:W-:Y:S02]  /*10520*/  LOP3.LUT R25, R25, 0xffff, RZ, 0xc0, !PT ;  /* 0x0000ffff19197812 */ /* 0x000fe400078ec0ff */
[----:B------:R-:W-:Y:S02]  /*10530*/  LOP3.LUT R26, R26, 0xffff, RZ, 0xc0, !PT ;  /* 0x0000ffff1a1a7812 */ /* 0x000fe400078ec0ff */
[----:B------:R-:W-:Y:S02]  /*10540*/  LOP3.LUT R17, R17, 0xffff, RZ, 0xc0, !PT ;  /* 0x0000ffff11117812 */ /* 0x000fe400078ec0ff */
[----:B------:R-:W-:-:S02]  /*10550*/  LOP3.LUT R18, R18, 0xffff, RZ, 0xc0, !PT ;  /* 0x0000ffff12127812 */ /* 0x000fc400078ec0ff */
[----:B------:R-:W-:Y:S02]  /*10560*/  PRMT R16, R16, 0x3340, R15 ;  /* 0x0000334010107816 */ /* 0x000fe4000000000f */
[----:B------:R-:W-:Y:S02]  /*10570*/  MOV R15, 0x400 ;  /* 0x00000400000f7802 */ /* 0x000fe40000000f00 */
[----:B------:R-:W-:Y:S02]  /*10580*/  PRMT R23, R24, 0x3340, R23 ;  /* 0x0000334018177816 */ /* 0x000fe40000000017 */
[----:B------:R-:W-:Y:S02]  /*10590*/  PRMT R24, R26, 0x3340, R25 ;  /* 0x000033401a187816 */ /* 0x000fe40000000019 */
[----:B------:R-:W-:Y:S02]  /*105a0*/  LOP3.LUT R19, R19, 0xffff, RZ, 0xc0, !PT ;  /* 0x0000ffff13137812 */ /* 0x000fe400078ec0ff */
[----:B------:R-:W-:-:S02]  /*105b0*/  LOP3.LUT R20, R20, 0xffff, RZ, 0xc0, !PT ;  /* 0x0000ffff14147812 */ /* 0x000fc400078ec0ff */
[----:B------:R-:W-:Y:S02]  /*105c0*/  PRMT R17, R18, 0x3340, R17 ;  /* 0x0000334012117816 */ /* 0x000fe40000000011 */
[----:B------:R-:W-:Y:S02]  /*105d0*/  LOP3.LUT R21, R21, 0xffff, RZ, 0xc0, !PT ;  /* 0x0000ffff15157812 */ /* 0x000fe400078ec0ff */
[----:B------:R-:W-:Y:S02]  /*105e0*/  LOP3.LUT R22, R22, 0xffff, RZ, 0xc0, !PT ;  /* 0x0000ffff16167812 */ /* 0x000fe400078ec0ff */
[----:B0-----:R-:W-:Y:S02]  /*105f0*/  LEA R15, R28, R15, 0x18 ;  /* 0x0000000f1c0f7211 */ /* 0x001fe400078ec0ff */
[----:B------:R-:W-:Y:S02]  /*10600*/  LOP3.LUT R7, R7, 0xffff, RZ, 0xc0, !PT ;  /* 0x0000ffff07077812 */ /* 0x000fe400078ec0ff */
[----:B------:R-:W-:-:S02]  /*10610*/  LOP3.LUT R18, R8, 0xffff, RZ, 0xc0, !PT ;  /* 0x0000ffff08127812 */ /* 0x000fc400078ec0ff */
[----:B------:R-:W-:Y:S02]  /*10620*/  LOP3.LUT R11, R11, 0xffff, RZ, 0xc0, !PT ;  /* 0x0000ffff0b0b7812 */ /* 0x000fe400078ec0ff */
[----:B------:R-:W-:Y:S02]  /*10630*/  LOP3.LUT R12, R12, 0xffff, RZ, 0xc0, !PT ;  /* 0x0000ffff0c0c7812 */ /* 0x000fe400078ec0ff */
[----:B------:R-:W-:Y:S02]  /*10640*/  LOP3.LUT R28, R103, 0xffff, RZ, 0xc0, !PT ;  /* 0x0000ffff671c7812 */ /* 0x000fe400078ec0ff */
[----:B------:R-:W-:Y:S02]  /*10650*/  LOP3.LUT R13, R13, 0xffff, RZ, 0xc0, !PT ;  /* 0x0000ffff0d0d7812 */ /* 0x000fe400078ec0ff */
[----:B------:R-:W-:Y:S02]  /*10660*/  LOP3.LUT R14, R14, 0xffff, RZ, 0xc0, !PT ;  /* 0x0000ffff0e0e7812 */ /* 0x000fe400078ec0ff */
[----:B------:R-:W-:-:S02]  /*10670*/  PRMT R19, R20, 0x3340, R19 ;  /* 0x0000334014137816 */ /* 0x000fc40000000013 */
[----:B------:R-:W-:Y:S02]  /*10680*/  PRMT R20, R22, 0x3340, R21 ;  /* 0x0000334016147816 */ /* 0x000fe40000000015 */
[----:B------:R-:W-:Y:S02]  /*10690*/  PRMT R7, R18, 0x3340, R7 ;  /* 0x0000334012077816 */ /* 0x000fe40000000007 */
[----:B------:R-:W-:Y:S02]  /*106a0*/  LOP3.LUT R21, R9, 0xffff, RZ, 0xc0, !PT ;  /* 0x0000ffff09157812 */ /* 0x000fe400078ec0ff */
[----:B------:R-:W-:Y:S02]  /*106b0*/  PRMT R8, R12, 0x3340, R11 ;  /* 0x000033400c087816 */ /* 0x000fe4000000000b */
[----:B------:R-:W-:Y:S02]  /*106c0*/  LOP3.LUT R10, R10, 0xffff, RZ, 0xc0, !PT ;  /* 0x0000ffff0a0a7812 */ /* 0x000fe400078ec0ff */
[----:B------:R-:W-:-:S02]  /*106d0*/  PRMT R9, R14, 0x3340, R13 ;  /* 0x000033400e097816 */ /* 0x000fc4000000000d */
        /* <DEDUP_REMOVED lines=88> */
[----:B------:R-:W-:Y:S02]  /*10c60*/  LOP3.LUT R245, R245, 0xffff, RZ, 0xc0, !PT ;  /* 0x0000fffff5f57812 */ /* 0x000fe400078ec0ff */
[----:B---3--:R-:W-:-:S02]  /*10c70*/  LOP3.LUT R22, R54, 0xffff, RZ, 0xc0, !PT ;  /* 0x0000ffff36167812 */ /* 0x008fc400078ec0ff */
[----:B------:R-:W-:Y:S02]  /*10c80*/  LOP3.LUT R54, R73, 0xffff, RZ, 0xc0, !PT ;  /* 0x0000ffff49367812 */ /* 0x000fe400078ec0ff */
[----:B----4-:R-:W-:Y:S02]  /*10c90*/  LOP3.LUT R25, R53, 0xffff, RZ, 0xc0, !PT ;  /* 0x0000ffff35197812 */ /* 0x010fe400078ec0ff */
[----:B------:R-:W-:Y:S02]  /*10ca0*/  LOP3.LUT R53, R104, 0xffff, RZ, 0xc0, !PT ;  /* 0x0000ffff68357812 */ /* 0x000fe400078ec0ff */
[----:B------:R-:W-:Y:S02]  /*10cb0*/  PRMT R73, R78, 0x3340, R77 ;  /* 0x000033404e497816 */ /* 0x000fe4000000004d */
[----:B------:R-:W-:Y:S02]  /*10cc0*/  PRMT R28, R53, 0x3340, R28 ;  /* 0x00003340351c7816 */ /* 0x000fe4000000001c */
        /* <DEDUP_REMOVED lines=28> */
[----:B------:R-:W-:Y:S02]  /*10e90*/  PRMT R42, R87, 0x3340, R42 ;  /* 0x00003340572a7816 */ /* 0x000fe4000000002a */
[----:B------:R-:W-:Y:S02]  /*10ea0*/  PRMT R87, R97, 0x3340, R46 ;  /* 0x0000334061577816 */ /* 0x000fe4000000002e */
[----:B------:R-:W-:-:S02]  /*10eb0*/  LOP3.LUT R46, R79, 0xffff, RZ, 0xc0, !PT ;  /* 0x0000ffff4f2e7812 */ /* 0x000fc400078ec0ff */
[----:B------:R-:W-:Y:S02]  /*10ec0*/  PRMT R12, R21, 0x3340, R18 ;  /* 0x00003340150c7816 */ /* 0x000fe40000000012 */
        /* <DEDUP_REMOVED lines=13> */
[----:B------:R-:W-:Y:S02]  /*10fa0*/  LOP3.LUT R83, R74, 0xffff, RZ, 0xc0, !PT ;  /* 0x0000ffff4a537812 */ /* 0x000fe400078ec0ff */
[----:B------:R-:W-:Y:S02]  /*10fb0*/  LOP3.LUT R18, R52, 0xffff, RZ, 0xc0, !PT ;  /* 0x0000ffff34127812 */ /* 0x000fe400078ec0ff */
[----:B------:R-:W-:Y:S02]  /*10fc0*/  PRMT R50, R71, 0x3340, R50 ;  /* 0x0000334047327816 */ /* 0x000fe40000000032 */
[----:B------:R-:W-:-:S02]  /*10fd0*/  PRMT R14, R13, 0x3340, R14 ;  /* 0x000033400d0e7816 */ /* 0x000fc4000000000e */
[----:B------:R-:W-:Y:S02]  /*10fe0*/  LOP3.LUT R52, R75, 0xffff, RZ, 0xc0, !PT ;  /* 0x0000ffff4b347812 */ /* 0x000fe400078ec0ff */
[----:B------:R-:W-:Y:S02]  /*10ff0*/  PRMT R71, R83, 0x3340, R54 ;  /* 0x0000334053477816 */ /* 0x000fe40000000036 */
[----:B------:R-:W-:Y:S02]  /*11000*/  PRMT R13, R22, 0x3340, R119 ;  /* 0x00003340160d7816 */ /* 0x000fe40000000077 */
[----:B------:R-:W-:Y:S02]  /*11010*/  LOP3.LUT R75, R76, 0xffff, RZ, 0xc0, !PT ;  /* 0x0000ffff4c4b7812 */ /* 0x000fe400078ec0ff */
[----:B------:R-:W-:Y:S02]  /*11020*/  LOP3.LUT R54, R63, 0xffff, RZ, 0xc0, !PT ;  /* 0x0000ffff3f367812 */ /* 0x000fe400078ec0ff */
[----:B------:R-:W-:-:S02]  /*11030*/  LOP3.LUT R22, R111, 0xffff, RZ, 0xc0, !PT ;  /* 0x0000ffff6f167812 */ /* 0x000fc400078ec0ff */
[----:B------:R-:W-:Y:S02]  /*11040*/  PRMT R63, R68, 0x3340, R67 ;  /* 0x00003340443f7816 */ /* 0x000fe40000000043 */
[----:B------:R-:W-:Y:S02]  /*11050*/  LOP3.LUT R67, R58, 0xffff, RZ, 0xc0, !PT ;  /* 0x0000ffff3a437812 */ /* 0x000fe400078ec0ff */
[----:B------:R-:W-:Y:S02]  /*11060*/  PRMT R21, R18, 0x3340, R21 ;  /* 0x0000334012157816 */ /* 0x000fe40000000015 */
[----:B------:R-:W-:Y:S02]  /*11070*/  PRMT R52, R75, 0x3340, R52 ;  /* 0x000033404b347816 */ /* 0x000fe40000000034 */
[----:B------:R-:W-:Y:S02]  /*11080*/  PRMT R18, R26, 0x3340, R25 ;  /* 0x000033401a127816 */ /* 0x000fe40000000019 */
[----:B------:R-:W-:-:S02]  /*11090*/  PRMT R22, R33, 0x3340, R22 ;  /* 0x0000334021167816 */ /* 0x000fc40000000016 */
[----:B------:R-:W-:Y:S02]  /*110a0*/  LOP3.LUT R75, R64, 0xffff, RZ, 0xc0, !PT ;  /* 0x0000ffff404b7812 */ /* 0x000fe400078ec0ff */
[----:B------:R-:W-:Y:S02]  /*110b0*/  LOP3.LUT R26, R117, 0xffff, RZ, 0xc0, !PT ;  /* 0x0000ffff751a7812 */ /* 0x000fe400078ec0ff */
[----:B------:R-:W-:Y:S02]  /*110c0*/  LOP3.LUT R33, R108, 0xffff, RZ, 0xc0, !PT ;  /* 0x0000ffff6c217812 */ /* 0x000fe400078ec0ff */
[----:B------:R-:W-:Y:S02]  /*110d0*/  PRMT R89, R94, 0x3340, R93 ;  /* 0x000033405e597816 */ /* 0x000fe4000000005d */
[----:B------:R-:W-:Y:S02]  /*110e0*/  PRMT R81, R86, 0x3340, R85 ;  /* 0x0000334056517816 */ /* 0x000fe40000000055 */
[----:B------:R-:W-:-:S02]  /*110f0*/  PRMT R64, R70, 0x3340, R69 ;  /* 0x0000334046407816 */ /* 0x000fc40000000045 */
[----:B------:R-:W-:Y:S02]  /*11100*/  PRMT R59, R67, 0x3340, R66 ;  /* 0x00003340433b7816 */ /* 0x000fe40000000042 */
        /* <DEDUP_REMOVED lines=159> */
[----:B------:R-:W-:Y:S01]  /*11b00*/  PRMT R8, R9, 0x5410, R8 ;  /* 0x0000541009087816 */ /* 0x000fe20000000008 */
        /* <DEDUP_REMOVED lines=92> */
[----:B------:R-:W-:-:S03]  /*120d0*/  PRMT R0, R189, 0x5410, R0 ;  /* 0x00005410bd007816 */ /* 0x000fc60000000000 */
        /* <DEDUP_REMOVED lines=35> */
[----:B------:R-:W-:Y:S01]  /*12310*/  BAR.SYNC.DEFER_BLOCKING 0x0 ;  /* 0x0000000000007b1d */ /* 0x000fe20000010000 */
[----:B------:R-:W-:-:S07]  /*12320*/  VIMNMX R125, PT, PT, R2, R124, PT ;  /* 0x0000007c027d7248 */ /* 0x000fce0003fe0100 */
[----:B------:R-:W-:Y:S01]  /*12330*/  PREEXIT ;  /* 0x000000000000782d */ /* 0x000fe20000000000 */
[----:B------:R-:W-:Y:S01]  /*12340*/  BSSY.RECONVERGENT B0, `(.L_x_330) ;  /* 0x0000016000007945 */ /* 0x000fe20003800200 */
[C---:B------:R-:W-:Y:S01]  /*12350*/  ISETP.GE.AND P0, PT, R125.reuse, R3, PT ;  /* 0x000000037d00720c */ /* 0x040fe20003f06270 */
[----:B------:R-:W-:Y:S01]  /*12360*/  IMAD.IADD R3, R125, 0x1, -R3 ;  /* 0x000000017d037824 */ /* 0x000fe200078e0a03 */
[----:B0-----:R-:W-:-:S04]  /*12370*/  VIMNMX R0, PT, PT, R4, R125, PT ;  /* 0x0000007d04007248 */ /* 0x001fc80003fe0100 */
[----:B------:R-:W-:-:S04]  /*12380*/  SEL R3, R3, RZ, P0 ;  /* 0x000000ff03037207 */ /* 0x000fc80000000000 */
[----:B------:R-:W-:-:S13]  /*12390*/  ISETP.GE.AND P0, PT, R3, R0, PT ;  /* 0x000000000300720c */ /* 0x000fda0003f06270 */
[----:B------:R-:W-:Y:S05]  /*123a0*/  @P0 BRA `(.L_x_331) ;  /* 0x00000000003c0947 */ /* 0x000fea0003800000 */
[----:B------:R-:W-:-:S07]  /*123b0*/  IMAD.IADD R5, R4, 0x1, R125 ;  /* 0x0000000104057824 */ /* 0x000fce00078e027d */
.L_x_332:
[----:B------:R-:W-:-:S05]  /*123c0*/  IMAD.IADD R6, R0, 0x1, -R3 ;  /* 0x0000000100067824 */ /* 0x000fca00078e0a03 */
[----:B------:R-:W-:-:S04]  /*123d0*/  LEA.HI R6, R6, R6, RZ, 0x1 ;  /* 0x0000000606067211 */ /* 0x000fc800078f08ff */
[----:B------:R-:W-:-:S04]  /*123e0*/  LEA.HI.SX32 R6, R6, R3, 0x1f ;  /* 0x0000000306067211 */ /* 0x000fc800078ffaff */
[----:B------:R-:W-:Y:S01]  /*123f0*/  LOP3.LUT R8, RZ, R6, RZ, 0x33, !PT ;  /* 0x00000006ff087212 */ /* 0x000fe200078e33ff */
[----:B------:R-:W-:-:S04]  /*12400*/  IMAD R7, R6, 0x104, R15 ;  /* 0x0000010406077824 */ /* 0x000fc800078e020f */
[----:B------:R-:W-:Y:S02]  /*12410*/  IMAD.IADD R8, R5, 0x1, R8 ;  /* 0x0000000105087824 */ /* 0x000fe400078e0208 */
[----:B------:R-:W-:Y:S02]  /*12420*/  LDS R7, [R7] ;  /* 0x0000000007077984 */ /* 0x000fe40000000800 */
[----:B------:R-:W-:-:S06]  /*12430*/  IMAD R8, R8, 0x104, R15 ;  /* 0x0000010408087824 */ /* 0x000fcc00078e020f */
[----:B------:R-:W0:Y:S02]  /*12440*/  LDS R8, [R8] ;  /* 0x0000000008087984 */ /* 0x000e240000000800 */
[----:B0-----:R-:W-:-:S04]  /*12450*/  FSETP.GT.AND P0, PT, R8, R7, PT ;  /* 0x000000070800720b */ /* 0x001fc80003f04000 */
[----:B------:R-:W-:-:S09]  /*12460*/  SEL R0, R0, R6, !P0 ;  /* 0x0000000600007207 */ /* 0x000fd20004000000 */
[----:B------:R-:W-:-:S05]  /*12470*/  @!P0 VIADD R3, R6, 0x1 ;  /* 0x0000000106038836 */ /* 0x000fca0000000000 */
[----:B------:R-:W-:-:S13]  /*12480*/  ISETP.GE.AND P0, PT, R3, R0, PT ;  /* 0x000000000300720c */ /* 0x000fda0003f06270 */
[----:B------:R-:W-:Y:S05]  /*12490*/  @!P0 BRA `(.L_x_332) ;  /* 0xfffffffc00c88947 */ /* 0x000fea000383ffff */
.L_x_331:
[----:B------:R-:W-:Y:S05]  /*124a0*/  BSYNC.RECONVERGENT B0 ;  /* 0x0000000000007941 */ /* 0x000fea0003800200 */
.L_x_330:
        /* <DEDUP_REMOVED lines=14> */
[----:B------:R-:W4:Y:S04]  /*12590*/  LDS R10, [R233+0xf4] ;  /* 0x0000f400e90a7984 */ /* 0x000f280000000800 */
[----:B------:R-:W-:Y:S04]  /*125a0*/  LDS R201, [R233+0x48] ;  /* 0x00004800e9c97984 */ /* 0x000fe80000000800 */
[----:B------:R-:W-:Y:S01]  /*125b0*/  LDS R199, [R124+0x44] ;  /* 0x000044007cc77984 */ /* 0x000fe20000000800 */
[----:B0-----:R-:W-:-:S03]  /*125c0*/  @!P2 FSETP.GT.AND P1, PT, R12, R11, PT ;  /* 0x0000000b0c00a20b */ /* 0x001fc60003f24000 */
[----:B------:R-:W-:Y:S01]  /*125d0*/  LDS R204, [R233+0x44] ;  /* 0x00004400e9cc7984 */ /* 0x000fe20000000800 */
[----:B------:R-:W-:-:S03]  /*125e0*/  @!P2 ISETP.GE.OR P0, PT, R3, R4, P1 ;  /* 0x000000040300a20c */ /* 0x000fc60000f06670 */
[----:B------:R-:W-:Y:S01]  /*125f0*/  LDS R200, [R124+0x40] ;  /* 0x000040007cc87984 */ /* 0x000fe20000000800 */
[C---:B-1----:R-:W-:Y:S02]  /*12600*/  PRMT R4, R7.reuse, 0x7772, RZ ;  /* 0x0000777207047816 */ /* 0x042fe400000000ff */
[C---:B--2---:R-:W-:Y:S01]  /*12610*/  PRMT R197, R0.reuse, 0x7772, RZ ;  /* 0x0000777200c57816 */ /* 0x044fe200000000ff */
[----:B------:R-:W0:Y:S01]  /*12620*/  LDS R3, [R124+0xf4] ;  /* 0x0000f4007c037984 */ /* 0x000e220000000800 */
[C---:B------:R-:W-:Y:S02]  /*12630*/  PRMT R198, R0.reuse, 0x7773, RZ ;  /* 0x0000777300c67816 */ /* 0x040fe400000000ff */
[C---:B------:R-:W-:Y:S01]  /*12640*/  PRMT R196, R0.reuse, 0x7770, RZ ;  /* 0x0000777000c47816 */ /* 0x040fe200000000ff */
[----:B------:R-:W-:Y:S01]  /*12650*/  LDS R125, [R233+0x40] ;  /* 0x00004000e97d7984 */ /* 0x000fe20000000800 */
[C---:B------:R-:W-:Y:S02]  /*12660*/  PRMT R13, R7.reuse, 0x7773, RZ ;  /* 0x00007773070d7816 */ /* 0x040fe400000000ff */
[----:B------:R-:W-:Y:S01]  /*12670*/  PRMT R195, R0, 0x7771, RZ ;  /* 0x0000777100c37816 */ /* 0x000fe200000000ff */
[----:B------:R-:W-:Y:S01]  /*12680*/  LDS R127, [R233+0x3c] ;  /* 0x00003c00e97f7984 */ /* 0x000fe20000000800 */
[----:B------:R-:W-:-:S02]  /*12690*/  PRMT R15, R7, 0x7770, RZ ;  /* 0x00007770070f7816 */ /* 0x000fc400000000ff */
[----:B------:R-:W-:Y:S01]  /*126a0*/  PRMT R0, R7, 0x7771, RZ ;  /* 0x0000777107007816 */ /* 0x000fe200000000ff */
[----:B------:R-:W-:Y:S01]  /*126b0*/  LDS R203, [R124+0x3c] ;  /* 0x00003c007ccb7984 */ /* 0x000fe20000000800 */
[----:B------:R-:W-:Y:S02]  /*126c0*/  FSEL R2, R12, R11, P0 ;  /* 0x0000000b0c027208 */ /* 0x000fe40000000000 */
[----:B---3--:R-:W-:Y:S01]  /*126d0*/  PRMT R7, R8, 0x7773, RZ ;  /* 0x0000777308077816 */ /* 0x008fe200000000ff */
[----:B------:R-:W1:Y:S01]  /*126e0*/  LDS R11, [R233+0xf0] ;  /* 0x0000f000e90b7984 */ /* 0x000e620000000800 */
[----:B------:R-:W-:Y:S02]  /*126f0*/  SEL R197, R4, R197, P0 ;  /* 0x000000c504c57207 */ /* 0x000fe40000000000 */
[----:B----4-:R-:W-:Y:S01]  /*12700*/  PRMT R194, R5, 0x7773, RZ ;  /* 0x0000777305c27816 */ /* 0x010fe200000000ff */
[----:B------:R-:W2:Y:S01]  /*12710*/  LDS R4, [R124+0xf0] ;  /* 0x0000f0007c047984 */ /* 0x000ea20000000800 */
[----:B------:R-:W-:-:S02]  /*12720*/  SEL R198, R13, R198, P0 ;  /* 0x000000c60dc67207 */ /* 0x000fc40000000000 */
[C---:B------:R-:W-:Y:S01]  /*12730*/  PRMT R12, R8.reuse, 0x7772, RZ ;  /* 0x00007772080c7816 */ /* 0x040fe200000000ff */
[----:B------:R-:W-:Y:S01]  /*12740*/  LDS R208, [R124+0x34] ;  /* 0x000034007cd07984 */ /* 0x000fe20000000800 */
[C---:B------:R-:W-:Y:S02]  /*12750*/  PRMT R13, R8.reuse, 0x7770, RZ ;  /* 0x00007770080d7816 */ /* 0x040fe400000000ff */
[C---:B------:R-:W-:Y:S01]  /*12760*/  PRMT R193, R5.reuse, 0x7772, RZ ;  /* 0x0000777205c17816 */ /* 0x040fe200000000ff */
[----:B------:R-:W-:Y:S01]  /*12770*/  LDS R205, [R124+0x38] ;  /* 0x000038007ccd7984 */ /* 0x000fe20000000800 */
[C---:B------:R-:W-:Y:S02]  /*12780*/  PRMT R192, R5.reuse, 0x7770, RZ ;  /* 0x0000777005c07816 */ /* 0x040fe400000000ff */
[----:B------:R-:W-:Y:S01]  /*12790*/  PRMT R191, R5, 0x7771, RZ ;  /* 0x0000777105bf7816 */ /* 0x000fe200000000ff */
[----:B------:R-:W-:Y:S01]  /*127a0*/  LDS R126, [R233+0x38] ;  /* 0x00003800e97e7984 */ /* 0x000fe20000000800 */
[----:B------:R-:W-:-:S02]  /*127b0*/  PRMT R8, R8, 0x7771, RZ ;  /* 0x0000777108087816 */ /* 0x000fc400000000ff */
[----:B------:R-:W-:Y:S01]  /*127c0*/  SEL R194, R7, R194, P0 ;  /* 0x000000c207c27207 */ /* 0x000fe20000000000 */
[----:B------:R-:W-:Y:S01]  /*127d0*/  LDS R207, [R124+0x24] ;  /* 0x000024007ccf7984 */ /* 0x000fe20000000800 */
[----:B------:R-:W-:Y:S02]  /*127e0*/  PRMT R5, R9, 0x7773, RZ ;  /* 0x0000777309057816 */ /* 0x000fe400000000ff */
[----:B------:R-:W-:Y:S01]  /*127f0*/  SEL R195, R0, R195, P0 ;  /* 0x000000c300c37207 */ /* 0x000fe20000000000 */
[----:B------:R-:W3:Y:S01]  /*12800*/  LDS R7, [R233+0xec] ;  /* 0x0000ec00e9077984 */ /* 0x000ee20000000800 */
[----:B------:R-:W-:Y:S02]  /*12810*/  PRMT R190, R6, 0x7773, RZ ;  /* 0x0000777306be7816 */ /* 0x000fe400000000ff */
[----:B------:R-:W-:Y:S01]  /*12820*/  SEL R191, R8, R191, P0 ;  /* 0x000000bf08bf7207 */ /* 0x000fe20000000000 */
[----:B------:R-:W4:Y:S01]  /*12830*/  LDS R0, [R124+0xec] ;  /* 0x0000ec007c007984 */ /* 0x000f220000000800 */
[----:B------:R-:W-:-:S02]  /*12840*/  SEL R190, R5, R190, P0 ;  /* 0x000000be05be7207 */ /* 0x000fc40000000000 */
[----:B------:R-:W-:Y:S01]  /*12850*/  SEL R193, R12, R193, P0 ;  /* 0x000000c10cc17207 */ /* 0x000fe20000000000 */
[----:B------:R-:W4:Y:S01]  /*12860*/  LDS R8, [R233+0xe8] ;  /* 0x0000e800e9087984 */ /* 0x000f220000000800 */
[----:B------:R-:W-:Y:S02]  /*12870*/  SEL R192, R13, R192, P0 ;  /* 0x000000c00dc07207 */ /* 0x000fe40000000000 */
[C---:B------:R-:W-:Y:S01]  /*12880*/  PRMT R189, R6.reuse, 0x7772, RZ ;  /* 0x0000777206bd7816 */ /* 0x040fe200000000ff */
[----:B------:R-:W4:Y:S01]  /*12890*/  LDS R5, [R124+0xe8] ;  /* 0x0000e8007c057984 */ /* 0x000f220000000800 */
[----:B------:R-:W-:Y:S02]  /*128a0*/  PRMT R188, R6, 0x7770, RZ ;  /* 0x0000777006bc7816 */ /* 0x000fe400000000ff */
[C---:B------:R-:W-:Y:S01]  /*128b0*/  PRMT R12, R9.reuse, 0x7772, RZ ;  /* 0x00007772090c7816 */ /* 0x040fe200000000ff */
[----:B------:R-:W-:Y:S01]  /*128c0*/  LDS R212, [R124+0x20] ;  /* 0x000020007cd47984 */ /* 0x000fe20000000800 */
[----:B------:R-:W-:-:S02]  /*128d0*/  PRMT R13, R9, 0x7770, RZ ;  /* 0x00007770090d7816 */ /* 0x000fc400000000ff */
[----:B------:R-:W-:Y:S01]  /*128e0*/  PRMT R187, R6, 0x7771, RZ ;  /* 0x0000777106bb7816 */ /* 0x000fe200000000ff */
[----:B------:R-:W-:Y:S01]  /*128f0*/  LDS R211, [R233+0x20] ;  /* 0x00002000e9d37984 */ /* 0x000fe20000000800 */
[----:B------:R-:W-:Y:S02]  /*12900*/  PRMT R6, R9, 0x7771, RZ ;  /* 0x0000777109067816 */ /* 0x000fe400000000ff */
[----:B------:R-:W-:Y:S01]  /*12910*/  PRMT R9, R10, 0x7773, RZ ;  /* 0x000077730a097816 */ /* 0x000fe200000000ff */
[----:B------:R-:W-:Y:S01]  /*12920*/  LDS R216, [R124+0x1c] ;  /* 0x00001c007cd87984 */ /* 0x000fe20000000800 */
[----:B0-----:R-:W-:Y:S02]  /*12930*/  PRMT R186, R3, 0x7773, RZ ;  /* 0x0000777303ba7816 */ /* 0x001fe400000000ff */
[----:B------:R-:W-:Y:S01]  /*12940*/  SEL R189, R12, R189, P0 ;  /* 0x000000bd0cbd7207 */ /* 0x000fe20000000000 */
[----:B------:R-:W-:Y:S01]  /*12950*/  LDS R217, [R233+0x1c] ;  /* 0x00001c00e9d97984 */ /* 0x000fe20000000800 */
        /* <DEDUP_REMOVED lines=12> */
[----:B-1----:R-:W-:Y:S02]  /*12a20*/  PRMT R3, R11, 0x7773, RZ ;  /* 0x000077730b037816 */ /* 0x002fe400000000ff */
[----:B------:R-:W-:Y:S01]  /*12a30*/  SEL R187, R6, R187, P0 ;  /* 0x000000bb06bb7207 */ /* 0x000fe20000000000 */
[----:B------:R-:W0:Y:S01]  /*12a40*/  LDS R9, [R233+0xe4] ;  /* 0x0000e400e9097984 */ /* 0x000e220000000800 */
[----:B--2---:R-:W-:Y:S02]  /*12a50*/  PRMT R182, R4, 0x7773, RZ ;  /* 0x0000777304b67816 */ /* 0x004fe400000000ff */
[----:B------:R-:W-:Y:S01]  /*12a60*/  SEL R185, R12, R185, P0 ;  /* 0x000000b90cb97207 */ /* 0x000fe20000000000 */
[----:B------:R-:W1:Y:S01]  /*12a70*/  LDS R6, [R124+0xe4] ;  /* 0x0000e4007c067984 */ /* 0x000e620000000800 */
[----:B------:R-:W-:-:S02]  /*12a80*/  SEL R184, R13, R184, P0 ;  /* 0x000000b80db87207 */ /* 0x000fc40000000000 */
[C---:B------:R-:W-:Y:S01]  /*12a90*/  PRMT R181, R4.reuse, 0x7772, RZ ;  /* 0x0000777204b57816 */ /* 0x040fe200000000ff */
[----:B------:R-:W-:Y:S01]  /*12aa0*/  LDS R227, [R124+0x10] ;  /* 0x000010007ce37984 */ /* 0x000fe20000000800 */
[C---:B------:R-:W-:Y:S02]  /*12ab0*/  PRMT R180, R4.reuse, 0x7770, RZ ;  /* 0x0000777004b47816 */ /* 0x040fe400000000ff */
[C---:B------:R-:W-:Y:S01]  /*12ac0*/  PRMT R12, R11.reuse, 0x7772, RZ ;  /* 0x000077720b0c7816 */ /* 0x040fe200000000ff */
[----:B------:R-:W-:Y:S01]  /*12ad0*/  LDS R228, [R233+0x10] ;  /* 0x00001000e9e47984 */ /* 0x000fe20000000800 */
[----:B------:R-:W-:Y:S02]  /*12ae0*/  PRMT R13, R11, 0x7770, RZ ;  /* 0x000077700b0d7816 */ /* 0x000fe400000000ff */
[----:B------:R-:W-:Y:S01]  /*12af0*/  PRMT R179, R4, 0x7771, RZ ;  /* 0x0000777104b37816 */ /* 0x000fe200000000ff */
[----:B------:R-:W-:Y:S01]  /*12b00*/  LDS R230, [R124+0xc] ;  /* 0x00000c007ce67984 */ /* 0x000fe20000000800 */
[----:B------:R-:W-:-:S02]  /*12b10*/  SEL R183, R10, R183, P0 ;  /* 0x000000b70ab77207 */ /* 0x000fc40000000000 */
[----:B------:R-:W-:Y:S01]  /*12b20*/  PRMT R4, R11, 0x7771, RZ ;  /* 0x000077710b047816 */ /* 0x000fe200000000ff */
[----:B------:R-:W2:Y:S01]  /*12b30*/  LDS R10, [R233+0xe0] ;  /* 0x0000e000e90a7984 */ /* 0x000ea20000000800 */
[----:B------:R-:W-:Y:S02]  /*12b40*/  SEL R182, R3, R182, P0 ;  /* 0x000000b603b67207 */ /* 0x000fe40000000000 */
[----:B---3--:R-:W-:Y:S01]  /*12b50*/  PRMT R11, R7, 0x7773, RZ ;  /* 0x00007773070b7816 */ /* 0x008fe200000000ff */
[----:B------:R-:W3:Y:S01]  /*12b60*/  LDS R3, [R124+0xe0] ;  /* 0x0000e0007c037984 */ /* 0x000ee20000000800 */
[----:B----4-:R-:W-:Y:S02]  /*12b70*/  PRMT R178, R0, 0x7773, RZ ;  /* 0x0000777300b27816 */ /* 0x010fe400000000ff */
[----:B------:R-:W-:Y:S01]  /*12b80*/  SEL R181, R12, R181, P0 ;  /* 0x000000b50cb57207 */ /* 0x000fe20000000000 */
[----:B------:R-:W-:Y:S01]  /*12b90*/  LDS R231, [R233+0xc] ;  /* 0x00000c00e9e77984 */ /* 0x000fe20000000800 */
[----:B------:R-:W-:-:S02]  /*12ba0*/  SEL R180, R13, R180, P0 ;  /* 0x000000b40db47207 */ /* 0x000fc40000000000 */
[C---:B------:R-:W-:Y:S01]  /*12bb0*/  PRMT R177, R0.reuse, 0x7772, RZ ;  /* 0x0000777200b17816 */ /* 0x040fe200000000ff */
[----:B------:R-:W-:Y:S01]  /*12bc0*/  LDS R232, [R124+0x8] ;  /* 0x000008007ce87984 */ /* 0x000fe20000000800 */
[C---:B------:R-:W-:Y:S02]  /*12bd0*/  PRMT R176, R0.reuse, 0x7770, RZ ;  /* 0x0000777000b07816 */ /* 0x040fe400000000ff */
[----:B------:R-:W-:Y:S01]  /*12be0*/  PRMT R175, R0, 0x7771, RZ ;  /* 0x0000777100af7816 */ /* 0x000fe200000000ff */
[----:B------:R-:W-:Y:S01]  /*12bf0*/  LDS R252, [R233+0x8] ;  /* 0x00000800e9fc7984 */ /* 0x000fe20000000800 */
[C---:B------:R-:W-:Y:S02]  /*12c00*/  PRMT R12, R7.reuse, 0x7772, RZ ;  /* 0x00007772070c7816 */ /* 0x040fe400000000ff */
[C---:B------:R-:W-:Y:S01]  /*12c10*/  PRMT R13, R7.reuse, 0x7770, RZ ;  /* 0x00007770070d7816 */ /* 0x040fe200000000ff */
[----:B------:R-:W-:Y:S01]  /*12c20*/  STL [R1+0x4c], R198 ;  /* 0x00004cc601007387 */ /* 0x000fe20000100800 */
[----:B------:R-:W-:-:S02]  /*12c30*/  PRMT R0, R7, 0x7771, RZ ;  /* 0x0000777107007816 */ /* 0x000fc400000000ff */
[----:B------:R-:W-:Y:S01]  /*12c40*/  PRMT R7, R8, 0x7773, RZ ;  /* 0x0000777308077816 */ /* 0x000fe200000000ff */
[----:B------:R-:W-:Y:S01]  /*12c50*/  STL [R1+0x1c], R2 ;  /* 0x00001c0201007387 */ /* 0x000fe20000100800 */
[----:B------:R-:W-:Y:S02]  /*12c60*/  SEL R178, R11, R178, P0 ;  /* 0x000000b20bb27207 */ /* 0x000fe40000000000 */
[----:B------:R-:W-:Y:S01]  /*12c70*/  PRMT R174, R5, 0x7773, RZ ;  /* 0x0000777305ae7816 */ /* 0x000fe200000000ff */
[----:B------:R-:W4:Y:S01]  /*12c80*/  LDS R11, [R233+0xdc] ;  /* 0x0000dc00e90b7984 */ /* 0x000f220000000800 */
[----:B------:R-:W-:Y:S02]  /*12c90*/  SEL R179, R4, R179, P0 ;  /* 0x000000b304b37207 */ /* 0x000fe40000000000 */
        /* <DEDUP_REMOVED lines=10> */
[----:B------:R-:W-:Y:S01]  /*12d40*/  STL [R1+0x50], R197 ;  /* 0x000050c501007387 */ /* 0x000fe20000100800 */
[----:B------:R-:W-:-:S02]  /*12d50*/  PRMT R13, R8, 0x7770, RZ ;  /* 0x00007770080d7816 */ /* 0x000fc400000000ff */
[----:B------:R-:W-:Y:S02]  /*12d60*/  PRMT R171, R5, 0x7771, RZ ;  /* 0x0000777105ab7816 */ /* 0x000fe400000000ff */
[----:B------:R-:W-:Y:S02]  /*12d70*/  PRMT R8, R8, 0x7771, RZ ;  /* 0x0000777108087816 */ /* 0x000fe400000000ff */
[----:B0-----:R-:W-:Y:S02]  /*12d80*/  PRMT R5, R9, 0x7773, RZ ;  /* 0x0000777309057816 */ /* 0x001fe400000000ff */
[----:B-1----:R-:W-:Y:S02]  /*12d90*/  PRMT R170, R6, 0x7773, RZ ;  /* 0x0000777306aa7816 */ /* 0x002fe400000000ff */
[----:B------:R-:W-:Y:S02]  /*12da0*/  SEL R173, R12, R173, P0 ;  /* 0x000000ad0cad7207 */ /* 0x000fe40000000000 */
[----:B------:R-:W-:-:S02]  /*12db0*/  SEL R172, R13, R172, P0 ;  /* 0x000000ac0dac7207 */ /* 0x000fc40000000000 */
[C---:B------:R-:W-:Y:S02]  /*12dc0*/  PRMT R169, R6.reuse, 0x7772, RZ ;  /* 0x0000777206a97816 */ /* 0x040fe400000000ff */
[C---:B------:R-:W-:Y:S02]  /*12dd0*/  PRMT R168, R6.reuse, 0x7770, RZ ;  /* 0x0000777006a87816 */ /* 0x040fe400000000ff */
[----:B------:R-:W-:Y:S02]  /*12de0*/  PRMT R167, R6, 0x7771, RZ ;  /* 0x0000777106a77816 */ /* 0x000fe400000000ff */
[C---:B------:R-:W-:Y:S02]  /*12df0*/  PRMT R12, R9.reuse, 0x7772, RZ ;  /* 0x00007772090c7816 */ /* 0x040fe400000000ff */
[C---:B------:R-:W-:Y:S02]  /*12e00*/  PRMT R13, R9.reuse, 0x7770, RZ ;  /* 0x00007770090d7816 */ /* 0x040fe400000000ff */
[----:B------:R-:W-:-:S02]  /*12e10*/  PRMT R6, R9, 0x7771, RZ ;  /* 0x0000777109067816 */ /* 0x000fc400000000ff */
[----:B------:R-:W-:Y:S02]  /*12e20*/  SEL R171, R8, R171, P0 ;  /* 0x000000ab08ab7207 */ /* 0x000fe40000000000 */
[----:B--2---:R-:W-:Y:S01]  /*12e30*/  PRMT R9, R10, 0x7773, RZ ;  /* 0x000077730a097816 */ /* 0x004fe200000000ff */
[----:B------:R-:W0:Y:S01]  /*12e40*/  LDS R8, [R233+0xd4] ;  /* 0x0000d400e9087984 */ /* 0x000e220000000800 */
[----:B------:R-:W-:Y:S02]  /*12e50*/  SEL R170, R5, R170, P0 ;  /* 0x000000aa05aa7207 */ /* 0x000fe40000000000 */
[----:B---3--:R-:W-:Y:S01]  /*12e60*/  PRMT R166, R3, 0x7773, RZ ;  /* 0x0000777303a67816 */ /* 0x008fe200000000ff */
[----:B------:R-:W1:Y:S01]  /*12e70*/  LDS R5, [R124+0xd4] ;  /* 0x0000d4007c057984 */ /* 0x000e620000000800 */
[----:B------:R-:W-:Y:S02]  /*12e80*/  SEL R169, R12, R169, P0 ;  /* 0x000000a90ca97207 */ /* 0x000fe40000000000 */
[----:B------:R-:W-:-:S02]  /*12e90*/  SEL R168, R13, R168, P0 ;  /* 0x000000a80da87207 */ /* 0x000fc40000000000 */
[C---:B------:R-:W-:Y:S02]  /*12ea0*/  PRMT R165, R3.reuse, 0x7772, RZ ;  /* 0x0000777203a57816 */ /* 0x040fe400000000ff */
[----:B------:R-:W-:Y:S02]  /*12eb0*/  PRMT R164, R3, 0x7770, RZ ;  /* 0x0000777003a47816 */ /* 0x000fe400000000ff */
[C---:B------:R-:W-:Y:S02]  /*12ec0*/  PRMT R12, R10.reuse, 0x7772, RZ ;  /* 0x000077720a0c7816 */ /* 0x040fe400000000ff */
[C---:B------:R-:W-:Y:S02]  /*12ed0*/  PRMT R13, R10.reuse, 0x7770, RZ ;  /* 0x000077700a0d7816 */ /* 0x040fe400000000ff */
[----:B------:R-:W-:Y:S02]  /*12ee0*/  SEL R166, R9, R166, P0 ;  /* 0x000000a609a67207 */ /* 0x000fe40000000000 */
[----:B------:R-:W-:Y:S01]  /*12ef0*/  PRMT R163, R3, 0x7771, RZ ;  /* 0x0000777103a37816 */ /* 0x000fe200000000ff */
[----:B------:R-:W2:Y:S01]  /*12f00*/  LDS R9, [R233+0xd0] ;  /* 0x0000d000e9097984 */ /* 0x000ea20000000800 */
[----:B------:R-:W-:-:S02]  /*12f10*/  PRMT R10, R10, 0x7771, RZ ;  /* 0x000077710a0a7816 */ /* 0x000fc400000000ff */
[----:B------:R-:W-:Y:S02]  /*12f20*/  SEL R167, R6, R167, P0 ;  /* 0x000000a706a77207 */ /* 0x000fe40000000000 */
[----:B----4-:R-:W-:Y:S01]  /*12f30*/  PRMT R3, R11, 0x7773, RZ ;  /* 0x000077730b037816 */ /* 0x010fe200000000ff */
[----:B------:R-:W3:Y:S01]  /*12f40*/  LDS R6, [R124+0xd0] ;  /* 0x0000d0007c067984 */ /* 0x000ee20000000800 */
[----:B------:R-:W-:Y:S02]  /*12f50*/  PRMT R162, R4, 0x7773, RZ ;  /* 0x0000777304a27816 */ /* 0x000fe400000000ff */
[----:B------:R-:W-:Y:S02]  /*12f60*/  SEL R165, R12, R165, P0 ;  /* 0x000000a50ca57207 */ /* 0x000fe40000000000 */
[----:B------:R-:W-:Y:S02]  /*12f70*/  SEL R164, R13, R164, P0 ;  /* 0x000000a40da47207 */ /* 0x000fe40000000000 */
[----:B------:R-:W-:-:S02]  /*12f80*/  PRMT R161, R4, 0x7772, RZ ;  /* 0x0000777204a17816 */ /* 0x000fc400000000ff */
[C---:B------:R-:W-:Y:S02]  /*12f90*/  PRMT R160, R4.reuse, 0x7770, RZ ;  /* 0x0000777004a07816 */ /* 0x040fe400000000ff */
[----:B------:R-:W-:Y:S02]  /*12fa0*/  PRMT R159, R4, 0x7771, RZ ;  /* 0x00007771049f7816 */ /* 0x000fe400000000ff */
[C---:B------:R-:W-:Y:S02]  /*12fb0*/  PRMT R12, R11.reuse, 0x7772, RZ ;  /* 0x000077720b0c7816 */ /* 0x040fe400000000ff */
[C---:B------:R-:W-:Y:S02]  /*12fc0*/  PRMT R13, R11.reuse, 0x7770, RZ ;  /* 0x000077700b0d7816 */ /* 0x040fe400000000ff */
[----:B------:R-:W-:Y:S02]  /*12fd0*/  PRMT R4, R11, 0x7771, RZ ;  /* 0x000077710b047816 */ /* 0x000fe400000000ff */
[----:B------:R-:W-:-:S02]  /*12fe0*/  SEL R163, R10, R163, P0 ;  /* 0x000000a30aa37207 */ /* 0x000fc40000000000 */
[----:B------:R-:W-:Y:S01]  /*12ff0*/  PRMT R11, R7, 0x7773, RZ ;  /* 0x00007773070b7816 */ /* 0x000fe200000000ff */
[----:B------:R-:W4:Y:S01]  /*13000*/  LDS R10, [R233+0xcc] ;  /* 0x0000cc00e90a7984 */ /* 0x000f220000000800 */
[----:B------:R-:W-:Y:S02]  /*13010*/  SEL R162, R3, R162, P0 ;  /* 0x000000a203a27207 */ /* 0x000fe40000000000 */
[----:B------:R-:W-:Y:S01]  /*13020*/  PRMT R158, R0, 0x7773, RZ ;  /* 0x00007773009e7816 */ /* 0x000fe200000000ff */
[----:B------:R-:W4:Y:S01]  /*13030*/  LDS R3, [R124+0xcc] ;  /* 0x0000cc007c037984 */ /* 0x000f220000000800 */
[----:B------:R-:W-:Y:S02]  /*13040*/  SEL R159, R4, R159, P0 ;  /* 0x0000009f049f7207 */ /* 0x000fe40000000000 */
[----:B------:R-:W-:Y:S01]  /*13050*/  SEL R158, R11, R158, P0 ;  /* 0x0000009e0b9e7207 */ /* 0x000fe20000000000 */
[----:B------:R-:W-:Y:S01]  /*13060*/  LDS R4, [R124+0xc8] ;  /* 0x0000c8007c047984 */ /* 0x000fe20000000800 */
[----:B------:R-:W-:-:S02]  /*13070*/  SEL R161, R12, R161, P0 ;  /* 0x000000a10ca17207 */ /* 0x000fc40000000000 */
[----:B------:R-:W-:Y:S01]  /*13080*/  SEL R160, R13, R160, P0 ;  /* 0x000000a00da07207 */ /* 0x000fe20000000000 */
[----:B------:R-:W4:Y:S01]  /*13090*/  LDS R11, [R233+0xc8] ;  /* 0x0000c800e90b7984 */ /* 0x000f220000000800 */
[C---:B------:R-:W-:Y:S02]  /*130a0*/  PRMT R157, R0.reuse, 0x7772, RZ ;  /* 0x00007772009d7816 */ /* 0x040fe400000000ff */
[C---:B------:R-:W-:Y:S02]  /*130b0*/  PRMT R156, R0.reuse, 0x7770, RZ ;  /* 0x00007770009c7816 */ /* 0x040fe400000000ff */
[C---:B------:R-:W-:Y:S02]  /*130c0*/  PRMT R12, R7.reuse, 0x7772, RZ ;  /* 0x00007772070c7816 */ /* 0x040fe400000000ff */
[----:B------:R-:W-:Y:S02]  /*130d0*/  PRMT R13, R7, 0x7770, RZ ;  /* 0x00007770070d7816 */ /* 0x000fe400000000ff */
[----:B------:R-:W-:-:S02]  /*130e0*/  PRMT R155, R0, 0x7771, RZ ;  /* 0x00007771009b7816 */ /* 0x000fc400000000ff */
[----:B------:R-:W-:Y:S02]  /*130f0*/  PRMT R0, R7, 0x7771, RZ ;  /* 0x0000777107007816 */ /* 0x000fe400000000ff */
[----:B0-----:R-:W-:Y:S02]  /*13100*/  PRMT R7, R8, 0x7773, RZ ;  /* 0x0000777308077816 */ /* 0x001fe400000000ff */
[----:B-1----:R-:W-:Y:S02]  /*13110*/  PRMT R154, R5, 0x7773, RZ ;  /* 0x00007773059a7816 */ /* 0x002fe400000000ff */
[----:B------:R-:W-:Y:S02]  /*13120*/  SEL R157, R12, R157, P0 ;  /* 0x0000009d0c9d7207 */ /* 0x000fe40000000000 */
[----:B------:R-:W-:Y:S02]  /*13130*/  SEL R156, R13, R156, P0 ;  /* 0x0000009c0d9c7207 */ /* 0x000fe40000000000 */
[----:B------:R-:W-:-:S02]  /*13140*/  PRMT R153, R5, 0x7772, RZ ;  /* 0x0000777205997816 */ /* 0x000fc400000000ff */
[C---:B------:R-:W-:Y:S02]  /*13150*/  PRMT R152, R5.reuse, 0x7770, RZ ;  /* 0x0000777005987816 */ /* 0x040fe400000000ff */
[C---:B------:R-:W-:Y:S02]  /*13160*/  PRMT R12, R8.reuse, 0x7772, RZ ;  /* 0x00007772080c7816 */ /* 0x040fe400000000ff */
[C---:B------:R-:W-:Y:S02]  /*13170*/  PRMT R13, R8.reuse, 0x7770, RZ ;  /* 0x00007770080d7816 */ /* 0x040fe400000000ff */
[----:B------:R-:W-:Y:S02]  /*13180*/  PRMT R151, R5, 0x7771, RZ ;  /* 0x0000777105977816 */ /* 0x000fe400000000ff */
[----:B------:R-:W-:Y:S02]  /*13190*/  PRMT R8, R8, 0x7771, RZ ;  /* 0x0000777108087816 */ /* 0x000fe400000000ff */
[----:B------:R-:W-:-:S02]  /*131a0*/  SEL R154, R7, R154, P0 ;  /* 0x0000009a079a7207 */ /* 0x000fc40000000000 */
[----:B--2---:R-:W-:Y:S01]  /*131b0*/  PRMT R5, R9, 0x7773, RZ ;  /* 0x0000777309057816 */ /* 0x004fe200000000ff */
[----:B------:R-:W0:Y:S01]  /*131c0*/  LDS R7, [R233+0xc4] ;  /* 0x0000c400e9077984 */ /* 0x000e220000000800 */
[----:B------:R-:W-:Y:S02]  /*131d0*/  SEL R155, R0, R155, P0 ;  /* 0x0000009b009b7207 */ /* 0x000fe40000000000 */
[----:B---3--:R-:W-:Y:S01]  /*131e0*/  PRMT R150, R6, 0x7773, RZ ;  /* 0x0000777306967816 */ /* 0x008fe200000000ff */
[----:B------:R-:W1:Y:S01]  /*131f0*/  LDS R0, [R124+0xc4] ;  /* 0x0000c4007c007984 */ /* 0x000e620000000800 */
[----:B------:R-:W-:Y:S02]  /*13200*/  SEL R153, R12, R153, P0 ;  /* 0x000000990c997207 */ /* 0x000fe40000000000 */
[----:B------:R-:W-:Y:S02]  /*13210*/  SEL R152, R13, R152, P0 ;  /* 0x000000980d987207 */ /* 0x000fe40000000000 */
[----:B------:R-:W-:-:S02]  /*13220*/  PRMT R149, R6, 0x7772, RZ ;  /* 0x0000777206957816 */ /* 0x000fc400000000ff */
[C---:B------:R-:W-:Y:S02]  /*13230*/  PRMT R148, R6.reuse, 0x7770, RZ ;  /* 0x0000777006947816 */ /* 0x040fe400000000ff */
[C---:B------:R-:W-:Y:S02]  /*13240*/  PRMT R12, R9.reuse, 0x7772, RZ ;  /* 0x00007772090c7816 */ /* 0x040fe400000000ff */
[C---:B------:R-:W-:Y:S02]  /*13250*/  PRMT R13, R9.reuse, 0x7770, RZ ;  /* 0x00007770090d7816 */ /* 0x040fe400000000ff */
[----:B------:R-:W-:Y:S02]  /*13260*/  PRMT R147, R6, 0x7771, RZ ;  /* 0x0000777106937816 */ /* 0x000fe400000000ff */
[----:B------:R-:W-:Y:S02]  /*13270*/  SEL R151, R8, R151, P0 ;  /* 0x0000009708977207 */ /* 0x000fe40000000000 */
[----:B------:R-:W-:Y:S01]  /*13280*/  PRMT R6, R9, 0x7771, RZ ;  /* 0x0000777109067816 */ /* 0x000fe200000000ff */
[----:B------:R-:W2:Y:S01]  /*13290*/  LDS R8, [R233+0xc0] ;  /* 0x0000c000e9087984 */ /* 0x000ea20000000800 */
[----:B------:R-:W-:-:S02]  /*132a0*/  SEL R150, R5, R150, P0 ;  /* 0x0000009605967207 */ /* 0x000fc40000000000 */
[----:B----4-:R-:W-:Y:S01]  /*132b0*/  PRMT R9, R10, 0x7773, RZ ;  /* 0x000077730a097816 */ /* 0x010fe200000000ff */
[----:B------:R-:W3:Y:S01]  /*132c0*/  LDS R5, [R124+0xc0] ;  /* 0x0000c0007c057984 */ /* 0x000ee20000000800 */
[----:B------:R-:W-:Y:S02]  /*132d0*/  PRMT R146, R3, 0x7773, RZ ;  /* 0x0000777303927816 */ /* 0x000fe400000000ff */
[----:B------:R-:W-:Y:S02]  /*132e0*/  SEL R149, R12, R149, P0 ;  /* 0x000000950c957207 */ /* 0x000fe40000000000 */
[----:B------:R-:W-:Y:S02]  /*132f0*/  SEL R148, R13, R148, P0 ;  /* 0x000000940d947207 */ /* 0x000fe40000000000 */
[C---:B------:R-:W-:Y:S02]  /*13300*/  PRMT R12, R10.reuse, 0x7772, RZ ;  /* 0x000077720a0c7816 */ /* 0x040fe400000000ff */
[----:B------:R-:W-:-:S02]  /*13310*/  PRMT R13, R10, 0x7770, RZ ;  /* 0x000077700a0d7816 */ /* 0x000fc400000000ff */
[C---:B------:R-:W-:Y:S02]  /*13320*/  PRMT R145, R3.reuse, 0x7772, RZ ;  /* 0x0000777203917816 */ /* 0x040fe400000000ff */
[C---:B------:R-:W-:Y:S02]  /*13330*/  PRMT R144, R3.reuse, 0x7770, RZ ;  /* 0x0000777003907816 */ /* 0x040fe400000000ff */
[----:B------:R-:W-:Y:S02]  /*13340*/  PRMT R143, R3, 0x7771, RZ ;  /* 0x00007771038f7816 */ /* 0x000fe400000000ff */
[----:B------:R-:W-:Y:S02]  /*13350*/  PRMT R10, R10, 0x7771, RZ ;  /* 0x000077710a0a7816 */ /* 0x000fe400000000ff */
[----:B------:R-:W-:Y:S02]  /*13360*/  SEL R146, R9, R146, P0 ;  /* 0x0000009209927207 */ /* 0x000fe40000000000 */
[----:B------:R-:W-:Y:S01]  /*13370*/  PRMT R3, R11, 0x7773, RZ ;  /* 0x000077730b037816 */ /* 0x000fe200000000ff */
[----:B------:R-:W4:Y:S01]  /*13380*/  LDS R9, [R233+0xbc] ;  /* 0x0000bc00e9097984 */ /* 0x000f220000000800 */
[----:B------:R-:W-:-:S02]  /*13390*/  SEL R147, R6, R147, P0 ;  /* 0x0000009306937207 */ /* 0x000fc40000000000 */
[----:B------:R-:W-:Y:S01]  /*133a0*/  PRMT R142, R4, 0x7773, RZ ;  /* 0x00007773048e7816 */ /* 0x000fe200000000ff */
[----:B------:R-:W4:Y:S01]  /*133b0*/  LDS R6, [R124+0xbc] ;  /* 0x0000bc007c067984 */ /* 0x000f220000000800 */
[----:B------:R-:W-:Y:S02]  /*133c0*/  SEL R143, R10, R143, P0 ;  /* 0x0000008f0a8f7207 */ /* 0x000fe40000000000 */
[----:B------:R-:W-:Y:S01]  /*133d0*/  SEL R142, R3, R142, P0 ;  /* 0x0000008e038e7207 */ /* 0x000fe20000000000 */
[----:B------:R-:W4:Y:S01]  /*133e0*/  LDS R10, [R233+0xb8] ;  /* 0x0000b800e90a7984 */ /* 0x000f220000000800 */
[----:B------:R-:W-:Y:S02]  /*133f0*/  SEL R145, R12, R145, P0 ;  /* 0x000000910c917207 */ /* 0x000fe40000000000 */
[----:B------:R-:W-:Y:S01]  /*13400*/  SEL R144, R13, R144, P0 ;  /* 0x000000900d907207 */ /* 0x000fe20000000000 */
[----:B------:R-:W4:Y:S01]  /*13410*/  LDS R3, [R124+0xb8] ;  /* 0x0000b8007c037984 */ /* 0x000f220000000800 */
[----:B------:R-:W-:-:S02]  /*13420*/  PRMT R141, R4, 0x7772, RZ ;  /* 0x00007772048d7816 */ /* 0x000fc400000000ff */
[C---:B------:R-:W-:Y:S02]  /*13430*/  PRMT R140, R4.reuse, 0x7770, RZ ;  /* 0x00007770048c7816 */ /* 0x040fe400000000ff */
[C---:B------:R-:W-:Y:S02]  /*13440*/  PRMT R12, R11.reuse, 0x7772, RZ ;  /* 0x000077720b0c7816 */ /* 0x040fe400000000ff */
[C---:B------:R-:W-:Y:S02]  /*13450*/  PRMT R13, R11.reuse, 0x7770, RZ ;  /* 0x000077700b0d7816 */ /* 0x040fe400000000ff */
[----:B------:R-:W-:Y:S02]  /*13460*/  PRMT R139, R4, 0x7771, RZ ;  /* 0x00007771048b7816 */ /* 0x000fe400000000ff */
[----:B------:R-:W-:Y:S02]  /*13470*/  PRMT R4, R11, 0x7771, RZ ;  /* 0x000077710b047816 */ /* 0x000fe400000000ff */
[----:B0-----:R-:W-:-:S02]  /*13480*/  PRMT R11, R7, 0x7773, RZ ;  /* 0x00007773070b7816 */ /* 0x001fc400000000ff */
[----:B-1----:R-:W-:Y:S02]  /*13490*/  PRMT R138, R0, 0x7773, RZ ;  /* 0x00007773008a7816 */ /* 0x002fe400000000ff */
[----:B------:R-:W-:Y:S02]  /*134a0*/  SEL R141, R12, R141, P0 ;  /* 0x0000008d0c8d7207 */ /* 0x000fe40000000000 */
[----:B------:R-:W-:Y:S02]  /*134b0*/  SEL R140, R13, R140, P0 ;  /* 0x0000008c0d8c7207 */ /* 0x000fe40000000000 */
[C---:B------:R-:W-:Y:S02]  /*134c0*/  PRMT R137, R0.reuse, 0x7772, RZ ;  /* 0x0000777200897816 */ /* 0x040fe400000000ff */
[C---:B------:R-:W-:Y:S02]  /*134d0*/  PRMT R136, R0.reuse, 0x7770, RZ ;  /* 0x0000777000887816 */ /* 0x040fe400000000ff */
[----:B------:R-:W-:-:S02]  /*134e0*/  PRMT R135, R0, 0x7771, RZ ;  /* 0x0000777100877816 */ /* 0x000fc400000000ff */
[C---:B------:R-:W-:Y:S02]  /*134f0*/  PRMT R12, R7.reuse, 0x7772, RZ ;  /* 0x00007772070c7816 */ /* 0x040fe400000000ff */
[C---:B------:R-:W-:Y:S02]  /*13500*/  PRMT R13, R7.reuse, 0x7770, RZ ;  /* 0x00007770070d7816 */ /* 0x040fe400000000ff */
[----:B------:R-:W-:Y:S02]  /*13510*/  PRMT R0, R7, 0x7771, RZ ;  /* 0x0000777107007816 */ /* 0x000fe400000000ff */
[----:B--2---:R-:W-:Y:S02]  /*13520*/  PRMT R7, R8, 0x7773, RZ ;  /* 0x0000777308077816 */ /* 0x004fe400000000ff */
[----:B------:R-:W-:Y:S02]  /*13530*/  SEL R138, R11, R138, P0 ;  /* 0x0000008a0b8a7207 */ /* 0x000fe40000000000 */
[----:B---3--:R-:W-:Y:S01]  /*13540*/  PRMT R134, R5, 0x7773, RZ ;  /* 0x0000777305867816 */ /* 0x008fe200000000ff */
[----:B------:R-:W0:Y:S01]  /*13550*/  LDS R11, [R233+0xb4] ;  /* 0x0000b400e90b7984 */ /* 0x000e220000000800 */
[----:B------:R-:W-:-:S02]  /*13560*/  SEL R139, R4, R139, P0 ;  /* 0x0000008b048b7207 */ /* 0x000fc40000000000 */
[----:B------:R-:W-:Y:S01]  /*13570*/  SEL R137, R12, R137, P0 ;  /* 0x000000890c897207 */ /* 0x000fe20000000000 */
[----:B------:R-:W1:Y:S01]  /*13580*/  LDS R4, [R124+0xb4] ;  /* 0x0000b4007c047984 */ /* 0x000e620000000800 */
[----:B------:R-:W-:Y:S02]  /*13590*/  SEL R136, R13, R136, P0 ;  /* 0x000000880d887207 */ /* 0x000fe40000000000 */
[C---:B------:R-:W-:Y:S02]  /*135a0*/  PRMT R133, R5.reuse, 0x7772, RZ ;  /* 0x0000777205857816 */ /* 0x040fe400000000ff */
[----:B------:R-:W-:Y:S02]  /*135b0*/  PRMT R132, R5, 0x7770, RZ ;  /* 0x0000777005847816 */ /* 0x000fe400000000ff */
[C---:B------:R-:W-:Y:S02]  /*135c0*/  PRMT R12, R8.reuse, 0x7772, RZ ;  /* 0x00007772080c7816 */ /* 0x040fe400000000ff */
[----:B------:R-:W-:-:S02]  /*135d0*/  PRMT R13, R8, 0x7770, RZ ;  /* 0x00007770080d7816 */ /* 0x000fc400000000ff */
[----:B------:R-:W-:Y:S02]  /*135e0*/  SEL R134, R7, R134, P0 ;  /* 0x0000008607867207 */ /* 0x000fe40000000000 */
[----:B------:R-:W-:Y:S01]  /*135f0*/  PRMT R131, R5, 0x7771, RZ ;  /* 0x0000777105837816 */ /* 0x000fe200000000ff */
[----:B------:R-:W2:Y:S01]  /*13600*/  LDS R7, [R233+0xb0] ;  /* 0x0000b000e9077984 */ /* 0x000ea20000000800 */
[----:B------:R-:W-:Y:S02]  /*13610*/  PRMT R8, R8, 0x7771, RZ ;  /* 0x0000777108087816 */ /* 0x000fe400000000ff */
[----:B------:R-:W-:Y:S02]  /*13620*/  SEL R135, R0, R135, P0 ;  /* 0x0000008700877207 */ /* 0x000fe40000000000 */
[----:B----4-:R-:W-:Y:S01]  /*13630*/  PRMT R5, R9, 0x7773, RZ ;  /* 0x0000777309057816 */ /* 0x010fe200000000ff */
[----:B------:R-:W3:Y:S01]  /*13640*/  LDS R0, [R124+0xb0] ;  /* 0x0000b0007c007984 */ /* 0x000ee20000000800 */
[----:B------:R-:W-:-:S02]  /*13650*/  PRMT R130, R6, 0x7773, RZ ;  /* 0x0000777306827816 */ /* 0x000fc400000000ff */
[----:B------:R-:W-:Y:S02]  /*13660*/  SEL R133, R12, R133, P0 ;  /* 0x000000850c857207 */ /* 0x000fe40000000000 */
[----:B------:R-:W-:Y:S02]  /*13670*/  SEL R132, R13, R132, P0 ;  /* 0x000000840d847207 */ /* 0x000fe40000000000 */
[C---:B------:R-:W-:Y:S02]  /*13680*/  PRMT R129, R6.reuse, 0x7772, RZ ;  /* 0x0000777206817816 */ /* 0x040fe400000000ff */
[C---:B------:R-:W-:Y:S02]  /*13690*/  PRMT R128, R6.reuse, 0x7770, RZ ;  /* 0x0000777006807816 */ /* 0x040fe400000000ff */
[----:B------:R-:W-:Y:S02]  /*136a0*/  PRMT R123, R6, 0x7771, RZ ;  /* 0x00007771067b7816 */ /* 0x000fe400000000ff */
[----:B------:R-:W-:-:S02]  /*136b0*/  PRMT R12, R9, 0x7772, RZ ;  /* 0x00007772090c7816 */ /* 0x000fc400000000ff */
[C---:B------:R-:W-:Y:S02]  /*136c0*/  PRMT R13, R9.reuse, 0x7770, RZ ;  /* 0x00007770090d7816 */ /* 0x040fe400000000ff */
[----:B------:R-:W-:Y:S02]  /*136d0*/  PRMT R6, R9, 0x7771, RZ ;  /* 0x0000777109067816 */ /* 0x000fe400000000ff */
[----:B------:R-:W-:Y:S02]  /*136e0*/  SEL R131, R8, R131, P0 ;  /* 0x0000008308837207 */ /* 0x000fe40000000000 */
[----:B------:R-:W-:Y:S01]  /*136f0*/  PRMT R9, R10, 0x7773, RZ ;  /* 0x000077730a097816 */ /* 0x000fe200000000ff */
[----:B------:R-:W4:Y:S01]  /*13700*/  LDS R8, [R233+0xac] ;  /* 0x0000ac00e9087984 */ /* 0x000f220000000800 */
[----:B------:R-:W-:Y:S02]  /*13710*/  SEL R130, R5, R130, P0 ;  /* 0x0000008205827207 */ /* 0x000fe40000000000 */
[----:B------:R-:W-:Y:S01]  /*13720*/  PRMT R122, R3, 0x7773, RZ ;  /* 0x00007773037a7816 */ /* 0x000fe200000000ff */
[----:B------:R-:W4:Y:S01]  /*13730*/  LDS R5, [R124+0xac] ;  /* 0x0000ac007c057984 */ /* 0x000f220000000800 */
[----:B------:R-:W-:-:S02]  /*13740*/  SEL R123, R6, R123, P0 ;  /* 0x0000007b067b7207 */ /* 0x000fc40000000000 */
[----:B------:R-:W-:Y:S01]  /*13750*/  SEL R122, R9, R122, P0 ;  /* 0x0000007a097a7207 */ /* 0x000fe20000000000 */
[----:B------:R-:W-:Y:S01]  /*13760*/  LDS R6, [R124+0xa8] ;  /* 0x0000a8007c067984 */ /* 0x000fe20000000800 */
[----:B------:R-:W-:Y:S02]  /*13770*/  SEL R129, R12, R129, P0 ;  /* 0x000000810c817207 */ /* 0x000fe40000000000 */
[----:B------:R-:W-:Y:S01]  /*13780*/  SEL R128, R13, R128, P0 ;  /* 0x000000800d807207 */ /* 0x000fe20000000000 */
[----:B------:R-:W4:Y:S01]  /*13790*/  LDS R9, [R233+0xa8] ;  /* 0x0000a800e9097984 */ /* 0x000f220000000800 */
[C---:B------:R-:W-:Y:S02]  /*137a0*/  PRMT R121, R3.reuse, 0x7772, RZ ;  /* 0x0000777203797816 */ /* 0x040fe400000000ff */
[----:B------:R-:W-:Y:S02]  /*137b0*/  PRMT R120, R3, 0x7770, RZ ;  /* 0x0000777003787816 */ /* 0x000fe400000000ff */
[----:B------:R-:W-:-:S02]  /*137c0*/  PRMT R12, R10, 0x7772, RZ ;  /* 0x000077720a0c7816 */ /* 0x000fc400000000ff */
[C---:B------:R-:W-:Y:S02]  /*137d0*/  PRMT R13, R10.reuse, 0x7770, RZ ;  /* 0x000077700a0d7816 */ /* 0x040fe400000000ff */
[----:B------:R-:W-:Y:S02]  /*137e0*/  PRMT R119, R3, 0x7771, RZ ;  /* 0x0000777103777816 */ /* 0x000fe400000000ff */
[----:B------:R-:W-:Y:S02]  /*137f0*/  PRMT R10, R10, 0x7771, RZ ;  /* 0x000077710a0a7816 */ /* 0x000fe400000000ff */
[----:B0-----:R-:W-:Y:S02]  /*13800*/  PRMT R3, R11, 0x7773, RZ ;  /* 0x000077730b037816 */ /* 0x001fe400000000ff */
[----:B------:R-:W-:Y:S02]  /*13810*/  SEL R121, R12, R121, P0 ;  /* 0x000000790c797207 */ /* 0x000fe40000000000 */
[----:B------:R-:W-:-:S02]  /*13820*/  SEL R120, R13, R120, P0 ;  /* 0x000000780d787207 */ /* 0x000fc40000000000 */
[C---:B-1----:R-:W-:Y:S02]  /*13830*/  PRMT R118, R4.reuse, 0x7773, RZ ;  /* 0x0000777304767816 */ /* 0x042fe400000000ff */
[C---:B------:R-:W-:Y:S02]  /*13840*/  PRMT R117, R4.reuse, 0x7772, RZ ;  /* 0x0000777204757816 */ /* 0x040fe400000000ff */
[C---:B------:R-:W-:Y:S02]  /*13850*/  PRMT R116, R4.reuse, 0x7770, RZ ;  /* 0x0000777004747816 */ /* 0x040fe400000000ff */
[C---:B------:R-:W-:Y:S02]  /*13860*/  PRMT R12, R11.reuse, 0x7772, RZ ;  /* 0x000077720b0c7816 */ /* 0x040fe400000000ff */
[----:B------:R-:W-:Y:S02]  /*13870*/  PRMT R13, R11, 0x7770, RZ ;  /* 0x000077700b0d7816 */ /* 0x000fe400000000ff */
[----:B------:R-:W-:-:S02]  /*13880*/  PRMT R115, R4, 0x7771, RZ ;  /* 0x0000777104737816 */ /* 0x000fc400000000ff */
[----:B------:R-:W-:Y:S02]  /*13890*/  PRMT R4, R11, 0x7771, RZ ;  /* 0x000077710b047816 */ /* 0x000fe400000000ff */
[----:B------:R-:W-:Y:S02]  /*138a0*/  SEL R119, R10, R119, P0 ;  /* 0x000000770a777207 */ /* 0x000fe40000000000 */
[----:B--2---:R-:W-:Y:S01]  /*138b0*/  PRMT R11, R7, 0x7773, RZ ;  /* 0x00007773070b7816 */ /* 0x004fe200000000ff */
[----:B------:R-:W0:Y:S01]  /*138c0*/  LDS R10, [R233+0xa4] ;  /* 0x0000a400e90a7984 */ /* 0x000e220000000800 */
[----:B------:R-:W-:Y:S02]  /*138d0*/  SEL R118, R3, R118, P0 ;  /* 0x0000007603767207 */ /* 0x000fe40000000000 */
[----:B---3--:R-:W-:Y:S01]  /*138e0*/  PRMT R114, R0, 0x7773, RZ ;  /* 0x0000777300727816 */ /* 0x008fe200000000ff */
[----:B------:R-:W1:Y:S01]  /*138f0*/  LDS R3, [R124+0xa4] ;  /* 0x0000a4007c037984 */ /* 0x000e620000000800 */
[----:B------:R-:W-:-:S02]  /*13900*/  SEL R117, R12, R117, P0 ;  /* 0x000000750c757207 */ /* 0x000fc40000000000 */
[----:B------:R-:W-:Y:S02]  /*13910*/  SEL R116, R13, R116, P0 ;  /* 0x000000740d747207 */ /* 0x000fe40000000000 */
[C---:B------:R-:W-:Y:S02]  /*13920*/  PRMT R113, R0.reuse, 0x7772, RZ ;  /* 0x0000777200717816 */ /* 0x040fe400000000ff */
[C---:B------:R-:W-:Y:S02]  /*13930*/  PRMT R112, R0.reuse, 0x7770, RZ ;  /* 0x0000777000707816 */ /* 0x040fe400000000ff */
[C---:B------:R-:W-:Y:S02]  /*13940*/  PRMT R12, R7.reuse, 0x7772, RZ ;  /* 0x00007772070c7816 */ /* 0x040fe400000000ff */
[----:B------:R-:W-:Y:S02]  /*13950*/  PRMT R13, R7, 0x7770, RZ ;  /* 0x00007770070d7816 */ /* 0x000fe400000000ff */
[----:B------:R-:W-:-:S02]  /*13960*/  PRMT R111, R0, 0x7771, RZ ;  /* 0x00007771006f7816 */ /* 0x000fc400000000ff */
[----:B------:R-:W-:Y:S02]  /*13970*/  PRMT R0, R7, 0x7771, RZ ;  /* 0x0000777107007816 */ /* 0x000fe400000000ff */
[----:B------:R-:W-:Y:S02]  /*13980*/  SEL R114, R11, R114, P0 ;  /* 0x000000720b727207 */ /* 0x000fe40000000000 */
[----:B----4-:R-:W-:Y:S01]  /*13990*/  PRMT R7, R8, 0x7773, RZ ;  /* 0x0000777308077816 */ /* 0x010fe200000000ff */
[----:B------:R-:W2:Y:S01]  /*139a0*/  LDS R11, [R233+0xa0] ;  /* 0x0000a000e90b7984 */ /* 0x000ea20000000800 */
[----:B------:R-:W-:Y:S02]  /*139b0*/  SEL R115, R4, R115, P0 ;  /* 0x0000007304737207 */ /* 0x000fe40000000000 */
[----:B------:R-:W-:Y:S01]  /*139c0*/  PRMT R110, R5, 0x7773, RZ ;  /* 0x00007773056e7816 */ /* 0x000fe200000000ff */
[----:B------:R-:W3:Y:S01]  /*139d0*/  LDS R4, [R124+0xa0] ;  /* 0x0000a0007c047984 */ /* 0x000ee20000000800 */
[----:B------:R-:W-:-:S02]  /*139e0*/  SEL R113, R12, R113, P0 ;  /* 0x000000710c717207 */ /* 0x000fc40000000000 */
[----:B------:R-:W-:Y:S02]  /*139f0*/  SEL R112, R13, R112, P0 ;  /* 0x000000700d707207 */ /* 0x000fe40000000000 */
[C---:B------:R-:W-:Y:S02]  /*13a00*/  PRMT R12, R8.reuse, 0x7772, RZ ;  /* 0x00007772080c7816 */ /* 0x040fe400000000ff */
[----:B------:R-:W-:Y:S02]  /*13a10*/  PRMT R13, R8, 0x7770, RZ ;  /* 0x00007770080d7816 */ /* 0x000fe400000000ff */
[C---:B------:R-:W-:Y:S02]  /*13a20*/  PRMT R109, R5.reuse, 0x7772, RZ ;  /* 0x00007772056d7816 */ /* 0x040fe400000000ff */
[C---:B------:R-:W-:Y:S02]  /*13a30*/  PRMT R108, R5.reuse, 0x7770, RZ ;  /* 0x00007770056c7816 */ /* 0x040fe400000000ff */
[----:B------:R-:W-:-:S02]  /*13a40*/  PRMT R107, R5, 0x7771, RZ ;  /* 0x00007771056b7816 */ /* 0x000fc400000000ff */
        /* <DEDUP_REMOVED lines=9> */
[----:B------:R-:W4:Y:S01]  /*13ae0*/  LDS R8, [R233+0x98] ;  /* 0x00009800e9087984 */ /* 0x000f220000000800 */
        /* <DEDUP_REMOVED lines=10> */
[----:B-1----:R-:W-:Y:S02]  /*13b90*/  PRMT R102, R3, 0x7773, RZ ;  /* 0x0000777303667816 */ /* 0x002fe400000000ff */
        /* <DEDUP_REMOVED lines=21> */
[----:B------:R-:W-:Y:S02]  /*13cf0*/  SEL R99, R10, R99, P0 ;  /* 0x000000630a637207 */ /* 0x000fe40000000000 */
[----:B------:R-:W-:Y:S01]  /*13d00*/  PRMT R4, R11, 0x7771, RZ ;  /* 0x000077710b047816 */ /* 0x000fe200000000ff */
[----:B------:R-:W2:Y:S01]  /*13d10*/  LDS R10, [R233+0x90] ;  /* 0x00009000e90a7984 */ /* 0x000ea20000000800 */
[----:B------:R-:W-:Y:S02]  /*13d20*/  SEL R98, R3, R98, P0 ;  /* 0x0000006203627207 */ /* 0x000fe40000000000 */
[----:B----4-:R-:W-:Y:S01]  /*13d30*/  PRMT R11, R7, 0x7773, RZ ;  /* 0x00007773070b7816 */ /* 0x010fe200000000ff */
[----:B------:R-:W3:Y:S01]  /*13d40*/  LDS R3, [R124+0x90] ;  /* 0x000090007c037984 */ /* 0x000ee20000000800 */
[----:B------:R-:W-:Y:S02]  /*13d50*/  PRMT R94, R0, 0x7773, RZ ;  /* 0x00007773005e7816 */ /* 0x000fe400000000ff */
[----:B------:R-:W-:-:S02]  /*13d60*/  SEL R97, R12, R97, P0 ;  /* 0x000000610c617207 */ /* 0x000fc40000000000 */
[----:B------:R-:W-:Y:S02]  /*13d70*/  SEL R96, R13, R96, P0 ;  /* 0x000000600d607207 */ /* 0x000fe40000000000 */
[C---:B------:R-:W-:Y:S02]  /*13d80*/  PRMT R93, R0.reuse, 0x7772, RZ ;  /* 0x00007772005d7816 */ /* 0x040fe400000000ff */
[C---:B------:R-:W-:Y:S02]  /*13d90*/  PRMT R92, R0.reuse, 0x7770, RZ ;  /* 0x00007770005c7816 */ /* 0x040fe400000000ff */
[----:B------:R-:W-:Y:S02]  /*13da0*/  PRMT R91, R0, 0x7771, RZ ;  /* 0x00007771005b7816 */ /* 0x000fe400000000ff */
[C---:B------:R-:W-:Y:S02]  /*13db0*/  PRMT R12, R7.reuse, 0x7772, RZ ;  /* 0x00007772070c7816 */ /* 0x040fe400000000ff */
[----:B------:R-:W-:-:S02]  /*13dc0*/  PRMT R13, R7, 0x7770, RZ ;  /* 0x00007770070d7816 */ /* 0x000fc400000000ff */
[----:B------:R-:W-:Y:S02]  /*13dd0*/  PRMT R0, R7, 0x7771, RZ ;  /* 0x0000777107007816 */ /* 0x000fe400000000ff */
[----:B------:R-:W-:Y:S02]  /*13de0*/  PRMT R7, R8, 0x7773, RZ ;  /* 0x0000777308077816 */ /* 0x000fe400000000ff */
        /* <DEDUP_REMOVED lines=13> */
[C---:B------:R-:W-:Y:S02]  /*13ec0*/  PRMT R12, R8.reuse, 0x7772, RZ ;  /* 0x00007772080c7816 */ /* 0x040fe400000000ff */
        /* <DEDUP_REMOVED lines=181> */
[----:B--2---:R-:W-:Y:S02]  /*14a20*/  PRMT R11, R7, 0x7773, RZ ;  /* 0x00007773070b7816 */ /* 0x004fe400000000ff */
[----:B------:R-:W-:Y:S02]  /*14a30*/  SEL R39, R10, R39, P0 ;  /* 0x000000270a277207 */ /* 0x000fe40000000000 */
[----:B------:R-:W-:Y:S01]  /*14a40*/  SEL R38, R3, R38, P0 ;  /* 0x0000002603267207 */ /* 0x000fe20000000000 */
[----:B------:R-:W-:Y:S01]  /*14a50*/  LDS R10, [R233+0x54] ;  /* 0x00005400e90a7984 */ /* 0x000fe20000000800 */
[----:B---3--:R-:W-:Y:S02]  /*14a60*/  PRMT R34, R0, 0x7773, RZ ;  /* 0x0000777300227816 */ /* 0x008fe400000000ff */
[----:B------:R-:W-:Y:S01]  /*14a70*/  SEL R37, R12, R37, P0 ;  /* 0x000000250c257207 */ /* 0x000fe20000000000 */
[----:B------:R-:W0:Y:S01]  /*14a80*/  LDS R3, [R124+0x54] ;  /* 0x000054007c037984 */ /* 0x000e220000000800 */
        /* <DEDUP_REMOVED lines=8> */
[----:B------:R-:W-:Y:S01]  /*14b10*/  SEL R34, R11, R34, P0 ;  /* 0x000000220b227207 */ /* 0x000fe20000000000 */
[----:B------:R-:W1:Y:S01]  /*14b20*/  LDS R4, [R124+0x50] ;  /* 0x000050007c047984 */ /* 0x000e620000000800 */
[----:B----4-:R-:W-:Y:S02]  /*14b30*/  PRMT R7, R8, 0x7773, RZ ;  /* 0x0000777308077816 */ /* 0x010fe400000000ff */
[C---:B------:R-:W-:Y:S01]  /*14b40*/  PRMT R30, R5.reuse, 0x7773, RZ ;  /* 0x00007773051e7816 */ /* 0x040fe200000000ff */
[----:B------:R-:W2:Y:S01]  /*14b50*/  LDS R11, [R233+0x50] ;  /* 0x00005000e90b7984 */ /* 0x000ea20000000800 */
[C---:B------:R-:W-:Y:S02]  /*14b60*/  PRMT R29, R5.reuse, 0x7772, RZ ;  /* 0x00007772051d7816 */ /* 0x040fe400000000ff */
[----:B------:R-:W-:-:S02]  /*14b70*/  PRMT R28, R5, 0x7770, RZ ;  /* 0x00007770051c7816 */ /* 0x000fc400000000ff */
[----:B------:R-:W-:Y:S02]  /*14b80*/  PRMT R27, R5, 0x7771, RZ ;  /* 0x00007771051b7816 */ /* 0x000fe400000000ff */
[----:B------:R-:W-:Y:S02]  /*14b90*/  SEL R31, R0, R31, P0 ;  /* 0x0000001f001f7207 */ /* 0x000fe40000000000 */
[----:B------:R-:W-:Y:S01]  /*14ba0*/  SEL R30, R7, R30, P0 ;  /* 0x0000001e071e7207 */ /* 0x000fe20000000000 */
[----:B------:R-:W3:Y:S01]  /*14bb0*/  LDS R0, [R124+0x4c] ;  /* 0x00004c007c007984 */ /* 0x000ee20000000800 */
[----:B------:R-:W-:Y:S02]  /*14bc0*/  PRMT R5, R9, 0x7773, RZ ;  /* 0x0000777309057816 */ /* 0x000fe400000000ff */
[----:B------:R-:W-:Y:S01]  /*14bd0*/  PRMT R26, R6, 0x7773, RZ ;  /* 0x00007773061a7816 */ /* 0x000fe200000000ff */
[----:B------:R-:W4:Y:S01]  /*14be0*/  LDS R7, [R233+0x4c] ;  /* 0x00004c00e9077984 */ /* 0x000f220000000800 */
[----:B------:R-:W-:-:S02]  /*14bf0*/  SEL R33, R12, R33, P0 ;  /* 0x000000210c217207 */ /* 0x000fc40000000000 */
[----:B------:R-:W-:Y:S02]  /*14c00*/  SEL R26, R5, R26, P0 ;  /* 0x0000001a051a7207 */ /* 0x000fe40000000000 */
[----:B------:R-:W4:Y:S01]  /*14c10*/  LDS R5, [R124+0x48] ;  /* 0x000048007c057984 */ /* 0x000f220000000800 */
[----:B------:R-:W-:Y:S02]  /*14c20*/  SEL R32, R13, R32, P0 ;  /* 0x000000200d207207 */ /* 0x000fe40000000000 */
[C---:B------:R-:W-:Y:S02]  /*14c30*/  PRMT R12, R8.reuse, 0x7772, RZ ;  /* 0x00007772080c7816 */ /* 0x040fe400000000ff */
[----:B------:R-:W-:Y:S02]  /*14c40*/  PRMT R13, R8, 0x7770, RZ ;  /* 0x00007770080d7816 */ /* 0x000fe400000000ff */
        /* <DEDUP_REMOVED lines=8> */
[C---:B0-----:R-:W-:Y:S02]  /*14cd0*/  PRMT R22, R3.reuse, 0x7773, RZ ;  /* 0x0000777303167816 */ /* 0x041fe400000000ff */
[----:B------:R-:W-:Y:S02]  /*14ce0*/  PRMT R9, R10, 0x7773, RZ ;  /* 0x000077730a097816 */ /* 0x000fe400000000ff */
[----:B------:R-:W-:Y:S02]  /*14cf0*/  PRMT R8, R8, 0x7771, RZ ;  /* 0x0000777108087816 */ /* 0x000fe400000000ff */
[C---:B------:R-:W-:Y:S02]  /*14d00*/  PRMT R21, R3.reuse, 0x7772, RZ ;  /* 0x0000777203157816 */ /* 0x040fe400000000ff */
[C---:B------:R-:W-:Y:S02]  /*14d10*/  PRMT R20, R3.reuse, 0x7770, RZ ;  /* 0x0000777003147816 */ /* 0x040fe400000000ff */
[----:B------:R-:W-:-:S02]  /*14d20*/  PRMT R19, R3, 0x7771, RZ ;  /* 0x0000777103137816 */ /* 0x000fc400000000ff */
[----:B------:R-:W-:Y:S02]  /*14d30*/  SEL R22, R9, R22, P0 ;  /* 0x0000001609167207 */ /* 0x000fe40000000000 */
[C---:B-1----:R-:W-:Y:S02]  /*14d40*/  PRMT R18, R4.reuse, 0x7773, RZ ;  /* 0x0000777304127816 */ /* 0x042fe400000000ff */
[C---:B--2---:R-:W-:Y:S02]  /*14d50*/  PRMT R3, R11.reuse, 0x7773, RZ ;  /* 0x000077730b037816 */ /* 0x044fe400000000ff */
[----:B------:R-:W-:Y:S02]  /*14d60*/  PRMT R16, R4, 0x7770, RZ ;  /* 0x0000777004107816 */ /* 0x000fe400000000ff */
[----:B------:R-:W-:Y:S02]  /*14d70*/  PRMT R9, R11, 0x7770, RZ ;  /* 0x000077700b097816 */ /* 0x000fe400000000ff */
[----:B------:R-:W-:-:S02]  /*14d80*/  SEL R27, R8, R27, P0 ;  /* 0x0000001b081b7207 */ /* 0x000fc40000000000 */
[----:B------:R-:W-:Y:S02]  /*14d90*/  SEL R24, R13, R24, P0 ;  /* 0x000000180d187207 */ /* 0x000fe40000000000 */
[----:B------:R-:W-:Y:S02]  /*14da0*/  SEL R196, R15, R196, P0 ;  /* 0x000000c40fc47207 */ /* 0x000fe40000000000 */
[C---:B------:R-:W-:Y:S02]  /*14db0*/  PRMT R8, R10.reuse, 0x7772, RZ ;  /* 0x000077720a087816 */ /* 0x040fe400000000ff */
[----:B------:R-:W-:Y:S02]  /*14dc0*/  PRMT R13, R10, 0x7770, RZ ;  /* 0x000077700a0d7816 */ /* 0x000fe400000000ff */
[----:B------:R-:W-:Y:S02]  /*14dd0*/  SEL R23, R6, R23, P0 ;  /* 0x0000001706177207 */ /* 0x000fe40000000000 */
[----:B------:R-:W-:-:S02]  /*14de0*/  SEL R18, R3, R18, P0 ;  /* 0x0000001203127207 */ /* 0x000fc40000000000 */
[----:B------:R-:W-:Y:S02]  /*14df0*/  SEL R25, R12, R25, P0 ;  /* 0x000000190c197207 */ /* 0x000fe40000000000 */
[----:B------:R-:W-:Y:S02]  /*14e00*/  PRMT R17, R4, 0x7772, RZ ;  /* 0x0000777204117816 */ /* 0x000fe400000000ff */
[----:B------:R-:W-:Y:S02]  /*14e10*/  PRMT R10, R10, 0x7771, RZ ;  /* 0x000077710a0a7816 */ /* 0x000fe400000000ff */
[----:B------:R-:W-:Y:S02]  /*14e20*/  PRMT R6, R11, 0x7772, RZ ;  /* 0x000077720b067816 */ /* 0x000fe400000000ff */
[----:B------:R-:W-:Y:S02]  /*14e30*/  SEL R16, R9, R16, P0 ;  /* 0x0000001009107207 */ /* 0x000fe40000000000 */
[----:B------:R-:W-:-:S02]  /*14e40*/  PRMT R15, R4, 0x7771, RZ ;  /* 0x00007771040f7816 */ /* 0x000fc400000000ff */
[C---:B---3--:R-:W-:Y:S02]  /*14e50*/  PRMT R14, R0.reuse, 0x7773, RZ ;  /* 0x00007773000e7816 */ /* 0x048fe400000000ff */
[----:B----4-:R-:W-:Y:S02]  /*14e60*/  PRMT R3, R7, 0x7773, RZ ;  /* 0x0000777307037816 */ /* 0x010fe400000000ff */
[----:B------:R-:W-:Y:S02]  /*14e70*/  PRMT R12, R0, 0x7770, RZ ;  /* 0x00007770000c7816 */ /* 0x000fe400000000ff */
[----:B------:R-:W-:Y:S02]  /*14e80*/  PRMT R4, R11, 0x7771, RZ ;  /* 0x000077710b047816 */ /* 0x000fe400000000ff */
[----:B------:R-:W-:Y:S02]  /*14e90*/  PRMT R9, R7, 0x7770, RZ ;  /* 0x0000777007097816 */ /* 0x000fe400000000ff */
[----:B------:R-:W-:-:S02]  /*14ea0*/  SEL R20, R13, R20, P0 ;  /* 0x000000140d147207 */ /* 0x000fc40000000000 */
[----:B------:R-:W-:Y:S02]  /*14eb0*/  SEL R19, R10, R19, P0 ;  /* 0x000000130a137207 */ /* 0x000fe40000000000 */
[----:B------:R-:W-:Y:S02]  /*14ec0*/  SEL R17, R6, R17, P0 ;  /* 0x0000001106117207 */ /* 0x000fe40000000000 */
[C---:B------:R-:W-:Y:S02]  /*14ed0*/  PRMT R13, R0.reuse, 0x7772, RZ ;  /* 0x00007772000d7816 */ /* 0x040fe400000000ff */
[----:B------:R-:W-:Y:S02]  /*14ee0*/  SEL R14, R3, R14, P0 ;  /* 0x0000000e030e7207 */ /* 0x000fe40000000000 */
[----:B------:R-:W-:Y:S02]  /*14ef0*/  PRMT R11, R0, 0x7771, RZ ;  /* 0x00007771000b7816 */ /* 0x000fe400000000ff */
[----:B------:R-:W-:-:S02]  /*14f00*/  SEL R21, R8, R21, P0 ;  /* 0x0000001508157207 */ /* 0x000fc40000000000 */
[----:B------:R-:W-:Y:S02]  /*14f10*/  PRMT R6, R7, 0x7772, RZ ;  /* 0x0000777207067816 */ /* 0x000fe400000000ff */
[----:B------:R-:W-:Y:S02]  /*14f20*/  SEL R15, R4, R15, P0 ;  /* 0x0000000f040f7207 */ /* 0x000fe40000000000 */
[----:B------:R-:W-:Y:S02]  /*14f30*/  SEL R12, R9, R12, P0 ;  /* 0x0000000c090c7207 */ /* 0x000fe40000000000 */
[----:B------:R-:W-:Y:S02]  /*14f40*/  PRMT R10, R5, 0x7773, RZ ;  /* 0x00007773050a7816 */ /* 0x000fe400000000ff */
        /* <DEDUP_REMOVED lines=10> */
[----:B------:R-:W-:Y:S02]  /*14ff0*/  SEL R8, R7, R8, P0 ;  /* 0x0000000807087207 */ /* 0x000fe40000000000 */
[----:B------:R-:W-:Y:S02]  /*15000*/  PRMT R6, R199, 0x7773, RZ ;  /* 0x00007773c7067816 */ /* 0x000fe400000000ff */
[----:B------:R-:W-:Y:S02]  /*15010*/  PRMT R0, R201, 0x7771, RZ ;  /* 0x00007771c9007816 */ /* 0x000fe400000000ff */
[----:B------:R-:W-:-:S02]  /*15020*/  PRMT R3, R204, 0x7773, RZ ;  /* 0x00007773cc037816 */ /* 0x000fc400000000ff */
[----:B------:R-:W-:Y:S02]  /*15030*/  PRMT R7, R5, 0x7771, RZ ;  /* 0x0000777105077816 */ /* 0x000fe400000000ff */
[C---:B------:R-:W-:Y:S02]  /*15040*/  PRMT R4, R199.reuse, 0x7770, RZ ;  /* 0x00007770c7047816 */ /* 0x040fe400000000ff */
[C---:B------:R-:W-:Y:S02]  /*15050*/  PRMT R201, R204.reuse, 0x7770, RZ ;  /* 0x00007770ccc97816 */ /* 0x040fe400000000ff */
[----:B------:R-:W-:Y:S02]  /*15060*/  PRMT R202, R204, 0x7772, RZ ;  /* 0x00007772ccca7816 */ /* 0x000fe400000000ff */
[----:B------:R-:W-:Y:S02]  /*15070*/  PRMT R5, R199, 0x7772, RZ ;  /* 0x00007772c7057816 */ /* 0x000fe400000000ff */
[----:B------:R-:W-:-:S02]  /*15080*/  SEL R6, R3, R6, P0 ;  /* 0x0000000603067207 */ /* 0x000fc40000000000 */
[----:B------:R-:W-:Y:S02]  /*15090*/  SEL R7, R0, R7, P0 ;  /* 0x0000000700077207 */ /* 0x000fe40000000000 */
[----:B------:R-:W-:Y:S02]  /*150a0*/  SEL R4, R201, R4, P0 ;  /* 0x00000004c9047207 */ /* 0x000fe40000000000 */
[----:B------:R-:W-:Y:S02]  /*150b0*/  PRMT R3, R199, 0x7771, RZ ;  /* 0x00007771c7037816 */ /* 0x000fe400000000ff */
[----:B------:R-:W-:Y:S02]  /*150c0*/  PRMT R0, R200, 0x7773, RZ ;  /* 0x00007773c8007816 */ /* 0x000fe400000000ff */
[C---:B------:R-:W-:Y:S02]  /*150d0*/  PRMT R199, R125.reuse, 0x7773, RZ ;  /* 0x000077737dc77816 */ /* 0x040fe400000000ff */
[----:B------:R-:W-:-:S02]  /*150e0*/  PRMT R206, R125, 0x7772, RZ ;  /* 0x000077727dce7816 */ /* 0x000fc400000000ff */
[----:B------:R-:W-:Y:S02]  /*150f0*/  PRMT R201, R125, 0x7770, RZ ;  /* 0x000077707dc97816 */ /* 0x000fe400000000ff */
[C---:B------:R-:W-:Y:S02]  /*15100*/  PRMT R251, R200.reuse, 0x7772, RZ ;  /* 0x00007772c8fb7816 */ /* 0x040fe400000000ff */
[----:B------:R-:W-:Y:S02]  /*15110*/  PRMT R250, R200, 0x7770, RZ ;  /* 0x00007770c8fa7816 */ /* 0x000fe400000000ff */
[----:B------:R-:W-:Y:S02]  /*15120*/  SEL R5, R202, R5, P0 ;  /* 0x00000005ca057207 */ /* 0x000fe40000000000 */
[----:B------:R-:W0:Y:S01]  /*15130*/  LDS R202, [R233+0x34] ;  /* 0x00003400e9ca7984 */ /* 0x000e220000000800 */
[----:B------:R-:W-:Y:S02]  /*15140*/  PRMT R204, R204, 0x7771, RZ ;  /* 0x00007771cccc7816 */ /* 0x000fe400000000ff */
[----:B------:R-:W-:-:S02]  /*15150*/  SEL R0, R199, R0, P0 ;  /* 0x00000000c7007207 */ /* 0x000fc40000000000 */
[----:B------:R-:W-:Y:S02]  /*15160*/  PRMT R249, R200, 0x7771, RZ ;  /* 0x00007771c8f97816 */ /* 0x000fe400000000ff */
[----:B------:R-:W-:Y:S02]  /*15170*/  SEL R251, R206, R251, P0 ;  /* 0x000000fbcefb7207 */ /* 0x000fe40000000000 */
[----:B------:R-:W-:Y:S01]  /*15180*/  SEL R250, R201, R250, P0 ;  /* 0x000000fac9fa7207 */ /* 0x000fe20000000000 */
[----:B------:R-:W1:Y:S01]  /*15190*/  LDS R206, [R124+0x30] ;  /* 0x000030007cce7984 */ /* 0x000e620000000800 */
[----:B------:R-:W-:Y:S02]  /*151a0*/  PRMT R200, R125, 0x7771, RZ ;  /* 0x000077717dc87816 */ /* 0x000fe400000000ff */
[----:B------:R-:W-:Y:S01]  /*151b0*/  PRMT R199, R127, 0x7770, RZ ;  /* 0x000077707fc77816 */ /* 0x000fe200000000ff */
[----:B------:R-:W2:Y:S01]  /*151c0*/  LDS R201, [R233+0x30] ;  /* 0x00003000e9c97984 */ /* 0x000ea20000000800 */
[----:B------:R-:W-:-:S02]  /*151d0*/  PRMT R246, R203, 0x7770, RZ ;  /* 0x00007770cbf67816 */ /* 0x000fc400000000ff */
[----:B------:R-:W-:Y:S02]  /*151e0*/  SEL R3, R204, R3, P0 ;  /* 0x00000003cc037207 */ /* 0x000fe40000000000 */
[----:B------:R-:W-:Y:S02]  /*151f0*/  PRMT R247, R203, 0x7772, RZ ;  /* 0x00007772cbf77816 */ /* 0x000fe400000000ff */
[----:B------:R-:W-:Y:S02]  /*15200*/  PRMT R204, R127, 0x7772, RZ ;  /* 0x000077727fcc7816 */ /* 0x000fe400000000ff */
[----:B------:R-:W-:Y:S02]  /*15210*/  SEL R249, R200, R249, P0 ;  /* 0x000000f9c8f97207 */ /* 0x000fe40000000000 */
[----:B------:R-:W-:Y:S01]  /*15220*/  SEL R246, R199, R246, P0 ;  /* 0x000000f6c7f67207 */ /* 0x000fe20000000000 */
[----:B------:R-:W3:Y:S01]  /*15230*/  LDS R200, [R124+0x2c] ;  /* 0x00002c007cc87984 */ /* 0x000ee20000000800 */
[----:B------:R-:W-:-:S02]  /*15240*/  SEL R247, R204, R247, P0 ;  /* 0x000000f7ccf77207 */ /* 0x000fc40000000000 */
[----:B------:R-:W-:Y:S01]  /*15250*/  PRMT R204, R127, 0x7771, RZ ;  /* 0x000077717fcc7816 */ /* 0x000fe200000000ff */
[----:B------:R-:W4:Y:S01]  /*15260*/  LDS R199, [R233+0x2c] ;  /* 0x00002c00e9c77984 */ /* 0x000f220000000800 */
[C---:B------:R-:W-:Y:S02]  /*15270*/  PRMT R245, R203.reuse, 0x7771, RZ ;  /* 0x00007771cbf57816 */ /* 0x040fe400000000ff */
[----:B------:R-:W-:Y:S02]  /*15280*/  PRMT R248, R203, 0x7773, RZ ;  /* 0x00007773cbf87816 */ /* 0x000fe400000000ff */
[----:B------:R-:W-:Y:S01]  /*15290*/  SEL R245, R204, R245, P0 ;  /* 0x000000f5ccf57207 */ /* 0x000fe20000000000 */
[----:B------:R-:W4:Y:S01]  /*152a0*/  LDS R203, [R124+0x28] ;  /* 0x000028007ccb7984 */ /* 0x000f220000000800 */
[C---:B------:R-:W-:Y:S02]  /*152b0*/  PRMT R240, R208.reuse, 0x7773, RZ ;  /* 0x00007773d0f07816 */ /* 0x040fe400000000ff */
[C---:B------:R-:W-:Y:S01]  /*152c0*/  PRMT R239, R208.reuse, 0x7772, RZ ;  /* 0x00007772d0ef7816 */ /* 0x040fe200000000ff */
[----:B------:R-:W4:Y:S01]  /*152d0*/  LDS R204, [R233+0x28] ;  /* 0x00002800e9cc7984 */ /* 0x000f220000000800 */
[----:B------:R-:W-:-:S02]  /*152e0*/  PRMT R238, R208, 0x7770, RZ ;  /* 0x00007770d0ee7816 */ /* 0x000fc400000000ff */
[----:B------:R-:W-:Y:S01]  /*152f0*/  PRMT R237, R208, 0x7771, RZ ;  /* 0x00007771d0ed7816 */ /* 0x000fe200000000ff */
[----:B------:R-:W-:Y:S01]  /*15300*/  LDS R124, [R124+0x4] ;  /* 0x000004007c7c7984 */ /* 0x000fe20000000800 */
[----:B------:R-:W-:Y:S02]  /*15310*/  PRMT R125, R127, 0x7773, RZ ;  /* 0x000077737f7d7816 */ /* 0x000fe400000000ff */
[----:B------:R-:W-:Y:S01]  /*15320*/  PRMT R244, R205, 0x7773, RZ ;  /* 0x00007773cdf47816 */ /* 0x000fe200000000ff */
[----:B------:R-:W4:Y:S01]  /*15330*/  LDS R208, [R233+0x24] ;  /* 0x00002400e9d07984 */ /* 0x000f220000000800 */
[----:B------:R-:W-:Y:S02]  /*15340*/  SEL R248, R125, R248, P0 ;  /* 0x000000f87df87207 */ /* 0x000fe40000000000 */
[----:B------:R-:W-:Y:S01]  /*15350*/  PRMT R125, R126, 0x7773, RZ ;  /* 0x000077737e7d7816 */ /* 0x000fe200000000ff */
[----:B------:R-:W4:Y:S01]  /*15360*/  LDS R233, [R233+0x4] ;  /* 0x00000400e9e97984 */ /* 0x000f220000000800 */
[----:B------:R-:W-:-:S02]  /*15370*/  PRMT R243, R205, 0x7772, RZ ;  /* 0x00007772cdf37816 */ /* 0x000fc400000000ff */
[C---:B------:R-:W-:Y:S02]  /*15380*/  PRMT R242, R205.reuse, 0x7770, RZ ;  /* 0x00007770cdf27816 */ /* 0x040fe400000000ff */
[C---:B------:R-:W-:Y:S02]  /*15390*/  PRMT R210, R126.reuse, 0x7772, RZ ;  /* 0x000077727ed27816 */ /* 0x040fe400000000ff */
[C---:B------:R-:W-:Y:S02]  /*153a0*/  PRMT R127, R126.reuse, 0x7770, RZ ;  /* 0x000077707e7f7816 */ /* 0x040fe400000000ff */
[----:B------:R-:W-:Y:S02]  /*153b0*/  PRMT R241, R205, 0x7771, RZ ;  /* 0x00007771cdf17816 */ /* 0x000fe400000000ff */
[----:B------:R-:W-:Y:S02]  /*153c0*/  PRMT R126, R126, 0x7771, RZ ;  /* 0x000077717e7e7816 */ /* 0x000fe400000000ff */
[----:B------:R-:W-:-:S02]  /*153d0*/  SEL R244, R125, R244, P0 ;  /* 0x000000f47df47207 */ /* 0x000fc40000000000 */
[----:B------:R-:W-:Y:S02]  /*153e0*/  SEL R243, R210, R243, P0 ;  /* 0x000000f3d2f37207 */ /* 0x000fe40000000000 */
[----:B------:R-:W-:Y:S02]  /*153f0*/  SEL R242, R127, R242, P0 ;  /* 0x000000f27ff27207 */ /* 0x000fe40000000000 */
[C---:B0-----:R-:W-:Y:S02]  /*15400*/  PRMT R125, R202.reuse, 0x7773, RZ ;  /* 0x00007773ca7d7816 */ /* 0x041fe400000000ff */
[C---:B------:R-:W-:Y:S02]  /*15410*/  PRMT R210, R202.reuse, 0x7772, RZ ;  /* 0x00007772cad27816 */ /* 0x040fe400000000ff */
[----:B------:R-:W-:Y:S02]  /*15420*/  PRMT R127, R202, 0x7770, RZ ;  /* 0x00007770ca7f7816 */ /* 0x000fe400000000ff */
[----:B------:R-:W-:-:S02]  /*15430*/  SEL R241, R126, R241, P0 ;  /* 0x000000f17ef17207 */ /* 0x000fc40000000000 */
[----:B------:R-:W-:Y:S02]  /*15440*/  PRMT R202, R202, 0x7771, RZ ;  /* 0x00007771caca7816 */ /* 0x000fe400000000ff */
[C---:B-1----:R-:W-:Y:S02]  /*15450*/  PRMT R235, R206.reuse, 0x7772, RZ ;  /* 0x00007772ceeb7816 */ /* 0x042fe400000000ff */
[----:B--2---:R-:W-:Y:S02]  /*15460*/  PRMT R126, R201, 0x7772, RZ ;  /* 0x00007772c97e7816 */ /* 0x004fe400000000ff */
[----:B------:R-:W-:Y:S02]  /*15470*/  SEL R240, R125, R240, P0 ;  /* 0x000000f07df07207 */ /* 0x000fe40000000000 */
[----:B------:R-:W-:Y:S02]  /*15480*/  PRMT R236, R206, 0x7773, RZ ;  /* 0x00007773ceec7816 */ /* 0x000fe400000000ff */
[----:B------:R-:W-:-:S02]  /*15490*/  PRMT R125, R201, 0x7773, RZ ;  /* 0x00007773c97d7816 */ /* 0x000fc400000000ff */
[----:B------:R-:W-:Y:S02]  /*154a0*/  SEL R237, R202, R237, P0 ;  /* 0x000000edcaed7207 */ /* 0x000fe40000000000 */
[----:B------:R-:W-:Y:S02]  /*154b0*/  SEL R235, R126, R235, P0 ;  /* 0x000000eb7eeb7207 */ /* 0x000fe40000000000 */
[C---:B------:R-:W-:Y:S02]  /*154c0*/  PRMT R205, R201.reuse, 0x7770, RZ ;  /* 0x00007770c9cd7816 */ /* 0x040fe400000000ff */
[----:B------:R-:W-:Y:S02]  /*154d0*/  PRMT R202, R201, 0x7771, RZ ;  /* 0x00007771c9ca7816 */ /* 0x000fe400000000ff */
[----:B------:R-:W-:Y:S02]  /*154e0*/  SEL R238, R127, R238, P0 ;  /* 0x000000ee7fee7207 */ /* 0x000fe40000000000 */
[----:B---3--:R-:W-:-:S02]  /*154f0*/  PRMT R126, R200, 0x7773, RZ ;  /* 0x00007773c87e7816 */ /* 0x008fc400000000ff */
[----:B----4-:R-:W-:Y:S02]  /*15500*/  PRMT R201, R199, 0x7773, RZ ;  /* 0x00007773c7c97816 */ /* 0x010fe400000000ff */
[----:B------:R-:W-:Y:S02]  /*15510*/  SEL R236, R125, R236, P0 ;  /* 0x000000ec7dec7207 */ /* 0x000fe40000000000 */
[C---:B------:R-:W-:Y:S02]  /*15520*/  PRMT R127, R206.reuse, 0x7771, RZ ;  /* 0x00007771ce7f7816 */ /* 0x040fe400000000ff */
[----:B------:R-:W-:Y:S02]  /*15530*/  PRMT R234, R206, 0x7770, RZ ;  /* 0x00007770ceea7816 */ /* 0x000fe400000000ff */
[----:B------:R-:W-:Y:S02]  /*15540*/  PRMT R125, R200, 0x7772, RZ ;  /* 0x00007772c87d7816 */ /* 0x000fe400000000ff */
[----:B------:R-:W-:-:S02]  /*15550*/  PRMT R206, R199, 0x7772, RZ ;  /* 0x00007772c7ce7816 */ /* 0x000fc400000000ff */
[----:B------:R-:W-:Y:S02]  /*15560*/  SEL R126, R201, R126, P0 ;  /* 0x0000007ec97e7207 */ /* 0x000fe40000000000 */
[----:B------:R-:W-:Y:S02]  /*15570*/  PRMT R201, R200, 0x7771, RZ ;  /* 0x00007771c8c97816 */ /* 0x000fe400000000ff */
[----:B------:R-:W-:Y:S02]  /*15580*/  SEL R125, R206, R125, P0 ;  /* 0x0000007dce7d7207 */ /* 0x000fe40000000000 */
[----:B------:R-:W-:Y:S02]  /*15590*/  PRMT R200, R200, 0x7770, RZ ;  /* 0x00007770c8c87816 */ /* 0x000fe400000000ff */
[----:B------:R-:W-:Y:S02]  /*155a0*/  PRMT R209, R199, 0x7770, RZ ;  /* 0x00007770c7d17816 */ /* 0x000fe400000000ff */
[----:B------:R-:W-:-:S02]  /*155b0*/  SEL R127, R202, R127, P0 ;  /* 0x0000007fca7f7207 */ /* 0x000fc40000000000 */
[----:B------:R-:W-:Y:S02]  /*155c0*/  PRMT R206, R199, 0x7771, RZ ;  /* 0x00007771c7ce7816 */ /* 0x000fe400000000ff */
[----:B------:R-:W-:Y:S02]  /*155d0*/  SEL R239, R210, R239, P0 ;  /* 0x000000efd2ef7207 */ /* 0x000fe40000000000 */
[----:B------:R-:W-:Y:S02]  /*155e0*/  SEL R234, R205, R234, P0 ;  /* 0x000000eacdea7207 */ /* 0x000fe40000000000 */
[C---:B------:R-:W-:Y:S02]  /*155f0*/  PRMT R202, R203.reuse, 0x7773, RZ ;  /* 0x00007773cbca7816 */ /* 0x040fe400000000ff */
[----:B------:R-:W-:Y:S02]  /*15600*/  PRMT R213, R204, 0x7773, RZ ;  /* 0x00007773ccd57816 */ /* 0x000fe400000000ff */
[----:B------:R-:W-:-:S02]  /*15610*/  PRMT R205, R203, 0x7772, RZ ;  /* 0x00007772cbcd7816 */ /* 0x000fc400000000ff */
[----:B------:R-:W-:Y:S02]  /*15620*/  PRMT R210, R204, 0x7772, RZ ;  /* 0x00007772ccd27816 */ /* 0x000fe400000000ff */
[----:B------:R-:W-:Y:S02]  /*15630*/  SEL R199, R209, R200, P0 ;  /* 0x000000c8d1c77207 */ /* 0x000fe40000000000 */
[----:B------:R-:W-:Y:S02]  /*15640*/  SEL R200, R206, R201, P0 ;  /* 0x000000c9cec87207 */ /* 0x000fe40000000000 */
[----:B------:R-:W-:Y:S02]  /*15650*/  SEL R201, R213, R202, P0 ;  /* 0x000000cad5c97207 */ /* 0x000fe40000000000 */
[----:B------:R-:W-:Y:S02]  /*15660*/  SEL R202, R210, R205, P0 ;  /* 0x000000cdd2ca7207 */ /* 0x000fe40000000000 */
[----:B------:R-:W-:-:S02]  /*15670*/  PRMT R210, R204, 0x7770, RZ ;  /* 0x00007770ccd27816 */ /* 0x000fc400000000ff */
[----:B------:R-:W-:Y:S02]  /*15680*/  PRMT R205, R203, 0x7771, RZ ;  /* 0x00007771cbcd7816 */ /* 0x000fe400000000ff */
[----:B------:R-:W-:Y:S02]  /*15690*/  PRMT R204, R204, 0x7771, RZ ;  /* 0x00007771cccc7816 */ /* 0x000fe400000000ff */
[C---:B------:R-:W-:Y:S02]  /*156a0*/  PRMT R206, R207.reuse, 0x7773, RZ ;  /* 0x00007773cfce7816 */ /* 0x040fe400000000ff */
[C---:B------:R-:W-:Y:S02]  /*156b0*/  PRMT R213, R208.reuse, 0x7773, RZ ;  /* 0x00007773d0d57816 */ /* 0x040fe400000000ff */
[----:B------:R-:W-:Y:S02]  /*156c0*/  PRMT R209, R207, 0x7772, RZ ;  /* 0x00007772cfd17816 */ /* 0x000fe400000000ff */
[----:B------:R-:W-:-:S02]  /*156d0*/  PRMT R214, R208, 0x7772, RZ ;  /* 0x00007772d0d67816 */ /* 0x000fc400000000ff */
[----:B------:R-:W-:Y:S02]  /*156e0*/  PRMT R203, R203, 0x7770, RZ ;  /* 0x00007770cbcb7816 */ /* 0x000fe400000000ff */
[----:B------:R-:W-:Y:S02]  /*156f0*/  SEL R204, R204, R205, P0 ;  /* 0x000000cdcccc7207 */ /* 0x000fe40000000000 */
[----:B------:R-:W-:Y:S02]  /*15700*/  SEL R205, R213, R206, P0 ;  /* 0x000000ced5cd7207 */ /* 0x000fe40000000000 */
[----:B------:R-:W-:Y:S02]  /*15710*/  SEL R206, R214, R209, P0 ;  /* 0x000000d1d6ce7207 */ /* 0x000fe40000000000 */
[----:B------:R-:W-:Y:S02]  /*15720*/  PRMT R214, R208, 0x7770, RZ ;  /* 0x00007770d0d67816 */ /* 0x000fe400000000ff */
[----:B------:R-:W-:-:S02]  /*15730*/  SEL R203, R210, R203, P0 ;  /* 0x000000cbd2cb7207 */ /* 0x000fc40000000000 */
[----:B------:R-:W-:Y:S02]  /*15740*/  PRMT R209, R207, 0x7771, RZ ;  /* 0x00007771cfd17816 */ /* 0x000fe400000000ff */
[----:B------:R-:W-:Y:S02]  /*15750*/  PRMT R208, R208, 0x7771, RZ ;  /* 0x00007771d0d07816 */ /* 0x000fe400000000ff */
[C---:B------:R-:W-:Y:S02]  /*15760*/  PRMT R210, R212.reuse, 0x7773, RZ ;  /* 0x00007773d4d27816 */ /* 0x040fe400000000ff */
[C---:B------:R-:W-:Y:S02]  /*15770*/  PRMT R215, R211.reuse, 0x7773, RZ ;  /* 0x00007773d3d77816 */ /* 0x040fe400000000ff */
[----:B------:R-:W-:Y:S02]  /*15780*/  PRMT R213, R212, 0x7772, RZ ;  /* 0x00007772d4d57816 */ /* 0x000fe400000000ff */
[----:B------:R-:W-:-:S02]  /*15790*/  PRMT R218, R211, 0x7772, RZ ;  /* 0x00007772d3da7816 */ /* 0x000fc400000000ff */
[----:B------:R-:W-:Y:S02]  /*157a0*/  SEL R208, R208, R209, P0 ;  /* 0x000000d1d0d07207 */ /* 0x000fe40000000000 */
[----:B------:R-:W-:Y:S02]  /*157b0*/  PRMT R207, R207, 0x7770, RZ ;  /* 0x00007770cfcf7816 */ /* 0x000fe400000000ff */
[----:B------:R-:W-:Y:S02]  /*157c0*/  SEL R209, R215, R210, P0 ;  /* 0x000000d2d7d17207 */ /* 0x000fe40000000000 */
[----:B------:R-:W-:Y:S02]  /*157d0*/  SEL R210, R218, R213, P0 ;  /* 0x000000d5dad27207 */ /* 0x000fe40000000000 */
[C---:B------:R-:W-:Y:S02]  /*157e0*/  PRMT R213, R212.reuse, 0x7771, RZ ;  /* 0x00007771d4d57816 */ /* 0x040fe400000000ff */
[----:B------:R-:W-:-:S02]  /*157f0*/  PRMT R212, R212, 0x7770, RZ ;  /* 0x00007770d4d47816 */ /* 0x000fc400000000ff */
[C---:B------:R-:W-:Y:S02]  /*15800*/  PRMT R215, R211.reuse, 0x7770, RZ ;  /* 0x00007770d3d77816 */ /* 0x040fe400000000ff */
[----:B------:R-:W-:Y:S02]  /*15810*/  SEL R207, R214, R207, P0 ;  /* 0x000000cfd6cf7207 */ /* 0x000fe40000000000 */
[----:B------:R-:W-:Y:S02]  /*15820*/  PRMT R218, R211, 0x7771, RZ ;  /* 0x00007771d3da7816 */ /* 0x000fe400000000ff */
[----:B------:R-:W-:Y:S02]  /*15830*/  PRMT R214, R216, 0x7773, RZ ;  /* 0x00007773d8d67816 */ /* 0x000fe400000000ff */
[----:B------:R-:W-:Y:S02]  /*15840*/  PRMT R221, R217, 0x7773, RZ ;  /* 0x00007773d9dd7816 */ /* 0x000fe400000000ff */
[----:B------:R-:W-:-:S02]  /*15850*/  SEL R211, R215, R212, P0 ;  /* 0x000000d4d7d37207 */ /* 0x000fc40000000000 */
[----:B------:R-:W-:Y:S02]  /*15860*/  SEL R212, R218, R213, P0 ;  /* 0x000000d5dad47207 */ /* 0x000fe40000000000 */
[----:B------:R-:W-:Y:S02]  /*15870*/  SEL R213, R221, R214, P0 ;  /* 0x000000d6ddd57207 */ /* 0x000fe40000000000 */
[C---:B------:R-:W-:Y:S02]  /*15880*/  PRMT R214, R216.reuse, 0x7772, RZ ;  /* 0x00007772d8d67816 */ /* 0x040fe400000000ff */
[----:B------:R-:W-:Y:S02]  /*15890*/  PRMT R215, R216, 0x7770, RZ ;  /* 0x00007770d8d77816 */ /* 0x000fe400000000ff */
[C---:B------:R-:W-:Y:S02]  /*158a0*/  PRMT R221, R217.reuse, 0x7772, RZ ;  /* 0x00007772d9dd7816 */ /* 0x040fe400000000ff */
[----:B------:R-:W-:-:S02]  /*158b0*/  PRMT R218, R217, 0x7770, RZ ;  /* 0x00007770d9da7816 */ /* 0x000fc400000000ff */
[----:B------:R-:W-:Y:S02]  /*158c0*/  SEL R214, R221, R214, P0 ;  /* 0x000000d6ddd67207 */ /* 0x000fe40000000000 */
[----:B------:R-:W-:Y:S02]  /*158d0*/  SEL R215, R218, R215, P0 ;  /* 0x000000d7dad77207 */ /* 0x000fe40000000000 */
[----:B------:R-:W-:Y:S02]  /*158e0*/  PRMT R216, R216, 0x7771, RZ ;  /* 0x00007771d8d87816 */ /* 0x000fe400000000ff */
[----:B------:R-:W-:Y:S02]  /*158f0*/  PRMT R217, R217, 0x7771, RZ ;  /* 0x00007771d9d97816 */ /* 0x000fe400000000ff */
        /* <DEDUP_REMOVED lines=10> */
[----:B------:R-:W-:Y:S02]  /*159a0*/  PRMT R220, R220, 0x7771, RZ ;  /* 0x00007771dcdc7816 */ /* 0x000fe400000000ff */
[----:B------:R-:W-:Y:S02]  /*159b0*/  SEL R219, R222, R219, P0 ;  /* 0x000000dbdedb7207 */ /* 0x000fe40000000000 */
[----:B------:R-:W-:Y:S02]  /*159c0*/  SEL R220, R220, R221, P0 ;  /* 0x000000dddcdc7207 */ /* 0x000fe40000000000 */
[----:B------:R-:W-:-:S02]  /*159d0*/  PRMT R221, R223, 0x7773, RZ ;  /* 0x00007773dfdd7816 */ /* 0x000fc400000000ff */
[C---:B------:R-:W-:Y:S02]  /*159e0*/  PRMT R222, R224.reuse, 0x7773, RZ ;  /* 0x00007773e0de7816 */ /* 0x040fe400000000ff */
[----:B------:R-:W-:Y:S02]  /*159f0*/  PRMT R225, R224, 0x7772, RZ ;  /* 0x00007772e0e17816 */ /* 0x000fe400000000ff */
[----:B------:R-:W-:Y:S02]  /*15a00*/  SEL R221, R222, R221, P0 ;  /* 0x000000dddedd7207 */ /* 0x000fe40000000000 */
[----:B------:R-:W-:Y:S02]  /*15a10*/  PRMT R222, R223, 0x7772, RZ ;  /* 0x00007772dfde7816 */ /* 0x000fe400000000ff */
        /* <DEDUP_REMOVED lines=8> */
[----:B------:R-:W-:Y:S02]  /*15aa0*/  PRMT R226, R228, 0x7773, RZ ;  /* 0x00007773e4e27816 */ /* 0x000fe400000000ff */
[C---:B------:R-:W-:Y:S02]  /*15ab0*/  PRMT R229, R227.reuse, 0x7772, RZ ;  /* 0x00007772e3e57816 */ /* 0x040fe400000000ff */
[----:B------:R-:W-:Y:S02]  /*15ac0*/  SEL R225, R226, R225, P0 ;  /* 0x000000e1e2e17207 */ /* 0x000fe40000000000 */
[----:B------:R-:W-:Y:S02]  /*15ad0*/  PRMT R226, R228, 0x7772, RZ ;  /* 0x00007772e4e27816 */ /* 0x000fe400000000ff */
[----:B------:R-:W-:Y:S02]  /*15ae0*/  PRMT R2, R227, 0x7771, RZ ;  /* 0x00007771e3027816 */ /* 0x000fe400000000ff */
[----:B------:R-:W-:-:S02]  /*15af0*/  SEL R226, R226, R229, P0 ;  /* 0x000000e5e2e27207 */ /* 0x000fc40000000000 */
[----:B------:R-:W-:Y:S02]  /*15b00*/  PRMT R229, R227, 0x7770, RZ ;  /* 0x00007770e3e57816 */ /* 0x000fe400000000ff */
[C---:B------:R-:W-:Y:S02]  /*15b10*/  PRMT R227, R228.reuse, 0x7770, RZ ;  /* 0x00007770e4e37816 */ /* 0x040fe400000000ff */
[----:B------:R-:W-:Y:S02]  /*15b20*/  PRMT R228, R228, 0x7771, RZ ;  /* 0x00007771e4e47816 */ /* 0x000fe400000000ff */
[----:B------:R-:W-:Y:S02]  /*15b30*/  SEL R227, R227, R229, P0 ;  /* 0x000000e5e3e37207 */ /* 0x000fe40000000000 */
[----:B------:R-:W-:Y:S02]  /*15b40*/  SEL R228, R228, R2, P0 ;  /* 0x00000002e4e47207 */ /* 0x000fe40000000000 */
[----:B------:R-:W-:-:S02]  /*15b50*/  PRMT R2, R230, 0x7773, RZ ;  /* 0x00007773e6027816 */ /* 0x000fc400000000ff */
[----:B------:R-:W-:Y:S02]  /*15b60*/  PRMT R229, R231, 0x7773, RZ ;  /* 0x00007773e7e57816 */ /* 0x000fe400000000ff */
[----:B------:R-:W-:Y:S02]  /*15b70*/  PRMT R197, R230, 0x7772, RZ ;  /* 0x00007772e6c57816 */ /* 0x000fe400000000ff */
[----:B------:R-:W-:Y:S02]  /*15b80*/  SEL R229, R229, R2, P0 ;  /* 0x00000002e5e57207 */ /* 0x000fe40000000000 */
[----:B------:R-:W-:-:S04]  /*15b90*/  PRMT R2, R231, 0x7772, RZ ;  /* 0x00007772e7027816 */ /* 0x000fc800000000ff */
        /* <DEDUP_REMOVED lines=8> */
[----:B------:R-:W-:Y:S02]  /*15c20*/  PRMT R197, R232, 0x7773, RZ ;  /* 0x00007773e8c57816 */ /* 0x000fe400000000ff */
[----:B------:R-:W-:-:S04]  /*15c30*/  PRMT R2, R252, 0x7773, RZ ;  /* 0x00007773fc027816 */ /* 0x000fc800000000ff */
[----:B0-----:R-:W-:Y:S02]  /*15c40*/  SEL R198, R2, R197, P0 ;  /* 0x000000c502c67207 */ /* 0x001fe40000000000 */
        /* <DEDUP_REMOVED lines=8> */
[----:B-1----:R-:W-:Y:S02]  /*15cd0*/  PRMT R2, R252, 0x7771, RZ ;  /* 0x00007771fc027816 */ /* 0x002fe400000000ff */
[----:B------:R-:W-:Y:S02]  /*15ce0*/  SEL R252, R232, R197, P0 ;  /* 0x000000c5e8fc7207 */ /* 0x000fe40000000000 */
[----:B------:R-:W-:Y:S01]  /*15cf0*/  SEL R232, R2, R198, P0 ;  /* 0x000000c602e87207 */ /* 0x000fe20000000000 */
[----:B------:R0:W5:Y:S01]  /*15d00*/  LDL.LU R197, [R1+0x50] ;  /* 0x0000500001c57983 */ /* 0x0001620000300800 */
[----:B------:R-:W-:-:S02]  /*15d10*/  PRMT R198, R124, 0x7773, RZ ;  /* 0x000077737cc67816 */ /* 0x000fc400000000ff */
        /* <DEDUP_REMOVED lines=12> */
[----:B------:R0:W5:Y:S01]  /*15de0*/  LDL.LU R198, [R1+0x4c] ;  /* 0x00004c0001c67983 */ /* 0x0001620000300800 */
[----:B------:R-:W-:-:S03]  /*15df0*/  SEL R233, R233, R2, P0 ;  /* 0x00000002e9e97207 */ /* 0x000fc60000000000 */
[----:B------:R0:W5:Y:S04]  /*15e00*/  LDL.LU R2, [R1+0x48] ;  /* 0x0000480001027983 */ /* 0x0001680000300800 */
[----:B------:R1:W-:Y:S04]  /*15e10*/  STL [R1+0x4], R124 ;  /* 0x0000047c01007387 */ /* 0x0003e80000100800 */
[----:B------:R2:W-:Y:S01]  /*15e20*/  STL [R1], R233 ;  /* 0x000000e901007387 */ /* 0x0005e20000100800 */
[----:B-1----:R-:W1:Y:S01]  /*15e30*/  S2R R124, SR_CgaCtaId ;  /* 0x00000000007c7919 */ /* 0x002e620000008800 */
[----:B--2---:R-:W-:-:S04]  /*15e40*/  MOV R233, 0x400 ;  /* 0x0000040000e97802 */ /* 0x004fc80000000f00 */
[----:B-1----:R-:W-:Y:S02]  /*15e50*/  LEA R233, R124, R233, 0x18 ;  /* 0x000000e97ce97211 */ /* 0x002fe400078ec0ff */
[----:B------:R-:W1:Y:S03]  /*15e60*/  S2R R124, SR_TID.X ;  /* 0x00000000007c7919 */ /* 0x000e660000002100 */
[----:B------:R0:W-:Y:S01]  /*15e70*/  STL [R1+0x28], R233 ;  /* 0x000028e901007387 */ /* 0x0001e20000100800 */
[----:B------:R-:W-:Y:S06]  /*15e80*/  BAR.SYNC.DEFER_BLOCKING 0x0 ;  /* 0x0000000000007b1d */ /* 0x000fec0000010000 */
[----:B------:R-:W-:Y:S05]  /*15e90*/  BRA.U !UP0, `(.L_x_333) ;  /* 0x0000001908987547 */ /* 0x000fea000b800000 */
[----:B0-----:R-:W0:Y:S01]  /*15ea0*/  S2R R233, SR_LANEID ;  /* 0x0000000000e97919 */ /* 0x001e220000000000 */
[----:B-1----:R-:W-:-:S05]  /*15eb0*/  LOP3.LUT R124, R124, 0x3e0, RZ, 0xc0, !PT ;  /* 0x000003e07c7c7812 */ /* 0x002fca00078ec0ff */
[----:B0-----:R-:W-:Y:S02]  /*15ec0*/  IMAD.IADD R233, R124, 0x1, R233 ;  /* 0x000000017ce97824 */ /* 0x001fe400078e02e9 */
[----:B------:R-:W2:Y:S02]  /*15ed0*/  LDL R124, [R1+0x28] ;  /* 0x00002800017c7983 */ /* 0x000ea40000100800 */
[----:B--2---:R-:W-:Y:S02]  /*15ee0*/  IMAD R233, R233, 0x104, R124 ;  /* 0x00000104e9e97824 */ /* 0x004fe400078e027c */
[----:B------:R-:W0:Y:S03]  /*15ef0*/  S2R R124, SR_TID.X ;  /* 0x00000000007c7919 */ /* 0x000e260000002100 */
[----:B------:R1:W-:Y:S04]  /*15f00*/  STS.U8 [R233+0x42], R251 ;  /* 0x000042fbe9007388 */ /* 0x0003e80000000000 */
[----:B------:R2:W-:Y:S04]  /*15f10*/  STS.U8 [R233+0x41], R249 ;  /* 0x000041f9e9007388 */ /* 0x0005e80000000000 */
[----:B-1----:R-:W3:Y:S04]  /*15f20*/  LDL.LU R251, [R1+0x1c] ;  /* 0x00001c0001fb7983 */ /* 0x002ee80000300800 */
[----:B--2---:R-:W2:Y:S04]  /*15f30*/  LDL.LU R249, [R1+0x4] ;  /* 0x0000040001f97983 */ /* 0x004ea80000300800 */
[----:B------:R1:W-:Y:S04]  /*15f40*/  STS.U8 [R233+0x40], R250 ;  /* 0x000040fae9007388 */ /* 0x0003e80000000000 */
[----:B------:R4:W-:Y:S04]  /*15f50*/  STS.U8 [R233+0x3f], R248 ;  /* 0x00003ff8e9007388 */ /* 0x0009e80000000000 */
[----:B------:R4:W-:Y:S01]  /*15f60*/  STS.U8 [R233+0x3e], R247 ;  /* 0x00003ef7e9007388 */ /* 0x0009e20000000000 */
[----:B0-----:R-:W-:-:S03]  /*15f70*/  LOP3.LUT R124, R124, 0x3e0, RZ, 0xc0, !PT ;  /* 0x000003e07c7c7812 */ /* 0x001fc600078ec0ff */
[----:B-1----:R-:W3:Y:S04]  /*15f80*/  LDL.LU R250, [R1] ;  /* 0x0000000001fa7983 */ /* 0x002ee80000300800 */
[----:B----4-:R-:W4:Y:S04]  /*15f90*/  LDL.LU R248, [R1+0xc] ;  /* 0x00000c0001f87983 */ /* 0x010f280000300800 */
[----:B------:R-:W4:Y:S04]  /*15fa0*/  LDL.LU R247, [R1+0x8] ;  /* 0x0000080001f77983 */ /* 0x000f280000300800 */
[----:B------:R0:W-:Y:S04]  /*15fb0*/  STS.U8 [R233+0x3d], R245 ;  /* 0x00003df5e9007388 */ /* 0x0001e80000000000 */
[----:B------:R1:W-:Y:S04]  /*15fc0*/  STS.U8 [R233+0x3c], R246 ;  /* 0x00003cf6e9007388 */ /* 0x0003e80000000000 */
[----:B------:R1:W-:Y:S04]  /*15fd0*/  STS.U8 [R233+0x3b], R244 ;  /* 0x00003bf4e9007388 */ /* 0x0003e80000000000 */
[----:B0-----:R-:W4:Y:S04]  /*15fe0*/  LDL.LU R245, [R1+0x14] ;  /* 0x0000140001f57983 */ /* 0x001f280000300800 */
[----:B-1----:R-:W4:Y:S04]  /*15ff0*/  LDL.LU R246, [R1+0x10] ;  /* 0x0000100001f67983 */ /* 0x002f280000300800 */
[----:B------:R-:W4:Y:S04]  /*16000*/  LDL.LU R244, [R1+0x18] ;  /* 0x0000180001f47983 */ /* 0x000f280000300800 */
[----:B--2---:R0:W-:Y:S04]  /*16010*/  STS.U8 [R233+0x4], R249 ;  /* 0x000004f9e9007388 */ /* 0x0041e80000000000 */
[----:B0-----:R-:W2:Y:S04]  /*16020*/  LDL.LU R249, [R1+0x28] ;  /* 0x0000280001f97983 */ /* 0x001ea80000300800 */
[----:B---3--:R0:W-:Y:S02]  /*16030*/  STS [R233], R251 ;  /* 0x000000fbe9007388 */ /* 0x0081e40000000800 */
[----:B0-----:R-:W0:Y:S02]  /*16040*/  S2R R251, SR_TID.X ;  /* 0x0000000000fb7919 */ /* 0x001e240000002100 */
[----:B------:R-:W-:Y:S04]  /*16050*/  STS.U8 [R233+0x3a], R243 ;  /* 0x00003af3e9007388 */ /* 0x000fe80000000000 */
[----:B------:R-:W-:Y:S04]  /*16060*/  STS.U8 [R233+0x39], R241 ;  /* 0x000039f1e9007388 */ /* 0x000fe80000000000 */
[----:B------:R-:W-:Y:S04]  /*16070*/  STS.U8 [R233+0x38], R242 ;  /* 0x000038f2e9007388 */ /* 0x000fe80000000000 */
[----:B------:R-:W-:Y:S04]  /*16080*/  STS.U8 [R233+0x37], R240 ;  /* 0x000037f0e9007388 */ /* 0x000fe80000000000 */
[----:B------:R-:W-:Y:S04]  /*16090*/  STS.U8 [R233+0x36], R239 ;  /* 0x000036efe9007388 */ /* 0x000fe80000000000 */
[----:B------:R-:W-:Y:S01]  /*160a0*/  STS.U8 [R233+0x35], R237 ;  /* 0x000035ede9007388 */ /* 0x000fe20000000000 */
[----:B0-----:R-:W-:-:S03]  /*160b0*/  ISETP.NE.AND P0, PT, R251, RZ, PT ;  /* 0x000000fffb00720c */ /* 0x001fc60003f05270 */
        /* <DEDUP_REMOVED lines=111> */
[----:B------:R1:W-:Y:S04]  /*167b0*/  STS.U8 [R233+0x44], R4 ;  /* 0x00004404e9007388 */ /* 0x0003e80000000000 */
        /* <DEDUP_REMOVED lines=65> */
[----:B-----5:R-:W-:Y:S04]  /*16bd0*/  STS.U8 [R233+0x102], R197 ;  /* 0x000102c5e9007388 */ /* 0x020fe80000000000 */
        /* <DEDUP_REMOVED lines=65> */
[----:B------:R-:W-:Y:S04]  /*16ff0*/  LDS R141, [R233] ;  /* 0x00000000e98d7984 */ /* 0x000fe80000000800 */
[----:B------:R-:W-:Y:S04]  /*17000*/  LDS R9, [R233+0x100] ;  /* 0x00010000e9097984 */ /* 0x000fe80000000800 */
        /* <DEDUP_REMOVED lines=63> */
[----:B--2---:R-:W-:Y:S01]  /*17400*/  @!P0 STS [R249+0x4100], R2 ;  /* 0x00410002f9008388 */ /* 0x004fe20000000800 */
[----:B------:R-:W-:Y:S06]  /*17410*/  BAR.SYNC.DEFER_BLOCKING 0x0 ;  /* 0x0000000000007b1d */ /* 0x000fec0000010000 */
[----:B------:R-:W1:Y:S01]  /*17420*/  S2R R126, SR_CTAID.X ;  /* 0x00000000007e7919 */ /* 0x000e620000002500 */
[----:B------:R-:W2:Y:S01]  /*17430*/  LDS R3, [R249+0x4100] ;  /* 0x00410000f9037984 */ /* 0x000ea20000000800 */
[----:B------:R-:W-:-:S05]  /*17440*/  LOP3.LUT R125, R251, 0x1f, RZ, 0xc0, !PT ;  /* 0x0000001ffb7d7812 */ /* 0x000fca00078ec0ff */
[----:B------:R-:W-:Y:S02]  /*17450*/  IMAD.IADD R124, R124, 0x1, R125 ;  /* 0x000000017c7c7824 */ /* 0x000fe400078e027d */
[----:B------:R-:W-:Y:S02]  /*17460*/  IMAD.MOV.U32 R125, RZ, RZ, RZ ;  /* 0x000000ffff7d7224 */ /* 0x000fe400078e00ff */
[----:B-1----:R-:W-:-:S04]  /*17470*/  IMAD.WIDE.U32 R4, R126, 0x40, R124 ;  /* 0x000000407e047825 */ /* 0x002fc800078e007c */
[----:B------:R-:W-:Y:S02]  /*17480*/  IMAD R125, R5, 0x104, RZ ;  /* 0x00000104057d7824 */ /* 0x000fe400078e02ff */
[----:B0-----:R-:W-:Y:S01]  /*17490*/  IMAD.WIDE.U32 R4, R4, 0x104, R6 ;  /* 0x0000010404047825 */ /* 0x001fe200078e0006 */
[----:B--2---:R-:W-:-:S03]  /*174a0*/  ISETP.GE.AND P0, PT, R124, R3, PT ;  /* 0x000000037c00720c */ /* 0x004fc60003f06270 */
[----:B------:R-:W-:Y:S02]  /*174b0*/  IMAD.IADD R3, R5, 0x1, R125 ;  /* 0x0000000105037824 */ /* 0x000fe400078e027d */
[----:B------:R-:W-:-:S08]  /*174c0*/  IMAD.MOV.U32 R2, RZ, RZ, R4 ;  /* 0x000000ffff027224 */ /* 0x000fd000078e0004 */
[----:B------:R-:W-:Y:S05]  /*174d0*/  @P0 EXIT ;  /* 0x000000000000094d */ /* 0x000fea0003800000 */
        /* <DEDUP_REMOVED lines=66> */
.L_x_333:
[----:B-----5:R2:W-:Y:S01]  /*17900*/  STL [R1+0x50], R2 ;  /* 0x0000500201007387 */ /* 0x0205e20000100800 */
[----:B-1----:R-:W1:Y:S03]  /*17910*/  S2R R124, SR_TID.X ;  /* 0x00000000007c7919 */ /* 0x002e660000002100 */
[----:B--2---:R-:W2:Y:S01]  /*17920*/  LDL R2, [R1+0x28] ;  /* 0x0000280001027983 */ /* 0x004ea20000100800 */
[----:B0-----:R-:W0:Y:S01]  /*17930*/  S2R R233, SR_LANEID ;  /* 0x0000000000e97919 */ /* 0x001e220000000000 */
[----:B-1----:R-:W-:-:S05]  /*17940*/  LOP3.LUT R124, R124, 0x3e0, RZ, 0xc0, !PT ;  /* 0x000003e07c7c7812 */ /* 0x002fca00078ec0ff */
[----:B0-----:R-:W-:-:S04]  /*17950*/  IMAD.IADD R233, R124, 0x1, R233 ;  /* 0x000000017ce97824 */ /* 0x001fc800078e02e9 */
[----:B--2---:R-:W-:Y:S02]  /*17960*/  IMAD R233, R233, 0x104, R2 ;  /* 0x00000104e9e97824 */ /* 0x004fe400078e0202 */
[----:B------:R-:W2:Y:S04]  /*17970*/  LDL.LU R2, [R1+0x50] ;  /* 0x0000500001027983 */ /* 0x000ea80000300800 */
[----:B------:R0:W-:Y:S04]  /*17980*/  STS.U8 [R233+0x42], R251 ;  /* 0x000042fbe9007388 */ /* 0x0001e80000000000 */
[----:B------:R1:W-:Y:S04]  /*17990*/  STS.U8 [R233+0x3b], R244 ;  /* 0x00003bf4e9007388 */ /* 0x0003e80000000000 */
[----:B------:R3:W-:Y:S01]  /*179a0*/  STS.U8 [R233+0x3c], R246 ;  /* 0x00003cf6e9007388 */ /* 0x0007e20000000000 */
[----:B0-----:R-:W0:Y:S03]  /*179b0*/  S2R R251, SR_CTAID.X ;  /* 0x0000000000fb7919 */ /* 0x001e260000002500 */
[----:B-1----:R-:W4:Y:S04]  /*179c0*/  LDL.LU R244, [R1+0x18] ;  /* 0x0000180001f47983 */ /* 0x002f280000300800 */
[----:B------:R-:W-:Y:S04]  /*179d0*/  STS.U8 [R233+0x3d], R245 ;  /* 0x00003df5e9007388 */ /* 0x000fe80000000000 */
[----:B------:R1:W-:Y:S04]  /*179e0*/  STS.U8 [R233+0x2e], R125 ;  /* 0x00002e7de9007388 */ /* 0x0003e80000000000 */
[----:B---3--:R-:W3:Y:S04]  /*179f0*/  LDL.LU R246, [R1+0x10] ;  /* 0x0000100001f67983 */ /* 0x008ee80000300800 */
[----:B------:R0:W-:Y:S01]  /*17a00*/  STS.U8 [R233+0x3e], R247 ;  /* 0x00003ef7e9007388 */ /* 0x0001e20000000000 */
[----:B-1----:R-:W-:-:S03]  /*17a10*/  IMAD.MOV.U32 R125, RZ, RZ, RZ ;  /* 0x000000ffff7d7224 */ /* 0x002fc600078e00ff */
[----:B------:R-:W2:Y:S04]  /*17a20*/  LDL.LU R245, [R1+0x14] ;  /* 0x0000140001f57983 */ /* 0x000ea80000300800 */
[----:B------:R1:W-:Y:S04]  /*17a30*/  STS.U8 [R233+0x3f], R248 ;  /* 0x00003ff8e9007388 */ /* 0x0003e80000000000 */
[----:B0-----:R-:W2:Y:S04]  /*17a40*/  LDL.LU R247, [R1+0x8] ;  /* 0x0000080001f77983 */ /* 0x001ea80000300800 */
[----:B------:R0:W-:Y:S04]  /*17a50*/  STS.U8 [R233+0x40], R250 ;  /* 0x000040fae9007388 */ /* 0x0001e80000000000 */
[----:B-1----:R-:W2:Y:S04]  /*17a60*/  LDL.LU R248, [R1+0xc] ;  /* 0x00000c0001f87983 */ /* 0x002ea80000300800 */
[----:B------:R1:W-:Y:S04]  /*17a70*/  STS.U8 [R233+0x41], R249 ;  /* 0x000041f9e9007388 */ /* 0x0003e80000000000 */
[----:B------:R-:W-:Y:S04]  /*17a80*/  STS.U8 [R233+0x31], R127 ;  /* 0x0000317fe9007388 */ /* 0x000fe80000000000 */
[----:B------:R1:W-:Y:S04]  /*17a90*/  STS.U8 [R233+0x2f], R126 ;  /* 0x00002f7ee9007388 */ /* 0x0003e80000000000 */
[----:B0-----:R-:W2:Y:S04]  /*17aa0*/  LDL.LU R250, [R1] ;  /* 0x0000000001fa7983 */ /* 0x001ea80000300800 */
[----:B-1----:R-:W2:Y:S01]  /*17ab0*/  LDL.LU R249, [R1+0x4] ;  /* 0x0000040001f97983 */ /* 0x002ea20000300800 */
[----:B------:R-:W-:-:S03]  /*17ac0*/  IMAD.WIDE.U32 R126, R251, 0x40, R124 ;  /* 0x00000040fb7e7825 */ /* 0x000fc600078e007c */
[----:B------:R-:W2:Y:S04]  /*17ad0*/  LDL.LU R251, [R1+0x1c] ;  /* 0x00001c0001fb7983 */ /* 0x000ea80000300800 */
        /* <DEDUP_REMOVED lines=62> */
[----:B---3--:R-:W-:Y:S04]  /*17ec0*/  STS.U8 [R233+0xb], R246 ;  /* 0x00000bf6e9007388 */ /* 0x008fe80000000000 */
[----:B------:R-:W-:Y:S04]  /*17ed0*/  STS.U8 [R233+0x74], R52 ;  /* 0x00007434e9007388 */ /* 0x000fe80000000000 */
[----:B--2---:R-:W-:Y:S04]  /*17ee0*/  STS.U8 [R233+0xa], R245 ;  /* 0x00000af5e9007388 */ /* 0x004fe80000000000 */
[----:B------:R0:W-:Y:S02]  /*17ef0*/  STS [R233], R251 ;  /* 0x000000fbe9007388 */ /* 0x0001e40000000800 */
[----:B0-----:R-:W0:Y:S02]  /*17f00*/  S2R R251, SR_TID.X ;  /* 0x0000000000fb7919 */ /* 0x001e240000002100 */
[----:B------:R-:W-:Y:S04]  /*17f10*/  STS.U8 [R233+0x7], R247 ;  /* 0x000007f7e9007388 */ /* 0x000fe80000000000 */
[----:B------:R-:W-:Y:S04]  /*17f20*/  STS.U8 [R233+0x6], R248 ;  /* 0x000006f8e9007388 */ /* 0x000fe80000000000 */
[----:B------:R-:W-:Y:S04]  /*17f30*/  STS.U8 [R233+0x5], R250 ;  /* 0x000005fae9007388 */ /* 0x000fe80000000000 */
[----:B------:R-:W-:Y:S04]  /*17f40*/  STS.U8 [R233+0x4], R249 ;  /* 0x000004f9e9007388 */ /* 0x000fe80000000000 */
[----:B------:R-:W-:Y:S04]  /*17f50*/  STS.U8 [R233+0x73], R50 ;  /* 0x00007332e9007388 */ /* 0x000fe80000000000 */
[----:B------:R-:W-:Y:S01]  /*17f60*/  STS.U8 [R233+0x72], R49 ;  /* 0x00007231e9007388 */ /* 0x000fe20000000000 */
[----:B0-----:R-:W-:-:S03]  /*17f70*/  LOP3.LUT R3, R251, 0x1f, RZ, 0xc0, !PT ;  /* 0x0000001ffb037812 */ /* 0x001fc600078ec0ff */
[----:B------:R-:W-:Y:S02]  /*17f80*/  STS.U8 [R233+0x71], R47 ;  /* 0x0000712fe9007388 */ /* 0x000fe40000000000 */
[----:B------:R-:W-:Y:S02]  /*17f90*/  IMAD.IADD R4, R124, 0x1, R3 ;  /* 0x000000017c047824 */ /* 0x000fe400078e0203 */
        /* <DEDUP_REMOVED lines=116> */
[----:B0-----:R-:W-:-:S03]  /*186e0*/  IADD3 R0, P0, PT, R3, R126, RZ ;  /* 0x0000007e03007210 */ /* 0x001fc60007f1e0ff */
        /* <DEDUP_REMOVED lines=58> */
[----:B------:R-:W-:Y:S04]  /*18a90*/  STL [R1+0x20], R4 ;  /* 0x0000200401007387 */ /* 0x000fe80000100800 */
[----:B------:R-:W0:Y:S04]  /*18aa0*/  LDS.U8 R4, [R233+0x42] ;  /* 0x00004200e9047984 */ /* 0x000e280000000000 */
[----:B------:R-:W1:Y:S04]  /*18ab0*/  LDS.U8 R3, [R233+0x41] ;  /* 0x00004100e9037984 */ /* 0x000e680000000000 */
[----:B------:R-:W2:Y:S01]  /*18ac0*/  LDS.U8 R5, [R233+0x40] ;  /* 0x00004000e9057984 */ /* 0x000ea20000000000 */
[----:B------:R-:W-:-:S03]  /*18ad0*/  ISETP.NE.AND P1, PT, R251, RZ, PT ;  /* 0x000000fffb00720c */ /* 0x000fc60003f25270 */
[----:B------:R-:W-:Y:S04]  /*18ae0*/  LDS.U8 R251, [R233+0x3a] ;  /* 0x00003a00e9fb7984 */ /* 0x000fe80000000000 */
[----:B------:R-:W-:Y:S01]  /*18af0*/  LDS.U8 R250, [R233+0x39] ;  /* 0x00003900e9fa7984 */ /* 0x000fe20000000000 */
[----:B------:R-:W-:-:S03]  /*18b00*/  IMAD.X R126, RZ, RZ, R127, P0 ;  /* 0x000000ffff7e7224 */ /* 0x000fc600000e067f */
[----:B------:R-:W-:Y:S04]  /*18b10*/  LDS.U8 R252, [R233+0x103] ;  /* 0x00010300e9fc7984 */ /* 0x000fe80000000000 */
[----:B------:R-:W-:Y:S04]  /*18b20*/  LDS.U8 R249, [R233+0x38] ;  /* 0x00003800e9f97984 */ /* 0x000fe80000000000 */
[----:B------:R-:W-:Y:S04]  /*18b30*/  LDS.U8 R248, [R233+0x37] ;  /* 0x00003700e9f87984 */ /* 0x000fe80000000000 */
[----:B------:R-:W-:Y:S04]  /*18b40*/  LDS.U8 R247, [R233+0x36] ;  /* 0x00003600e9f77984 */ /* 0x000fe80000000000 */
[----:B------:R-:W-:Y:S04]  /*18b50*/  LDS.U8 R246, [R233+0x35] ;  /* 0x00003500e9f67984 */ /* 0x000fe80000000000 */
[----:B0-----:R-:W-:Y:S04]  /*18b60*/  STL [R1+0x1c], R4 ;  /* 0x00001c0401007387 */ /* 0x001fe80000100800 */
[----:B------:R-:W0:Y:S04]  /*18b70*/  LDS.U8 R4, [R233+0x3f] ;  /* 0x00003f00e9047984 */ /* 0x000e280000000000 */
[----:B-1----:R-:W-:Y:S04]  /*18b80*/  STL [R1+0x18], R3 ;  /* 0x0000180301007387 */ /* 0x002fe80000100800 */
[----:B------:R-:W1:Y:S04]  /*18b90*/  LDS.U8 R3, [R233+0x3e] ;  /* 0x00003e00e9037984 */ /* 0x000e680000000000 */
[----:B--2---:R-:W-:Y:S04]  /*18ba0*/  STL [R1+0x14], R5 ;  /* 0x0000140501007387 */ /* 0x004fe80000100800 */
[----:B------:R-:W2:Y:S04]  /*18bb0*/  LDS.U8 R5, [R233+0x3d] ;  /* 0x00003d00e9057984 */ /* 0x000ea80000000000 */
        /* <DEDUP_REMOVED lines=9> */
[----:B--2---:R-:W-:Y:S01]  /*18c50*/  STL [R1+0x8], R5 ;  /* 0x0000080501007387 */ /* 0x004fe20000100800 */
[----:B------:R-:W-:-:S03]  /*18c60*/  IMAD.MOV.U32 R127, RZ, RZ, R0 ;  /* 0x000000ffff7f7224 */ /* 0x000fc600078e0000 */
[----:B------:R-:W-:Y:S04]  /*18c70*/  LDS.U8 R240, [R233+0x2f] ;  /* 0x00002f00e9f07984 */ /* 0x000fe80000000000 */
[----:B------:R-:W-:Y:S04]  /*18c80*/  LDS.U8 R239, [R233+0x2e] ;  /* 0x00002e00e9ef7984 */ /* 0x000fe80000000000 */
[----:B------:R-:W-:Y:S04]  /*18c90*/  LDS.U8 R238, [R233+0x2d] ;  /* 0x00002d00e9ee7984 */ /* 0x000fe80000000000 */
[----:B------:R-:W-:Y:S04]  /*18ca0*/  LDS.U8 R237, [R233+0x2c] ;  /* 0x00002c00e9ed7984 */ /* 0x000fe80000000000 */
[----:B------:R-:W-:Y:S04]  /*18cb0*/  LDS.U8 R236, [R233+0x2b] ;  /* 0x00002b00e9ec7984 */ /* 0x000fe80000000000 */
[----:B------:R-:W-:Y:S04]  /*18cc0*/  LDS.U8 R235, [R233+0x2a] ;  /* 0x00002a00e9eb7984 */ /* 0x000fe80000000000 */
[----:B0-----:R-:W-:Y:S04]  /*18cd0*/  STL [R1+0x4], R4 ;  /* 0x0000040401007387 */ /* 0x001fe80000100800 */
[----:B------:R-:W-:Y:S04]  /*18ce0*/  LDS.U8 R234, [R233+0x29] ;  /* 0x00002900e9ea7984 */ /* 0x000fe80000000000 */
[----:B-1----:R-:W-:Y:S04]  /*18cf0*/  STL [R1], R3 ;  /* 0x0000000301007387 */ /* 0x002fe80000100800 */
[----:B------:R0:W-:Y:S04]  /*18d00*/  STL.64 [R1+0x48], R250 ;  /* 0x000048fa01007387 */ /* 0x0001e80000100a00 */
[----:B------:R-:W-:Y:S04]  /*18d10*/  LDS.U8 R232, [R233+0x28] ;  /* 0x00002800e9e87984 */ /* 0x000fe80000000000 */
[----:B------:R-:W-:Y:S04]  /*18d20*/  LDS.U8 R231, [R233+0x27] ;  /* 0x00002700e9e77984 */ /* 0x000fe80000000000 */
[----:B0-----:R-:W2:Y:S04]  /*18d30*/  LDL.LU R250, [R1+0x28] ;  /* 0x0000280001fa7983 */ /* 0x001ea80000300800 */
[----:B------:R-:W3:Y:S04]  /*18d40*/  LDL.LU R251, [R1+0x20] ;  /* 0x0000200001fb7983 */ /* 0x000ee80000300800 */
[----:B------:R-:W-:Y:S04]  /*18d50*/  LDS.U8 R230, [R233+0x26] ;  /* 0x00002600e9e67984 */ /* 0x000fe80000000000 */
        /* <DEDUP_REMOVED lines=34> */
[----:B------:R-:W-:Y:S04]  /*18f80*/  LDS R195, [R233] ;  /* 0x00000000e9c37984 */ /* 0x000fe80000000800 */
        /* <DEDUP_REMOVED lines=192> */
[----:B--2---:R-:W-:Y:S01]  /*19b90*/  @!P1 STS [R250+0x4100], R2 ;  /* 0x00410002fa009388 */ /* 0x004fe20000000800 */
[----:B------:R-:W-:Y:S06]  /*19ba0*/  BAR.SYNC.DEFER_BLOCKING 0x0 ;  /* 0x0000000000007b1d */ /* 0x000fec0000010000 */
[----:B------:R-:W3:Y:S01]  /*19bb0*/  LDS R2, [R250+0x4100] ;  /* 0x00410000fa027984 */ /* 0x000ee20000000800 */
[----:B------:R-:W-:Y:S01]  /*19bc0*/  IMAD R126, R126, 0x104, RZ ;  /* 0x000001047e7e7824 */ /* 0x000fe200078e02ff */
[----:B---3--:R-:W-:-:S02]  /*19bd0*/  ISETP.GE.AND P0, PT, R251, R2, PT ;  /* 0x00000002fb00720c */ /* 0x008fc40003f06270 */
[----:B------:R-:W0:Y:S02]  /*19be0*/  LDC.64 R250, c[0x0][0x388] ;  /* 0x0000e200fffa7b82 */ /* 0x000e240000000a00 */
[----:B0-----:R-:W-:-:S04]  /*19bf0*/  IMAD.WIDE.U32 R250, R127, 0x104, R250 ;  /* 0x000001047ffa7825 */ /* 0x001fc800078e00fa */
[----:B------:R-:W-:Y:S02]  /*19c00*/  IMAD.IADD R127, R251, 0x1, R126 ;  /* 0x00000001fb7f7824 */ /* 0x000fe400078e027e */
[----:B------:R-:W-:Y:S02]  /*19c10*/  IMAD.MOV.U32 R126, RZ, RZ, R250 ;  /* 0x000000ffff7e7224 */ /* 0x000fe400078e00fa */
[----:B------:R0:W5:Y:S01]  /*19c20*/  LDL.LU.64 R250, [R1+0x48] ;  /* 0x0000480001fa7983 */ /* 0x0001620000300a00 */
[----:B------:R-:W-:Y:S05]  /*19c30*/  @P0 EXIT ;  /* 0x000000000000094d */ /* 0x000fea0003800000 */
[----:B------:R-:W2:Y:S04]  /*19c40*/  LDL.LU R2, [R1+0x1c] ;  /* 0x00001c0001027983 */ /* 0x000ea80000300800 */
[----:B------:R1:W-:Y:S04]  /*19c50*/  STG.E desc[UR6][R126.64], R195 ;  /* 0x000000c37e007986 */ /* 0x0003e8000c101906 */
[----:B------:R3:W-:Y:S04]  /*19c60*/  STG.E.U8 desc[UR6][R126.64+0x4], R196 ;  /* 0x000004c47e007986 */ /* 0x0007e8000c101106 */
[----:B------:R4:W-:Y:S04]  /*19c70*/  STG.E.U8 desc[UR6][R126.64+0x5], R197 ;  /* 0x000005c57e007986 */ /* 0x0009e8000c101106 */
[----:B-1----:R-:W2:Y:S04]  /*19c80*/  LDL.LU R195, [R1+0x18] ;  /* 0x0000180001c37983 */ /* 0x002ea80000300800 */
[----:B---3--:R-:W3:Y:S04]  /*19c90*/  LDL.LU R196, [R1+0x14] ;  /* 0x0000140001c47983 */ /* 0x008ee80000300800 */
[----:B----4-:R-:W4:Y:S04]  /*19ca0*/  LDL.LU R197, [R1+0x10] ;  /* 0x0000100001c57983 */ /* 0x010f280000300800 */
[----:B------:R1:W-:Y:S04]  /*19cb0*/  STG.E.U8 desc[UR6][R126.64+0x6], R198 ;  /* 0x000006c67e007986 */ /* 0x0003e8000c101106 */
[----:B------:R0:W-:Y:S04]  /*19cc0*/  STG.E.U8 desc[UR6][R126.64+0x7], R199 ;  /* 0x000007c77e007986 */ /* 0x0001e8000c101106 */
[----:B------:R0:W-:Y:S04]  /*19cd0*/  STG.E.U8 desc[UR6][R126.64+0x8], R200 ;  /* 0x000008c87e007986 */ /* 0x0001e8000c101106 */
[----:B-1----:R-:W4:Y:S04]  /*19ce0*/  LDL.LU R198, [R1+0xc] ;  /* 0x00000c0001c67983 */ /* 0x002f280000300800 */
[----:B0-----:R-:W4:Y:S04]  /*19cf0*/  LDL.LU R199, [R1+0x8] ;  /* 0x0000080001c77983 */ /* 0x001f280000300800 */
[----:B------:R-:W4:Y:S04]  /*19d00*/  LDL.LU R200, [R1+0x4] ;  /* 0x0000040001c87983 */ /* 0x000f280000300800 */
[----:B------:R0:W-:Y:S04]  /*19d10*/  STG.E.U8 desc[UR6][R126.64+0x9], R201 ;  /* 0x000009c97e007986 */ /* 0x0001e8000c101106 */
[----:B0-----:R-:W4:Y:S04]  /*19d20*/  LDL.LU R201, [R1] ;  /* 0x0000000001c97983 */ /* 0x001f280000300800 */
[----:B------:R-:W-:Y:S04]  /*19d30*/  STG.E.U8 desc[UR6][R126.64+0xa], R202 ;  /* 0x00000aca7e007986 */ /* 0x000fe8000c101106 */
        /* <DEDUP_REMOVED lines=46> */
[----:B-----5:R-:W-:Y:S04]  /*1a020*/  STG.E.U8 desc[UR6][R126.64+0x39], R250 ;  /* 0x000039fa7e007986 */ /* 0x020fe8000c101106 */
        /* <DEDUP_REMOVED lines=10> */
[----:B--2---:R-:W-:Y:S04]  /*1a0d0*/  STG.E.U8 desc[UR6][R126.64+0x42], R2 ;  /* 0x000042027e007986 */ /* 0x004fe8000c101106 */
[----:B------:R-:W-:Y:S04]  /*1a0e0*/  STG.E.U8 desc[UR6][R126.64+0x4c], R140 ;  /* 0x00004c8c7e007986 */ /* 0x000fe8000c101106 */
[----:B------:R-:W-:Y:S04]  /*1a0f0*/  STG.E.U8 desc[UR6][R126.64+0x4d], R141 ;  /* 0x00004d8d7e007986 */ /* 0x000fe8000c101106 */
[----:B------:R-:W-:Y:S04]  /*1a100*/  STG.E.U8 desc[UR6][R126.64+0x4e], R142 ;  /* 0x00004e8e7e007986 */ /* 0x000fe8000c101106 */
[----:B------:R-:W-:Y:S04]  /*1a110*/  STG.E.U8 desc[UR6][R126.64+0x41], R195 ;  /* 0x000041c37e007986 */ /* 0x000fe8000c101106 */
[----:B---3--:R-:W-:Y:S04]  /*1a120*/  STG.E.U8 desc[UR6][R126.64+0x40], R196 ;  /* 0x000040c47e007986 */ /* 0x008fe8000c101106 */
[----:B----4-:R-:W-:Y:S04]  /*1a130*/  STG.E.U8 desc[UR6][R126.64+0x3f], R197 ;  /* 0x00003fc57e007986 */ /* 0x010fe8000c101106 */
        /* <DEDUP_REMOVED lines=184> */
[----:B------:R-:W-:Y:S01]  /*1acc0*/  STG.E.U8 desc[UR6][R126.64+0x103], R252 ;  /* 0x000103fc7e007986 */ /* 0x000fe2000c101106 */
[----:B------:R-:W-:Y:S05]  /*1acd0*/  EXIT ;  /* 0x000000000000794d */ /* 0x000fea0003800000 */
.L_x_334:
        /* <DEDUP_REMOVED lines=10> */
.L_x_473:


//--------------------- .text._ZN3cub18CUB_300001_SM_10006detail10merge_sort30DeviceMergeSortPartitionKernelIN6thrust24THRUST_300001_SM_1000_NS10device_ptrI10IndividualEEmN4cuda3std3__44lessIS7_EES7_EEvbT_PT2_T0_SH_PSH_T1_SH_i --------------------------
	.section	.text._ZN3cub18CUB_300001_SM_10006detail10merge_sort30DeviceMergeSortPartitionKernelIN6thrust24THRUST_300001_SM_1000_NS10device_ptrI10IndividualEEmN4cuda3std3__44lessIS7_EES7_EEvbT_PT2_T0_SH_PSH_T1_SH_i,"ax",@progbits
	.align	128
        .global         _ZN3cub18CUB_300001_SM_10006detail10merge_sort30DeviceMergeSortPartitionKernelIN6thrust24THRUST_300001_SM_1000_NS10device_ptrI10IndividualEEmN4cuda3std3__44lessIS7_EES7_EEvbT_PT2_T0_SH_PSH_T1_SH_i
        .type           _ZN3cub18CUB_300001_SM_10006detail10merge_sort30DeviceMergeSortPartitionKernelIN6thrust24THRUST_300001_SM_1000_NS10device_ptrI10IndividualEEmN4cuda3std3__44lessIS7_EES7_EEvbT_PT2_T0_SH_PSH_T1_SH_i,@function
        .size           _ZN3cub18CUB_300001_SM_10006detail10merge_sort30DeviceMergeSortPartitionKernelIN6thrust24THRUST_300001_SM_1000_NS10device_ptrI10IndividualEEmN4cuda3std3__44lessIS7_EES7_EEvbT_PT2_T0_SH_PSH_T1_SH_i,(.L_x_474 - _ZN3cub18CUB_300001_SM_10006detail10merge_sort30DeviceMergeSortPartitionKernelIN6thrust24THRUST_300001_SM_1000_NS10device_ptrI10IndividualEEmN4cuda3std3__44lessIS7_EES7_EEvbT_PT2_T0_SH_PSH_T1_SH_i)
        .other          _ZN3cub18CUB_300001_SM_10006detail10merge_sort30DeviceMergeSortPartitionKernelIN6thrust24THRUST_300001_SM_1000_NS10device_ptrI10IndividualEEmN4cuda3std3__44lessIS7_EES7_EEvbT_PT2_T0_SH_PSH_T1_SH_i,@"STO_CUDA_ENTRY STV_DEFAULT"
_ZN3cub18CUB_300001_SM_10006detail10merge_sort30DeviceMergeSortPartitionKernelIN6thrust24THRUST_300001_SM_1000_NS10device_ptrI10IndividualEEmN4cuda3std3__44lessIS7_EES7_EEvbT_PT2_T0_SH_PSH_T1_SH_i:
.text._ZN3cub18CUB_300001_SM_10006detail10merge_sort30DeviceMergeSortPartitionKernelIN6thrust24THRUST_300001_SM_1000_NS10device_ptrI10IndividualEEmN4cuda3std3__44lessIS7_EES7_EEvbT_PT2_T0_SH_PSH_T1_SH_i:
[----:B------:R-:W-:Y:S01]  /*0000*/  LDC R1, c[0x0][0x37c] ;  /* 0x0000df00ff017b82 */ /* 0x000fe20000000800 */
[----:B------:R-:W0:Y:S01]  /*0010*/  S2R R6, SR_CTAID.X ;  /* 0x0000000000067919 */ /* 0x000e220000002500 */
[----:B------:R-:W0:Y:S01]  /*0020*/  LDCU UR4, c[0x0][0x360] ;  /* 0x00006c00ff0477ac */ /* 0x000e220008000800 */
[----:B------:R-:W0:Y:S01]  /*0030*/  S2R R3, SR_TID.X ;  /* 0x0000000000037919 */ /* 0x000e220000002100 */
[----:B------:R-:W1:Y:S01]  /*0040*/  LDCU.64 UR10, c[0x0][0x3a0] ;  /* 0x00007400ff0a77ac */ /* 0x000e620008000a00 */
[----:B0-----:R-:W-:-:S05]  /*0050*/  IMAD R6, R6, UR4, R3 ;  /* 0x0000000406067c24 */ /* 0x001fca000f8e0203 */
[----:B-1----:R-:W-:-:S04]  /*0060*/  ISETP.GE.U32.AND P0, PT, R6, UR10, PT ;  /* 0x0000000a06007c0c */ /* 0x002fc8000bf06070 */
[----:B------:R-:W-:-:S13]  /*0070*/  ISETP.GE.U32.AND.EX P0, PT, RZ, UR11, PT, P0 ;  /* 0x0000000bff007c0c */ /* 0x000fda000bf06100 */
[----:B------:R-:W-:Y:S05]  /*0080*/  @P0 EXIT ;  /* 0x000000000000094d */ /* 0x000fea0003800000 */
[----:B------:R-:W0:Y:S01]  /*0090*/  LDCU.64 UR6, c[0x0][0x3b8] ;  /* 0x00007700ff0677ac */ /* 0x000e220008000a00 */
[----:B------:R-:W1:Y:S01]  /*00a0*/  LDC R0, c[0x0][0x3c0] ;  /* 0x0000f000ff007b82 */ /* 0x000e620000000800 */
[----:B------:R-:W-:Y:S01]  /*00b0*/  IADD3 R8, P2, PT, R6, 0x1, RZ ;  /* 0x0000000106087810 */ /* 0x000fe20007f5e0ff */
[----:B------:R-:W-:Y:S01]  /*00c0*/  ACQBULK ;  /* 0x000000000000782e */ /* 0x000fe20000000000 */
[----:B------:R-:W2:Y:S02]  /*00d0*/  LDCU.64 UR8, c[0x0][0x358] ;  /* 0x00006b00ff0877ac */ /* 0x000ea40008000a00 */
[----:B------:R-:W-:Y:S01]  /*00e0*/  ISETP.NE.U32.AND P0, PT, R8, UR10, PT ;  /* 0x0000000a08007c0c */ /* 0x000fe2000bf05070 */
[----:B0-----:R-:W-:Y:S02]  /*00f0*/  UIADD3 UR4, UPT, UPT, -UR6, URZ, URZ ;  /* 0x000000ff06047290 */ /* 0x001fe4000fffe1ff */
[----:B------:R-:W-:-:S04]  /*0100*/  USHF.R.U32.HI UR5, URZ, 0x1, UR7 ;  /* 0x00000001ff057899 */ /* 0x000fc80008011607 */
[----:B------:R-:W-:Y:S01]  /*0110*/  LOP3.LUT R5, R6, UR4, RZ, 0xc0, !PT ;  /* 0x0000000406057c12 */ /* 0x000fe2000f8ec0ff */
[----:B------:R-:W-:Y:S01]  /*0120*/  USHF.R.U64 UR4, UR6, 0x1, UR7 ;  /* 0x0000000106047899 */ /* 0x000fe20008001207 */
[----:B-1----:R-:W-:Y:S01]  /*0130*/  SHF.R.S32.HI R11, RZ, 0x1f, R0 ;  /* 0x0000001fff0b7819 */ /* 0x002fe20000011400 */
[----:B------:R-:W-:Y:S02]  /*0140*/  IMAD R4, R0, UR5, RZ ;  /* 0x0000000500047c24 */ /* 0x000fe4000f8e02ff */
[----:B------:R-:W-:-:S04]  /*0150*/  IMAD.WIDE.U32 R2, R5, R0, RZ ;  /* 0x0000000005027225 */ /* 0x000fc800078e00ff */
[----:B------:R-:W-:-:S04]  /*0160*/  IMAD.WIDE.U32 R12, R0, UR4, RZ ;  /* 0x00000004000c7c25 */ /* 0x000fc8000f8e00ff */
[C---:B------:R-:W-:Y:S01]  /*0170*/  IMAD R7, R11.reuse, UR4, R4 ;  /* 0x000000040b077c24 */ /* 0x040fe2000f8e0204 */
[----:B------:R-:W0:Y:S01]  /*0180*/  LDCU.64 UR4, c[0x0][0x398] ;  /* 0x00007300ff0477ac */ /* 0x000e220008000a00 */
[----:B------:R-:W-:Y:S01]  /*0190*/  IMAD R3, R11, R5, R3 ;  /* 0x000000050b037224 */ /* 0x000fe200078e0203 */
[----:B------:R-:W-:Y:S01]  /*01a0*/  LOP3.LUT R5, RZ, R2, RZ, 0x33, !PT ;  /* 0x00000002ff057212 */ /* 0x000fe200078e33ff */
[----:B------:R-:W-:Y:S02]  /*01b0*/  IMAD.IADD R10, R13, 0x1, R7 ;  /* 0x000000010d0a7824 */ /* 0x000fe400078e0207 */
[----:B------:R-:W-:Y:S01]  /*01c0*/  IMAD.X R7, RZ, RZ, RZ, P2 ;  /* 0x000000ffff077224 */ /* 0x000fe200010e06ff */
[----:B------:R-:W-:Y:S02]  /*01d0*/  ISETP.LT.U32.AND P1, PT, R12, R5, PT ;  /* 0x000000050c00720c */ /* 0x000fe40003f21070 */
[----:B------:R-:W-:Y:S02]  /*01e0*/  LOP3.LUT R4, RZ, R3, RZ, 0x33, !PT ;  /* 0x00000003ff047212 */ /* 0x000fe400078e33ff */
[----:B------:R-:W-:-:S02]  /*01f0*/  ISETP.NE.AND.EX P0, PT, R7, UR11, PT, P0 ;  /* 0x0000000b07007c0c */ /* 0x000fc4000bf05300 */
[----:B------:R-:W-:-:S04]  /*0200*/  ISETP.LT.U32.AND.EX P1, PT, R10, R4, PT, P1 ;  /* 0x000000040a00720c */ /* 0x000fc80003f21110 */
[----:B------:R-:W-:Y:S02]  /*0210*/  SEL R5, R12, R5, P1 ;  /* 0x000000050c057207 */ /* 0x000fe40000800000 */
[----:B------:R-:W-:Y:S02]  /*0220*/  SEL R4, R10, R4, P1 ;  /* 0x000000040a047207 */ /* 0x000fe40000800000 */
[----:B------:R-:W-:-:S05]  /*0230*/  IADD3 R8, P1, PT, R5, R2, RZ ;  /* 0x0000000205087210 */ /* 0x000fca0007f3e0ff */
[----:B------:R-:W-:Y:S01]  /*0240*/  IMAD.X R7, R4, 0x1, R3, P1 ;  /* 0x0000000104077824 */ /* 0x000fe200008e0603 */
[----:B0-----:R-:W-:Y:S01]  /*0250*/  ISETP.LT.U32.AND P1, PT, R8, UR4, PT ;  /* 0x0000000408007c0c */ /* 0x001fe2000bf21070 */
[----:B------:R-:W0:Y:S03]  /*0260*/  @!P0 LDC.64 R4, c[0x0][0x3a8] ;  /* 0x0000ea00ff048b82 */ /* 0x000e260000000a00 */
[----:B------:R-:W-:-:S04]  /*0270*/  ISETP.LT.U32.AND.EX P1, PT, R7, UR5, PT, P1 ;  /* 0x0000000507007c0c */ /* 0x000fc8000bf21110 */
[----:B------:R-:W-:Y:S02]  /*0280*/  SEL R8, R8, UR4, P1 ;  /* 0x0000000408087c07 */ /* 0x000fe40008800000 */
[----:B------:R-:W-:Y:S02]  /*0290*/  SEL R9, R7, UR5, P1 ;  /* 0x0000000507097c07 */ /* 0x000fe40008800000 */
[----:B------:R-:W-:Y:S02]  /*02a0*/  LOP3.LUT R17, RZ, R8, RZ, 0x33, !PT ;  /* 0x00000008ff117212 */ /* 0x000fe400078e33ff */
[----:B------:R-:W-:Y:S02]  /*02b0*/  LOP3.LUT R19, RZ, R9, RZ, 0x33, !PT ;  /* 0x00000009ff137212 */ /* 0x000fe400078e33ff */
[----:B------:R-:W-:-:S04]  /*02c0*/  ISETP.LT.U32.AND P1, PT, R12, R17, PT ;  /* 0x000000110c00720c */ /* 0x000fc80003f21070 */
[----:B------:R-:W-:-:S04]  /*02d0*/  ISETP.LT.U32.AND.EX P1, PT, R10, R19, PT, P1 ;  /* 0x000000130a00720c */ /* 0x000fc80003f21110 */
[----:B------:R-:W-:Y:S02]  /*02e0*/  SEL R17, R12, R17, P1 ;  /* 0x000000110c117207 */ /* 0x000fe40000800000 */
[----:B------:R-:W-:Y:S02]  /*02f0*/  SEL R19, R10, R19, P1 ;  /* 0x000000130a137207 */ /* 0x000fe40000800000 */
[----:B------:R-:W-:Y:S02]  /*0300*/  IADD3 R17, P3, PT, R17, R8, RZ ;  /* 0x0000000811117210 */ /* 0x000fe40007f7e0ff */
[----:B0-----:R-:W-:Y:S02]  /*0310*/  @!P0 LEA R12, P2, R6, R4, 0x3 ;  /* 0x00000004060c8211 */ /* 0x001fe400078418ff */
[----:B------:R-:W-:Y:S01]  /*0320*/  ISETP.LT.U32.AND P1, PT, R2, UR4, PT ;  /* 0x0000000402007c0c */ /* 0x000fe2000bf21070 */
[----:B------:R-:W-:Y:S01]  /*0330*/  IMAD.X R19, R19, 0x1, R9, P3 ;  /* 0x0000000113137824 */ /* 0x000fe200018e0609 */
[----:B------:R-:W-:-:S02]  /*0340*/  @!P0 LEA.HI.X R13, R6, R5, RZ, 0x3, P2 ;  /* 0x00000005060d8211 */ /* 0x000fc400010f1cff */
[----:B------:R-:W-:Y:S02]  /*0350*/  ISETP.LT.U32.AND P2, PT, R17, UR4, PT ;  /* 0x0000000411007c0c */ /* 0x000fe4000bf41070 */
[----:B------:R-:W-:Y:S01]  /*0360*/  ISETP.LT.U32.AND.EX P1, PT, R3, UR5, PT, P1 ;  /* 0x0000000503007c0c */ /* 0x000fe2000bf21110 */
[----:B--2---:R0:W-:Y:S01]  /*0370*/  @!P0 STG.E.64 desc[UR8][R12.64], R8 ;  /* 0x000000080c008986 */ /* 0x0041e2000c101b08 */
[----:B------:R-:W-:Y:S02]  /*0380*/  ISETP.LT.U32.AND.EX P2, PT, R19, UR5, PT, P2 ;  /* 0x0000000513007c0c */ /* 0x000fe4000bf41120 */
[----:B------:R-:W-:Y:S02]  /*0390*/  SEL R7, R2, UR4, P1 ;  /* 0x0000000402077c07 */ /* 0x000fe40008800000 */
[----:B------:R-:W-:Y:S02]  /*03a0*/  SEL R5, R3, UR5, P1 ;  /* 0x0000000503057c07 */ /* 0x000fe40008800000 */
[----:B------:R-:W-:-:S02]  /*03b0*/  SEL R17, R17, UR4, P2 ;  /* 0x0000000411117c07 */ /* 0x000fc40009000000 */
[----:B------:R-:W-:Y:S01]  /*03c0*/  SEL R19, R19, UR5, P2 ;  /* 0x0000000513137c07 */ /* 0x000fe20009000000 */
[----:B------:R-:W-:Y:S06]  /*03d0*/  @!P0 EXIT ;  /* 0x000000000000894d */ /* 0x000fec0003800000 */
[----:B------:R-:W1:Y:S01]  /*03e0*/  LDCU.U8 UR5, c[0x0][0x380] ;  /* 0x00007000ff0577ac */ /* 0x000e620008000000 */
[----:B0-----:R-:W-:Y:S01]  /*03f0*/  IADD3 R13, P0, PT, R17, -R7, RZ ;  /* 0x80000007110d7210 */ /* 0x001fe20007f1e0ff */
[----:B------:R-:W-:Y:S01]  /*0400*/  BSSY.RECONVERGENT B0, `(.L_x_335) ;  /* 0x0000076000007945 */ /* 0x000fe20003800200 */
[----:B------:R-:W-:-:S06]  /*0410*/  UIADD3 UR4, UPT, UPT, UR6, -0x1, URZ ;  /* 0xffffffff06047890 */ /* 0x000fcc000fffe0ff */
[----:B------:R-:W-:-:S05]  /*0420*/  LOP3.LUT R15, R6, UR4, RZ, 0xc0, !PT ;  /* 0x00000004060f7c12 */ /* 0x000fca000f8ec0ff */
[----:B------:R-:W-:Y:S01]  /*0430*/  IMAD.WIDE.U32 R2, R15, R0, RZ ;  /* 0x000000000f027225 */ /* 0x000fe200078e00ff */
[----:B-1----:R-:W-:-:S03]  /*0440*/  UPRMT UR4, UR5, 0x8880, URZ ;  /* 0x0000888005047896 */ /* 0x002fc600080000ff */
[----:B------:R-:W-:Y:S01]  /*0450*/  IMAD.X R0, R19, 0x1, ~R5, P0 ;  /* 0x0000000113007824 */ /* 0x000fe200000e0e05 */
[----:B------:R-:W-:Y:S01]  /*0460*/  ISETP.LT.U32.AND P0, PT, R2, R13, PT ;  /* 0x0000000d0200720c */ /* 0x000fe20003f01070 */
[----:B------:R-:W-:Y:S01]  /*0470*/  IMAD R15, R11, R15, R3 ;  /* 0x0000000f0b0f7224 */ /* 0x000fe200078e0203 */
[----:B------:R-:W-:-:S04]  /*0480*/  UISETP.NE.AND UP0, UPT, UR4, URZ, UPT ;  /* 0x000000ff0400728c */ /* 0x000fc8000bf05270 */
[----:B------:R-:W-:-:S04]  /*0490*/  ISETP.LT.U32.AND.EX P0, PT, R15, R0, PT, P0 ;  /* 0x000000000f00720c */ /* 0x000fc80003f01100 */
[----:B------:R-:W-:Y:S02]  /*04a0*/  SEL R11, R2, R13, P0 ;  /* 0x0000000d020b7207 */ /* 0x000fe40000000000 */
[----:B------:R-:W-:Y:S01]  /*04b0*/  SEL R15, R15, R0, P0 ;  /* 0x000000000f0f7207 */ /* 0x000fe20000000000 */
[----:B------:R-:W-:Y:S06]  /*04c0*/  BRA.U !UP0, `(.L_x_336) ;  /* 0x0000000108d47547 */ /* 0x000fec000b800000 */
[----:B------:R-:W-:Y:S01]  /*04d0*/  IADD3 R2, P0, PT, R17, -R8, RZ ;  /* 0x8000000811027210 */ /* 0x000fe20007f1e0ff */
[----:B------:R-:W-:Y:S01]  /*04e0*/  BSSY.RECONVERGENT B1, `(.L_x_337) ;  /* 0x0000032000017945 */ /* 0x000fe20003800200 */
[----:B------:R-:W-:-:S03]  /*04f0*/  IADD3 R12, P2, PT, R8, -R7, RZ ;  /* 0x80000007080c7210 */ /* 0x000fc60007f5e0ff */
[----:B------:R-:W-:Y:S01]  /*0500*/  IMAD.X R10, R19, 0x1, ~R9, P0 ;  /* 0x00000001130a7824 */ /* 0x000fe200000e0e09 */
[----:B------:R-:W-:Y:S01]  /*0510*/  ISETP.GT.U32.AND P0, PT, R11, R2, PT ;  /* 0x000000020b00720c */ /* 0x000fe20003f04070 */
[----:B------:R-:W-:Y:S01]  /*0520*/  IMAD.X R14, R9, 0x1, ~R5, P2 ;  /* 0x00000001090e7824 */ /* 0x000fe200010e0e05 */
[----:B------:R-:W-:Y:S02]  /*0530*/  ISETP.LT.U32.AND P1, PT, R12, R11, PT ;  /* 0x0000000b0c00720c */ /* 0x000fe40003f21070 */
[----:B------:R-:W-:Y:S02]  /*0540*/  ISETP.GT.U32.AND.EX P0, PT, R15, R10, PT, P0 ;  /* 0x0000000a0f00720c */ /* 0x000fe40003f04100 */
[----:B------:R-:W-:Y:S02]  /*0550*/  ISETP.LT.U32.AND.EX P1, PT, R14, R15, PT, P1 ;  /* 0x0000000f0e00720c */ /* 0x000fe40003f21110 */
[----:B------:R-:W-:Y:S02]  /*0560*/  SEL R4, R11, R2, P0 ;  /* 0x000000020b047207 */ /* 0x000fe40000000000 */
[----:B------:R-:W-:-:S02]  /*0570*/  SEL R0, R15, R10, P0 ;  /* 0x0000000a0f007207 */ /* 0x000fc40000000000 */
[----:B------:R-:W-:Y:S02]  /*0580*/  IADD3 R4, P0, PT, R4, -R2, RZ ;  /* 0x8000000204047210 */ /* 0x000fe40007f1e0ff */
[----:B------:R-:W-:Y:S02]  /*0590*/  SEL R13, R12, R11, P1 ;  /* 0x0000000b0c0d7207 */ /* 0x000fe40000800000 */
[----:B------:R-:W-:Y:S01]  /*05a0*/  SEL R17, R14, R15, P1 ;  /* 0x0000000f0e117207 */ /* 0x000fe20000800000 */
[----:B------:R-:W-:Y:S01]  /*05b0*/  IMAD.X R0, R0, 0x1, ~R10, P0 ;  /* 0x0000000100007824 */ /* 0x000fe200000e0e0a */
[----:B------:R-:W-:-:S04]  /*05c0*/  ISETP.GE.U32.AND P0, PT, R4, R13, PT ;  /* 0x0000000d0400720c */ /* 0x000fc80003f06070 */
[----:B------:R-:W-:-:S13]  /*05d0*/  ISETP.GE.U32.AND.EX P0, PT, R0, R17, PT, P0 ;  /* 0x000000110000720c */ /* 0x000fda0003f06100 */
[----:B------:R-:W-:Y:S05]  /*05e0*/  @P0 BRA `(.L_x_338) ;  /* 0x0000000000840947 */ /* 0x000fea0003800000 */
[----:B------:R-:W0:Y:S01]  /*05f0*/  LDC.64 R2, c[0x0][0x388] ;  /* 0x0000e200ff027b82 */ /* 0x000e220000000a00 */
[----:B------:R-:W-:-:S05]  /*0600*/  IADD3 R12, P0, PT, R11, R8, RZ ;  /* 0x000000080b0c7210 */ /* 0x000fca0007f1e0ff */
[----:B------:R-:W-:-:S08]  /*0610*/  IMAD.X R15, R15, 0x1, R9, P0 ;  /* 0x000000010f0f7824 */ /* 0x000fd000000e0609 */
.L_x_339:
[----:B------:R-:W-:-:S05]  /*0620*/  IADD3 R9, P0, PT, -R4, R13, RZ ;  /* 0x0000000d04097210 */ /* 0x000fca0007f1e1ff */
[----:B------:R-:W-:-:S05]  /*0630*/  IMAD.X R8, R17, 0x1, ~R0, P0 ;  /* 0x0000000111087824 */ /* 0x000fca00000e0e00 */
[--C-:B------:R-:W-:Y:S02]  /*0640*/  SHF.R.U64 R9, R9, 0x1, R8.reuse ;  /* 0x0000000109097819 */ /* 0x100fe40000001208 */
[----:B------:R-:W-:Y:S02]  /*0650*/  SHF.R.U32.HI R11, RZ, 0x1, R8 ;  /* 0x00000001ff0b7819 */ /* 0x000fe40000011608 */
[----:B------:R-:W-:-:S04]  /*0660*/  IADD3 R14, P0, PT, R4, R9, RZ ;  /* 0x00000009040e7210 */ /* 0x000fc80007f1e0ff */
[----:B------:R-:W-:Y:S01]  /*0670*/  LOP3.LUT R9, RZ, R14, RZ, 0x33, !PT ;  /* 0x0000000eff097212 */ /* 0x000fe200078e33ff */
[----:B------:R-:W-:Y:S01]  /*0680*/  IMAD.X R16, R0, 0x1, R11, P0 ;  /* 0x0000000100107824 */ /* 0x000fe200000e060b */
[----:B------:R-:W-:Y:S02]  /*0690*/  IADD3 R11, P0, PT, R14, R7, RZ ;  /* 0x000000070e0b7210 */ /* 0x000fe40007f1e0ff */
[----:B------:R-:W-:Y:S02]  /*06a0*/  IADD3 R9, P1, PT, R9, R12, RZ ;  /* 0x0000000c09097210 */ /* 0x000fe40007f3e0ff */
[----:B------:R-:W-:Y:S01]  /*06b0*/  LOP3.LUT R18, RZ, R16, RZ, 0x33, !PT ;  /* 0x00000010ff127212 */ /* 0x000fe200078e33ff */
[----:B------:R-:W-:Y:S02]  /*06c0*/  IMAD.X R8, R16, 0x1, R5, P0 ;  /* 0x0000000110087824 */ /* 0x000fe400000e0605 */
[----:B0-----:R-:W-:-:S04]  /*06d0*/  IMAD.WIDE.U32 R10, R11, 0x104, R2 ;  /* 0x000001040b0a7825 */ /* 0x001fc800078e0002 */
[----:B------:R-:W-:Y:S02]  /*06e0*/  IMAD.X R18, R18, 0x1, R15, P1 ;  /* 0x0000000112127824 */ /* 0x000fe400008e060f */
[----:B------:R-:W-:Y:S02]  /*06f0*/  IMAD R19, R8, 0x104, RZ ;  /* 0x0000010408137824 */ /* 0x000fe400078e02ff */
[----:B------:R-:W-:-:S04]  /*0700*/  IMAD.WIDE.U32 R8, R9, 0x104, R2 ;  /* 0x0000010409087825 */ /* 0x000fc800078e0002 */
[----:B------:R-:W-:Y:S02]  /*0710*/  IMAD R21, R18, 0x104, RZ ;  /* 0x0000010412157824 */ /* 0x000fe400078e02ff */
[----:B------:R-:W-:Y:S02]  /*0720*/  IMAD.IADD R11, R11, 0x1, R19 ;  /* 0x000000010b0b7824 */ /* 0x000fe400078e0213 */
[----:B------:R-:W-:-:S03]  /*0730*/  IMAD.IADD R9, R9, 0x1, R21 ;  /* 0x0000000109097824 */ /* 0x000fc600078e0215 */
[----:B------:R-:W2:Y:S04]  /*0740*/  LDG.E R10, desc[UR8][R10.64] ;  /* 0x000000080a0a7981 */ /* 0x000ea8000c1e1900 */
[----:B------:R-:W2:Y:S01]  /*0750*/  LDG.E R9, desc[UR8][R8.64] ;  /* 0x0000000808097981 */ /* 0x000ea2000c1e1900 */
[----:B------:R-:W-:-:S05]  /*0760*/  IADD3 R19, P1, PT, R14, 0x1, RZ ;  /* 0x000000010e137810 */ /* 0x000fca0007f3e0ff */
[----:B------:R-:W-:Y:S01]  /*0770*/  IMAD.X R21, RZ, RZ, R16, P1 ;  /* 0x000000ffff157224 */ /* 0x000fe200008e0610 */
[----:B--2---:R-:W-:-:S04]  /*0780*/  FSETP.GT.AND P0, PT, R9, R10, PT ;  /* 0x0000000a0900720b */ /* 0x004fc80003f04000 */
[----:B------:R-:W-:Y:S02]  /*0790*/  SEL R4, R19, R4, !P0 ;  /* 0x0000000413047207 */ /* 0x000fe40004000000 */
[----:B------:R-:W-:Y:S02]  /*07a0*/  SEL R13, R13, R14, !P0 ;  /* 0x0000000e0d0d7207 */ /* 0x000fe40004000000 */
[----:B------:R-:W-:Y:S02]  /*07b0*/  SEL R0, R21, R0, !P0 ;  /* 0x0000000015007207 */ /* 0x000fe40004000000 */
[----:B------:R-:W-:Y:S02]  /*07c0*/  SEL R17, R17, R16, !P0 ;  /* 0x0000001011117207 */ /* 0x000fe40004000000 */
[----:B------:R-:W-:-:S04]  /*07d0*/  ISETP.GE.U32.AND P0, PT, R4, R13, PT ;  /* 0x0000000d0400720c */ /* 0x000fc80003f06070 */
[----:B------:R-:W-:-:S13]  /*07e0*/  ISETP.GE.U32.AND.EX P0, PT, R0, R17, PT, P0 ;  /* 0x000000110000720c */ /* 0x000fda0003f06100 */
[----:B------:R-:W-:Y:S05]  /*07f0*/  @!P0 BRA `(.L_x_339) ;  /* 0xfffffffc00888947 */ /* 0x000fea000383ffff */
.L_x_338:
[----:B------:R-:W-:Y:S05]  /*0800*/  BSYNC.RECONVERGENT B1 ;  /* 0x0000000000017941 */ /* 0x000fea0003800200 */
.L_x_337:
[----:B------:R-:W-:Y:S05]  /*0810*/  BRA `(.L_x_340) ;  /* 0x0000000000d07947 */ /* 0x000fea0003800000 */
.L_x_336:
[----:B------:R-:W-:Y:S02]  /*0820*/  IADD3 R4, P0, PT, R17, -R8, RZ ;  /* 0x8000000811047210 */ /* 0x000fe40007f1e0ff */
        /* <DEDUP_REMOVED lines=17> */
[----:B------:R-:W-:Y:S01]  /*0940*/  IADD3 R12, P0, PT, R11, R8, RZ ;  /* 0x000000080b0c7210 */ /* 0x000fe20007f1e0ff */
[----:B------:R-:W-:Y:S02]  /*0950*/  IMAD.MOV.U32 R13, RZ, RZ, R17 ;  /* 0x000000ffff0d7224 */ /* 0x000fe400078e0011 */
[----:B------:R-:W-:Y:S02]  /*0960*/  IMAD.MOV.U32 R17, RZ, RZ, R19 ;  /* 0x000000ffff117224 */ /* 0x000fe400078e0013 */
[----:B------:R-:W-:-:S08]  /*0970*/  IMAD.X R15, R15, 0x1, R9, P0 ;  /* 0x000000010f0f7824 */ /* 0x000fd000000e0609 */
.L_x_341:
        /* <DEDUP_REMOVED lines=30> */
.L_x_340:
[----:B------:R-:W-:Y:S05]  /*0b60*/  BSYNC.RECONVERGENT B0 ;  /* 0x0000000000007941 */ /* 0x000fea0003800200 */
.L_x_335:
[----:B------:R-:W0:Y:S01]  /*0b70*/  LDCU.64 UR4, c[0x0][0x3a8] ;  /* 0x00007500ff0477ac */ /* 0x000e220008000a00 */
[----:B------:R-:W-:-:S05]  /*0b80*/  IADD3 R4, P0, PT, R4, R7, RZ ;  /* 0x0000000704047210 */ /* 0x000fca0007f1e0ff */
[----:B------:R-:W-:Y:S01]  /*0b90*/  IMAD.X R5, R0, 0x1, R5, P0 ;  /* 0x0000000100057824 */ /* 0x000fe200000e0605 */
[----:B0-----:R-:W-:-:S04]  /*0ba0*/  LEA R2, P1, R6, UR4, 0x3 ;  /* 0x0000000406027c11 */ /* 0x001fc8000f8218ff */
[----:B------:R-:W-:-:S05]  /*0bb0*/  LEA.HI.X R3, R6, UR5, RZ, 0x3, P1 ;  /* 0x0000000506037c11 */ /* 0x000fca00088f1cff */
[----:B------:R-:W-:Y:S01]  /*0bc0*/  STG.E.64 desc[UR8][R2.64], R4 ;  /* 0x0000000402007986 */ /* 0x000fe2000c101b08 */
[----:B------:R-:W-:Y:S05]  /*0bd0*/  EXIT ;  /* 0x000000000000794d */ /* 0x000fea0003800000 */
.L_x_342:
        /* <DEDUP_REMOVED lines=10> */
.L_x_474:


//--------------------- .text._ZN3cub18CUB_300001_SM_10006detail10merge_sort30DeviceMergeSortBlockSortKernelINS2_10policy_hubIN6thrust24THRUST_300001_SM_1000_NS10device_ptrI10IndividualEEE9Policy600ES9_PNS0_8NullTypeES9_SD_mN4cuda3std3__44lessIS8_EES8_SC_EEvbT0_T1_T2_T3_T4_PT6_PT7_T5_NS1_7vsmem_tE --------------------------
	.section	.text._ZN3cub18CUB_300001_SM_10006detail10merge_sort30DeviceMergeSortBlockSortKernelINS2_10policy_hubIN6thrust24THRUST_300001_SM_1000_NS10device_ptrI10IndividualEEE9Policy600ES9_PNS0_8NullTypeES9_SD_mN4cuda3std3__44lessIS8_EES8_SC_EEvbT0_T1_T2_T3_T4_PT6_PT7_T5_NS1_7vsmem_tE,"ax",@progbits
	.align	128
        .global         _ZN3cub18CUB_300001_SM_10006detail10merge_sort30DeviceMergeSortBlockSortKernelINS2_10policy_hubIN6thrust24THRUST_300001_SM_1000_NS10device_ptrI10IndividualEEE9Policy600ES9_PNS0_8NullTypeES9_SD_mN4cuda3std3__44lessIS8_EES8_SC_EEvbT0_T1_T2_T3_T4_PT6_PT7_T5_NS1_7vsmem_tE
        .type           _ZN3cub18CUB_300001_SM_10006detail10merge_sort30DeviceMergeSortBlockSortKernelINS2_10policy_hubIN6thrust24THRUST_300001_SM_1000_NS10device_ptrI10IndividualEEE9Policy600ES9_PNS0_8NullTypeES9_SD_mN4cuda3std3__44lessIS8_EES8_SC_EEvbT0_T1_T2_T3_T4_PT6_PT7_T5_NS1_7vsmem_tE,@function
        .size           _ZN3cub18CUB_300001_SM_10006detail10merge_sort30DeviceMergeSortBlockSortKernelINS2_10policy_hubIN6thrust24THRUST_300001_SM_1000_NS10device_ptrI10IndividualEEE9Policy600ES9_PNS0_8NullTypeES9_SD_mN4cuda3std3__44lessIS8_EES8_SC_EEvbT0_T1_T2_T3_T4_PT6_PT7_T5_NS1_7vsmem_tE,(.L_x_475 - _ZN3cub18CUB_300001_SM_10006detail10merge_sort30DeviceMergeSortBlockSortKernelINS2_10policy_hubIN6thrust24THRUST_300001_SM_1000_NS10device_ptrI10IndividualEEE9Policy600ES9_PNS0_8NullTypeES9_SD_mN4cuda3std3__44lessIS8_EES8_SC_EEvbT0_T1_T2_T3_T4_PT6_PT7_T5_NS1_7vsmem_tE)
        .other          _ZN3cub18CUB_300001_SM_10006detail10merge_sort30DeviceMergeSortBlockSortKernelINS2_10policy_hubIN6thrust24THRUST_300001_SM_1000_NS10device_ptrI10IndividualEEE9Policy600ES9_PNS0_8NullTypeES9_SD_mN4cuda3std3__44lessIS8_EES8_SC_EEvbT0_T1_T2_T3_T4_PT6_PT7_T5_NS1_7vsmem_tE,@"STO_CUDA_ENTRY STV_DEFAULT"
_ZN3cub18CUB_300001_SM_10006detail10merge_sort30DeviceMergeSortBlockSortKernelINS2_10policy_hubIN6thrust24THRUST_300001_SM_1000_NS10device_ptrI10IndividualEEE9Policy600ES9_PNS0_8NullTypeES9_SD_mN4cuda3std3__44lessIS8_EES8_SC_EEvbT0_T1_T2_T3_T4_PT6_PT7_T5_NS1_7vsmem_tE:
.text._ZN3cub18CUB_300001_SM_10006detail10merge_sort30DeviceMergeSortBlockSortKernelINS2_10policy_hubIN6thrust24THRUST_300001_SM_1000_NS10device_ptrI10IndividualEEE9Policy600ES9_PNS0_8NullTypeES9_SD_mN4cuda3std3__44lessIS8_EES8_SC_EEvbT0_T1_T2_T3_T4_PT6_PT7_T5_NS1_7vsmem_tE:
[----:B------:R-:W0:Y:S01]  /*0000*/  LDC R1, c[0x0][0x37c] ;  /* 0x0000df00ff017b82 */ /* 0x000e220000000800 */
[----:B------:R-:W1:Y:S01]  /*0010*/  S2R R2, SR_CTAID.X ;  /* 0x0000000000027919 */ /* 0x000e620000002500 */
[----:B------:R-:W2:Y:S01]  /*0020*/  LDCU UR4, c[0x0][0x370] ;  /* 0x00006e00ff0477ac */ /* 0x000ea20008000800 */
[----:B0-----:R-:W-:Y:S01]  /*0030*/  VIADD R1, R1, 0xffffff98 ;  /* 0xffffff9801017836 */ /* 0x001fe20000000000 */
[----:B------:R-:W0:Y:S01]  /*0040*/  LDCU.64 UR8, c[0x0][0x358] ;  /* 0x00006b00ff0877ac */ /* 0x000e220008000a00 */
[----:B--2---:R-:W-:-:S04]  /*0050*/  UIADD3 UR4, UP0, UPT, UR4, -0x1, URZ ;  /* 0xffffffff04047890 */ /* 0x004fc8000ff1e0ff */
[----:B------:R-:W-:-:S06]  /*0060*/  UIADD3.X UR5, UPT, UPT, URZ, -0x1, URZ, UP0, !UPT ;  /* 0xffffffffff057890 */ /* 0x000fcc00087fe4ff */
[----:B------:R-:W-:Y:S01]  /*0070*/  IMAD.U32 R0, RZ, RZ, UR5 ;  /* 0x00000005ff007e24 */ /* 0x000fe2000f8e00ff */
[C---:B-1----:R-:W-:Y:S01]  /*0080*/  ISETP.LT.U32.AND P0, PT, R2.reuse, UR4, PT ;  /* 0x0000000402007c0c */ /* 0x042fe2000bf01070 */
[----:B------:R-:W-:-:S03]  /*0090*/  IMAD.WIDE.U32 R2, R2, 0x40, RZ ;  /* 0x0000004002027825 */ /* 0x000fc600078e00ff */
[----:B------:R-:W-:-:S13]  /*00a0*/  ISETP.GT.U32.AND.EX P0, PT, R0, RZ, PT, P0 ;  /* 0x000000ff0000720c */ /* 0x000fda0003f04100 */
[----:B0-----:R-:W-:Y:S05]  /*00b0*/  @!P0 BRA `(.L_x_343) ;  /* 0x000000a400088947 */ /* 0x001fea0003800000 */
[----:B------:R-:W0:Y:S01]  /*00c0*/  S2R R9, SR_TID.X ;  /* 0x0000000000097919 */ /* 0x000e220000002100 */
[----:B------:R-:W1:Y:S01]  /*00d0*/  LDC.64 R4, c[0x0][0x388] ;  /* 0x0000e200ff047b82 */ /* 0x000e620000000a00 */
[----:B------:R-:W-:Y:S01]  /*00e0*/  MOV R6, 0x400 ;  /* 0x0000040000067802 */ /* 0x000fe20000000f00 */
[----:B------:R-:W-:Y:S01]  /*00f0*/  ACQBULK ;  /* 0x000000000000782e */ /* 0x000fe20000000000 */
[----:B------:R-:W2:Y:S01]  /*0100*/  S2R R7, SR_CgaCtaId ;  /* 0x0000000000077919 */ /* 0x000ea20000008800 */
[----:B------:R-:W-:Y:S01]  /*0110*/  UMOV UR4, URZ ;  /* 0x000000ff00047c82 */ /* 0x000fe20008000000 */
[----:B------:R-:W3:Y:S01]  /*0120*/  S2R R11, SR_LANEID ;  /* 0x00000000000b7919 */ /* 0x000ee20000000000 */
[----:B0-----:R-:W-:Y:S02]  /*0130*/  IADD3 R13, P0, PT, R2, R9, RZ ;  /* 0x00000009020d7210 */ /* 0x001fe40007f1e0ff */
[----:B------:R-:W-:Y:S02]  /*0140*/  LOP3.LUT R0, R9, 0x3e0, RZ, 0xc0, !PT ;  /* 0x000003e009007812 */ /* 0x000fe400078ec0ff */
[----:B--2---:R-:W-:Y:S01]  /*0150*/  LEA R7, R7, R6, 0x18 ;  /* 0x0000000607077211 */ /* 0x004fe200078ec0ff */
[----:B------:R-:W-:-:S02]  /*0160*/  IMAD.X R6, RZ, RZ, R3, P0 ;  /* 0x000000ffff067224 */ /* 0x000fc400000e0603 */
[----:B-1----:R-:W-:-:S04]  /*0170*/  IMAD.WIDE.U32 R2, R13, 0x104, R4 ;  /* 0x000001040d027825 */ /* 0x002fc800078e0004 */
[----:B---3--:R-:W-:Y:S02]  /*0180*/  IMAD.IADD R0, R0, 0x1, R11 ;  /* 0x0000000100007824 */ /* 0x008fe400078e020b */
[----:B------:R-:W-:Y:S02]  /*0190*/  IMAD R5, R6, 0x104, RZ ;  /* 0x0000010406057824 */ /* 0x000fe400078e02ff */
[----:B------:R-:W-:Y:S02]  /*01a0*/  IMAD R0, R0, 0x104, R7 ;  /* 0x0000010400007824 */ /* 0x000fe400078e0207 */
[----:B------:R-:W-:Y:S02]  /*01b0*/  IMAD.IADD R5, R3, 0x1, R5 ;  /* 0x0000000103057824 */ /* 0x000fe400078e0205 */
[----:B------:R-:W-:-:S07]  /*01c0*/  IMAD.MOV.U32 R4, RZ, RZ, R0 ;  /* 0x000000ffff047224 */ /* 0x000fce00078e0000 */
.L_x_344:
[----:B------:R-:W-:-:S06]  /*01d0*/  IMAD.MOV.U32 R3, RZ, RZ, R5 ;  /* 0x000000ffff037224 */ /* 0x000fcc00078e0005 */
[----:B------:R0:W2:Y:S01]  /*01e0*/  LDG.E R3, desc[UR8][R2.64] ;  /* 0x0000000802037981 */ /* 0x0000a2000c1e1900 */
[----:B------:R-:W-:Y:S02]  /*01f0*/  UISETP.GE.U32.AND UP0, UPT, UR4, 0x40, UPT ;  /* 0x000000400400788c */ /* 0x000fe4000bf06070 */
[----:B------:R-:W-:Y:S01]  /*0200*/  UIADD3 UR5, UPT, UPT, UR4, 0x1, URZ ;  /* 0x0000000104057890 */ /* 0x000fe2000fffe0ff */
[----:B0-----:R-:W-:-:S06]  /*0210*/  IADD3 R2, P0, PT, R2, 0x4, RZ ;  /* 0x0000000402027810 */ /* 0x001fcc0007f1e0ff */
[----:B------:R-:W-:Y:S01]  /*0220*/  UMOV UR4, UR5 ;  /* 0x0000000500047c82 */ /* 0x000fe20008000000 */
[----:B------:R-:W-:Y:S01]  /*0230*/  IMAD.X R5, RZ, RZ, R5, P0 ;  /* 0x000000ffff057224 */ /* 0x000fe200000e0605 */
[----:B--2---:R0:W-:Y:S02]  /*0240*/  STS [R4], R3 ;  /* 0x0000000304007388 */ /* 0x0041e40000000800 */
[----:B0-----:R-:W-:Y:S01]  /*0250*/  VIADD R4, R4, 0x4 ;  /* 0x0000000404047836 */ /* 0x001fe20000000000 */
[----:B------:R-:W-:Y:S06]  /*0260*/  BRA.U !UP0, `(.L_x_344) ;  /* 0xfffffffd08d87547 */ /* 0x000fec000b83ffff */
[----:B------:R-:W-:Y:S01]  /*0270*/  NOP ;  /* 0x0000000000007918 */ /* 0x000fe20000000000 */
        /* <DEDUP_REMOVED lines=10> */
[----:B------:R-:W4:Y:S01]  /*0320*/  LDS R35, [R0+0xdc] ;  /* 0x0000dc0000237984 */ /* 0x000f220000000800 */
[----:B0-----:R-:W-:-:S02]  /*0330*/  PRMT R250, R248, 0x7771, RZ ;  /* 0x00007771f8fa7816 */ /* 0x001fc400000000ff */
[----:B------:R-:W-:Y:S01]  /*0340*/  PRMT R251, R248, 0x7770, RZ ;  /* 0x00007770f8fb7816 */ /* 0x000fe200000000ff */
[----:B------:R-:W0:Y:S01]  /*0350*/  LDS R39, [R0+0xd8] ;  /* 0x0000d80000277984 */ /* 0x000e220000000800 */
[----:B-1----:R-:W-:Y:S02]  /*0360*/  PRMT R244, R2, 0x7770, RZ ;  /* 0x0000777002f47816 */ /* 0x002fe400000000ff */
[C---:B------:R-:W-:Y:S01]  /*0370*/  PRMT R249, R248.reuse, 0x7772, RZ ;  /* 0x00007772f8f97816 */ /* 0x040fe200000000ff */
[----:B------:R-:W1:Y:S01]  /*0380*/  LDS R43, [R0+0xd4] ;  /* 0x0000d400002b7984 */ /* 0x000e620000000800 */
[----:B------:R-:W-:Y:S02]  /*0390*/  PRMT R248, R248, 0x7773, RZ ;  /* 0x00007773f8f87816 */ /* 0x000fe400000000ff */
[C---:B--2---:R-:W-:Y:S01]  /*03a0*/  PRMT R247, R3.reuse, 0x7770, RZ ;  /* 0x0000777003f77816 */ /* 0x044fe200000000ff */
[----:B------:R-:W2:Y:S01]  /*03b0*/  LDS R47, [R0+0xd0] ;  /* 0x0000d000002f7984 */ /* 0x000ea20000000800 */
[----:B------:R-:W-:-:S02]  /*03c0*/  PRMT R246, R3, 0x7771, RZ ;  /* 0x0000777103f67816 */ /* 0x000fc400000000ff */
[----:B------:R-:W-:Y:S01]  /*03d0*/  PRMT R245, R3, 0x7772, RZ ;  /* 0x0000777203f57816 */ /* 0x000fe200000000ff */
[----:B------:R-:W2:Y:S01]  /*03e0*/  LDS R51, [R0+0xcc] ;  /* 0x0000cc0000337984 */ /* 0x000ea20000000800 */
[C---:B---3--:R-:W-:Y:S02]  /*03f0*/  PRMT R4, R7.reuse, 0x7770, RZ ;  /* 0x0000777007047816 */ /* 0x048fe400000000ff */
[C---:B------:R-:W-:Y:S01]  /*0400*/  PRMT R5, R7.reuse, 0x7771, RZ ;  /* 0x0000777107057816 */ /* 0x040fe200000000ff */
[----:B------:R-:W3:Y:S01]  /*0410*/  LDS R55, [R0+0xc8] ;  /* 0x0000c80000377984 */ /* 0x000ee20000000800 */
[----:B------:R-:W-:Y:S02]  /*0420*/  PRMT R6, R7, 0x7772, RZ ;  /* 0x0000777207067816 */ /* 0x000fe400000000ff */
[C---:B----4-:R-:W-:Y:S01]  /*0430*/  PRMT R8, R11.reuse, 0x7770, RZ ;  /* 0x000077700b087816 */ /* 0x050fe200000000ff */
[----:B------:R-:W4:Y:S01]  /*0440*/  LDS R59, [R0+0xc4] ;  /* 0x0000c400003b7984 */ /* 0x000f220000000800 */
[----:B------:R-:W-:-:S02]  /*0450*/  PRMT R9, R11, 0x7771, RZ ;  /* 0x000077710b097816 */ /* 0x000fc400000000ff */
[----:B------:R-:W-:Y:S01]  /*0460*/  PRMT R10, R11, 0x7772, RZ ;  /* 0x000077720b0a7816 */ /* 0x000fe200000000ff */
[----:B------:R-:W4:Y:S01]  /*0470*/  LDS R63, [R0+0xc0] ;  /* 0x0000c000003f7984 */ /* 0x000f220000000800 */
[C---:B------:R-:W-:Y:S02]  /*0480*/  PRMT R12, R15.reuse, 0x7770, RZ ;  /* 0x000077700f0c7816 */ /* 0x040fe400000000ff */
[C---:B------:R-:W-:Y:S01]  /*0490*/  PRMT R13, R15.reuse, 0x7771, RZ ;  /* 0x000077710f0d7816 */ /* 0x040fe200000000ff */
[----:B------:R-:W4:Y:S01]  /*04a0*/  LDS R67, [R0+0xbc] ;  /* 0x0000bc0000437984 */ /* 0x000f220000000800 */
[----:B------:R-:W-:Y:S02]  /*04b0*/  PRMT R14, R15, 0x7772, RZ ;  /* 0x000077720f0e7816 */ /* 0x000fe400000000ff */
[C---:B------:R-:W-:Y:S01]  /*04c0*/  PRMT R16, R19.reuse, 0x7770, RZ ;  /* 0x0000777013107816 */ /* 0x040fe200000000ff */
        /* <DEDUP_REMOVED lines=22> */
[C---:B0-----:R-:W-:Y:S02]  /*0630*/  PRMT R36, R39.reuse, 0x7770, RZ ;  /* 0x0000777027247816 */ /* 0x041fe400000000ff */
[C---:B------:R-:W-:Y:S01]  /*0640*/  PRMT R37, R39.reuse, 0x7771, RZ ;  /* 0x0000777127257816 */ /* 0x040fe200000000ff */
[----:B------:R-:W0:Y:S01]  /*0650*/  LDS R103, [R0+0x98] ;  /* 0x0000980000677984 */ /* 0x000e220000000800 */
[----:B------:R-:W-:Y:S02]  /*0660*/  PRMT R38, R39, 0x7772, RZ ;  /* 0x0000777227267816 */ /* 0x000fe400000000ff */
[C---:B-1----:R-:W-:Y:S01]  /*0670*/  PRMT R40, R43.reuse, 0x7770, RZ ;  /* 0x000077702b287816 */ /* 0x042fe200000000ff */
[----:B------:R-:W1:Y:S01]  /*0680*/  LDS R107, [R0+0x94] ;  /* 0x00009400006b7984 */ /* 0x000e620000000800 */
[----:B------:R-:W-:-:S02]  /*0690*/  PRMT R41, R43, 0x7771, RZ ;  /* 0x000077712b297816 */ /* 0x000fc400000000ff */
[----:B------:R-:W-:Y:S01]  /*06a0*/  PRMT R42, R43, 0x7772, RZ ;  /* 0x000077722b2a7816 */ /* 0x000fe200000000ff */
[----:B------:R-:W1:Y:S01]  /*06b0*/  LDS R111, [R0+0x90] ;  /* 0x00009000006f7984 */ /* 0x000e620000000800 */
[C---:B--2---:R-:W-:Y:S02]  /*06c0*/  PRMT R44, R47.reuse, 0x7770, RZ ;  /* 0x000077702f2c7816 */ /* 0x044fe400000000ff */
[C---:B------:R-:W-:Y:S01]  /*06d0*/  PRMT R45, R47.reuse, 0x7771, RZ ;  /* 0x000077712f2d7816 */ /* 0x040fe200000000ff */
[----:B------:R-:W2:Y:S01]  /*06e0*/  LDS R115, [R0+0x8c] ;  /* 0x00008c0000737984 */ /* 0x000ea20000000800 */
[----:B------:R-:W-:Y:S02]  /*06f0*/  PRMT R46, R47, 0x7772, RZ ;  /* 0x000077722f2e7816 */ /* 0x000fe400000000ff */
[C---:B------:R-:W-:Y:S01]  /*0700*/  PRMT R48, R51.reuse, 0x7770, RZ ;  /* 0x0000777033307816 */ /* 0x040fe200000000ff */
        /* <DEDUP_REMOVED lines=42> */
[----:B------:R-:W-:Y:S01]  /*09b0*/  LDS R175, [R0+0x50] ;  /* 0x0000500000af7984 */ /* 0x000fe20000000800 */
[----:B------:R-:W-:Y:S02]  /*09c0*/  PRMT R86, R87, 0x7772, RZ ;  /* 0x0000777257567816 */ /* 0x000fe400000000ff */
[C---:B------:R-:W-:Y:S01]  /*09d0*/  PRMT R88, R91.reuse, 0x7770, RZ ;  /* 0x000077705b587816 */ /* 0x040fe200000000ff */
[----:B------:R-:W-:Y:S01]  /*09e0*/  LDS R179, [R0+0x4c] ;  /* 0x00004c0000b37984 */ /* 0x000fe20000000800 */
[----:B------:R-:W-:-:S02]  /*09f0*/  PRMT R89, R91, 0x7771, RZ ;  /* 0x000077715b597816 */ /* 0x000fc400000000ff */
[----:B------:R-:W-:Y:S01]  /*0a00*/  PRMT R90, R91, 0x7772, RZ ;  /* 0x000077725b5a7816 */ /* 0x000fe200000000ff */
[----:B------:R-:W-:Y:S01]  /*0a10*/  LDS R183, [R0+0x48] ;  /* 0x0000480000b77984 */ /* 0x000fe20000000800 */
        /* <DEDUP_REMOVED lines=9> */
[C---:B0-----:R-:W-:Y:S02]  /*0ab0*/  PRMT R100, R103.reuse, 0x7770, RZ ;  /* 0x0000777067647816 */ /* 0x041fe400000000ff */
[C---:B------:R-:W-:Y:S01]  /*0ac0*/  PRMT R101, R103.reuse, 0x7771, RZ ;  /* 0x0000777167657816 */ /* 0x040fe200000000ff */
[----:B------:R-:W-:Y:S01]  /*0ad0*/  LDS R199, [R0+0x38] ;  /* 0x0000380000c77984 */ /* 0x000fe20000000800 */
[----:B------:R-:W-:Y:S02]  /*0ae0*/  PRMT R102, R103, 0x7772, RZ ;  /* 0x0000777267667816 */ /* 0x000fe400000000ff */
[C---:B-1----:R-:W-:Y:S01]  /*0af0*/  PRMT R104, R107.reuse, 0x7770, RZ ;  /* 0x000077706b687816 */ /* 0x042fe200000000ff */
        /* <DEDUP_REMOVED lines=8> */
[C---:B--2---:R-:W-:Y:S01]  /*0b80*/  PRMT R112, R115.reuse, 0x7770, RZ ;  /* 0x0000777073707816 */ /* 0x044fe200000000ff */
        /* <DEDUP_REMOVED lines=13> */
[C---:B---3--:R-:W-:Y:S02]  /*0c60*/  PRMT R124, R127.reuse, 0x7770, RZ ;  /* 0x000077707f7c7816 */ /* 0x048fe400000000ff */
[C---:B------:R-:W-:Y:S01]  /*0c70*/  PRMT R125, R127.reuse, 0x7771, RZ ;  /* 0x000077717f7d7816 */ /* 0x040fe200000000ff */
[----:B------:R-:W-:Y:S01]  /*0c80*/  LDS R235, [R0+0x14] ;  /* 0x0000140000eb7984 */ /* 0x000fe20000000800 */
[----:B------:R-:W-:Y:S02]  /*0c90*/  PRMT R126, R127, 0x7772, RZ ;  /* 0x000077727f7e7816 */ /* 0x000fe400000000ff */
[C---:B----4-:R-:W-:Y:S01]  /*0ca0*/  PRMT R128, R131.reuse, 0x7770, RZ ;  /* 0x0000777083807816 */ /* 0x050fe200000000ff */
[----:B------:R-:W-:Y:S01]  /*0cb0*/  LDS R239, [R0+0x10] ;  /* 0x0000100000ef7984 */ /* 0x000fe20000000800 */
[----:B------:R-:W-:-:S02]  /*0cc0*/  PRMT R129, R131, 0x7771, RZ ;  /* 0x0000777183817816 */ /* 0x000fc400000000ff */
[----:B------:R-:W-:Y:S01]  /*0cd0*/  PRMT R130, R131, 0x7772, RZ ;  /* 0x0000777283827816 */ /* 0x000fe200000000ff */
[----:B------:R-:W-:Y:S01]  /*0ce0*/  LDS R243, [R0+0xc] ;  /* 0x00000c0000f37984 */ /* 0x000fe20000000800 */
[C---:B------:R-:W-:Y:S02]  /*0cf0*/  PRMT R132, R135.reuse, 0x7770, RZ ;  /* 0x0000777087847816 */ /* 0x040fe400000000ff */
[C---:B------:R-:W-:Y:S01]  /*0d00*/  PRMT R133, R135.reuse, 0x7771, RZ ;  /* 0x0000777187857816 */ /* 0x040fe200000000ff */
[----:B------:R-:W0:Y:S01]  /*0d10*/  LDS R252, [R0+0x4] ;  /* 0x0000040000fc7984 */ /* 0x000e220000000800 */
[----:B------:R-:W-:Y:S02]  /*0d20*/  PRMT R134, R135, 0x7772, RZ ;  /* 0x0000777287867816 */ /* 0x000fe400000000ff */
[C---:B------:R-:W-:Y:S01]  /*0d30*/  PRMT R136, R139.reuse, 0x7770, RZ ;  /* 0x000077708b887816 */ /* 0x040fe200000000ff */
[----:B------:R1:W-:Y:S01]  /*0d40*/  STL [R1+0x5c], R0 ;  /* 0x00005c0001007387 */ /* 0x0003e20000100800 */
[----:B------:R-:W-:-:S02]  /*0d50*/  PRMT R137, R139, 0x7771, RZ ;  /* 0x000077718b897816 */ /* 0x000fc400000000ff */
[----:B------:R-:W-:Y:S01]  /*0d60*/  PRMT R138, R139, 0x7772, RZ ;  /* 0x000077728b8a7816 */ /* 0x000fe200000000ff */
[----:B------:R2:W-:Y:S01]  /*0d70*/  STL [R1+0x58], R250 ;  /* 0x000058fa01007387 */ /* 0x0005e20000100800 */
[C---:B------:R-:W-:Y:S02]  /*0d80*/  PRMT R140, R143.reuse, 0x7770, RZ ;  /* 0x000077708f8c7816 */ /* 0x040fe400000000ff */
[C---:B------:R-:W-:Y:S02]  /*0d90*/  PRMT R141, R143.reuse, 0x7771, RZ ;  /* 0x000077718f8d7816 */ /* 0x040fe400000000ff */
[----:B------:R-:W-:Y:S02]  /*0da0*/  PRMT R142, R143, 0x7772, RZ ;  /* 0x000077728f8e7816 */ /* 0x000fe400000000ff */
[----:B-1----:R-:W-:Y:S02]  /*0db0*/  PRMT R0, R2, 0x7771, RZ ;  /* 0x0000777102007816 */ /* 0x002fe400000000ff */
[----:B------:R-:W-:-:S02]  /*0dc0*/  PRMT R144, R147, 0x7770, RZ ;  /* 0x0000777093907816 */ /* 0x000fc400000000ff */
[----:B--2---:R-:W-:Y:S01]  /*0dd0*/  PRMT R250, R251, 0x7610, R250 ;  /* 0x00007610fbfa7816 */ /* 0x004fe200000000fa */
[----:B------:R1:W-:Y:S01]  /*0de0*/  STL [R1+0x1c], R0 ;  /* 0x00001c0001007387 */ /* 0x0003e20000100800 */
[C---:B------:R-:W-:Y:S02]  /*0df0*/  PRMT R145, R147.reuse, 0x7771, RZ ;  /* 0x0000777193917816 */ /* 0x040fe400000000ff */
[----:B------:R-:W-:Y:S02]  /*0e00*/  PRMT R146, R147, 0x7772, RZ ;  /* 0x0000777293927816 */ /* 0x000fe400000000ff */
[C---:B------:R-:W-:Y:S02]  /*0e10*/  PRMT R148, R151.reuse, 0x7770, RZ ;  /* 0x0000777097947816 */ /* 0x040fe400000000ff */
[C---:B------:R-:W-:Y:S02]  /*0e20*/  PRMT R149, R151.reuse, 0x7771, RZ ;  /* 0x0000777197957816 */ /* 0x040fe400000000ff */
[----:B------:R-:W-:-:S02]  /*0e30*/  PRMT R150, R151, 0x7772, RZ ;  /* 0x0000777297967816 */ /* 0x000fc400000000ff */
[C---:B-1----:R-:W-:Y:S02]  /*0e40*/  PRMT R0, R2.reuse, 0x7772, RZ ;  /* 0x0000777202007816 */ /* 0x042fe400000000ff */
[C---:B------:R-:W-:Y:S02]  /*0e50*/  PRMT R152, R155.reuse, 0x7770, RZ ;  /* 0x000077709b987816 */ /* 0x040fe400000000ff */
[C---:B------:R-:W-:Y:S01]  /*0e60*/  PRMT R153, R155.reuse, 0x7771, RZ ;  /* 0x000077719b997816 */ /* 0x040fe200000000ff */
[----:B------:R1:W-:Y:S01]  /*0e70*/  STL [R1+0x24], R0 ;  /* 0x0000240001007387 */ /* 0x0003e20000100800 */
[----:B------:R-:W-:Y:S02]  /*0e80*/  PRMT R154, R155, 0x7772, RZ ;  /* 0x000077729b9a7816 */ /* 0x000fe400000000ff */
[----:B------:R-:W-:Y:S02]  /*0e90*/  PRMT R2, R2, 0x7773, RZ ;  /* 0x0000777302027816 */ /* 0x000fe400000000ff */
[----:B------:R-:W-:-:S02]  /*0ea0*/  PRMT R156, R159, 0x7770, RZ ;  /* 0x000077709f9c7816 */ /* 0x000fc400000000ff */
[C---:B------:R-:W-:Y:S02]  /*0eb0*/  PRMT R157, R159.reuse, 0x7771, RZ ;  /* 0x000077719f9d7816 */ /* 0x040fe400000000ff */
[----:B------:R-:W-:Y:S01]  /*0ec0*/  PRMT R158, R159, 0x7772, RZ ;  /* 0x000077729f9e7816 */ /* 0x000fe200000000ff */
[----:B-1----:R-:W2:Y:S01]  /*0ed0*/  LDL.LU R0, [R1+0x5c] ;  /* 0x00005c0001007983 */ /* 0x002ea20000300800 */
[C---:B------:R-:W-:Y:S02]  /*0ee0*/  PRMT R160, R163.reuse, 0x7770, RZ ;  /* 0x00007770a3a07816 */ /* 0x040fe400000000ff */
[C---:B------:R-:W-:Y:S01]  /*0ef0*/  PRMT R161, R163.reuse, 0x7771, RZ ;  /* 0x00007771a3a17816 */ /* 0x040fe200000000ff */
[----:B------:R0:W-:Y:S01]  /*0f00*/  STL [R1+0x20], R2 ;  /* 0x0000200201007387 */ /* 0x0001e20000100800 */
[----:B------:R-:W-:Y:S02]  /*0f10*/  PRMT R162, R163, 0x7772, RZ ;  /* 0x00007772a3a27816 */ /* 0x000fe400000000ff */
[----:B------:R-:W-:-:S02]  /*0f20*/  PRMT R164, R167, 0x7770, RZ ;  /* 0x00007770a7a47816 */ /* 0x000fc400000000ff */
[C---:B------:R-:W-:Y:S02]  /*0f30*/  PRMT R165, R167.reuse, 0x7771, RZ ;  /* 0x00007771a7a57816 */ /* 0x040fe400000000ff */
[----:B------:R-:W-:Y:S02]  /*0f40*/  PRMT R166, R167, 0x7772, RZ ;  /* 0x00007772a7a67816 */ /* 0x000fe400000000ff */
[C---:B------:R-:W-:Y:S02]  /*0f50*/  PRMT R168, R171.reuse, 0x7770, RZ ;  /* 0x00007770aba87816 */ /* 0x040fe400000000ff */
[----:B0-----:R-:W-:Y:S02]  /*0f60*/  PRMT R2, R252, 0x7770, RZ ;  /* 0x00007770fc027816 */ /* 0x001fe400000000ff */
[C---:B------:R-:W-:Y:S02]  /*0f70*/  PRMT R169, R171.reuse, 0x7771, RZ ;  /* 0x00007771aba97816 */ /* 0x040fe400000000ff */
[----:B------:R-:W-:Y:S01]  /*0f80*/  PRMT R170, R171, 0x7772, RZ ;  /* 0x00007772abaa7816 */ /* 0x000fe200000000ff */
[----:B------:R0:W-:Y:S01]  /*0f90*/  STL [R1+0x28], R2 ;  /* 0x0000280201007387 */ /* 0x0001e20000100800 */
[----:B------:R-:W-:-:S02]  /*0fa0*/  PRMT R172, R175, 0x7770, RZ ;  /* 0x00007770afac7816 */ /* 0x000fc400000000ff */
[C---:B------:R-:W-:Y:S02]  /*0fb0*/  PRMT R173, R175.reuse, 0x7771, RZ ;  /* 0x00007771afad7816 */ /* 0x040fe400000000ff */
[----:B------:R-:W-:Y:S02]  /*0fc0*/  PRMT R174, R175, 0x7772, RZ ;  /* 0x00007772afae7816 */ /* 0x000fe400000000ff */
[C---:B------:R-:W-:Y:S02]  /*0fd0*/  PRMT R176, R179.reuse, 0x7770, RZ ;  /* 0x00007770b3b07816 */ /* 0x040fe400000000ff */
[C---:B------:R-:W-:Y:S02]  /*0fe0*/  PRMT R177, R179.reuse, 0x7771, RZ ;  /* 0x00007771b3b17816 */ /* 0x040fe400000000ff */
[----:B0-----:R-:W-:Y:S02]  /*0ff0*/  PRMT R2, R252, 0x7771, RZ ;  /* 0x00007771fc027816 */ /* 0x001fe400000000ff */
[----:B------:R-:W-:-:S02]  /*1000*/  PRMT R178, R179, 0x7772, RZ ;  /* 0x00007772b3b27816 */ /* 0x000fc400000000ff */
[C---:B------:R-:W-:Y:S01]  /*1010*/  PRMT R180, R183.reuse, 0x7770, RZ ;  /* 0x00007770b7b47816 */ /* 0x040fe200000000ff */
[----:B------:R0:W-:Y:S01]  /*1020*/  STL [R1+0x2c], R2 ;  /* 0x00002c0201007387 */ /* 0x0001e20000100800 */
[C---:B------:R-:W-:Y:S02]  /*1030*/  PRMT R181, R183.reuse, 0x7771, RZ ;  /* 0x00007771b7b57816 */ /* 0x040fe400000000ff */
[----:B------:R-:W-:Y:S02]  /*1040*/  PRMT R182, R183, 0x7772, RZ ;  /* 0x00007772b7b67816 */ /* 0x000fe400000000ff */
[C---:B------:R-:W-:Y:S02]  /*1050*/  PRMT R184, R187.reuse, 0x7770, RZ ;  /* 0x00007770bbb87816 */ /* 0x040fe400000000ff */
[C---:B------:R-:W-:Y:S02]  /*1060*/  PRMT R185, R187.reuse, 0x7771, RZ ;  /* 0x00007771bbb97816 */ /* 0x040fe400000000ff */
[----:B------:R-:W-:-:S02]  /*1070*/  PRMT R186, R187, 0x7772, RZ ;  /* 0x00007772bbba7816 */ /* 0x000fc400000000ff */
[C---:B0-----:R-:W-:Y:S02]  /*1080*/  PRMT R2, R252.reuse, 0x7772, RZ ;  /* 0x00007772fc027816 */ /* 0x041fe400000000ff */
[----:B------:R-:W-:Y:S02]  /*1090*/  PRMT R252, R252, 0x7773, RZ ;  /* 0x00007773fcfc7816 */ /* 0x000fe400000000ff */
[C---:B------:R-:W-:Y:S02]  /*10a0*/  PRMT R188, R191.reuse, 0x7770, RZ ;  /* 0x00007770bfbc7816 */ /* 0x040fe400000000ff */
[C---:B------:R-:W-:Y:S01]  /*10b0*/  PRMT R189, R191.reuse, 0x7771, RZ ;  /* 0x00007771bfbd7816 */ /* 0x040fe200000000ff */
[----:B------:R-:W-:Y:S01]  /*10c0*/  STL [R1+0x40], R252 ;  /* 0x000040fc01007387 */ /* 0x000fe20000100800 */
[----:B------:R-:W-:Y:S02]  /*10d0*/  PRMT R190, R191, 0x7772, RZ ;  /* 0x00007772bfbe7816 */ /* 0x000fe400000000ff */
[C---:B------:R-:W-:Y:S01]  /*10e0*/  PRMT R192, R195.reuse, 0x7770, RZ ;  /* 0x00007770c3c07816 */ /* 0x040fe200000000ff */
[----:B------:R-:W-:Y:S01]  /*10f0*/  STL [R1+0x30], R2 ;  /* 0x0000300201007387 */ /* 0x000fe20000100800 */
        /* <DEDUP_REMOVED lines=98> */
[----:B------:R-:W-:Y:S01]  /*1720*/  PRMT R243, R243, 0x7773, RZ ;  /* 0x00007773f3f37816 */ /* 0x000fe200000000ff */
[----:B--2---:R-:W0:Y:S04]  /*1730*/  LDS R2, [R0] ;  /* 0x0000000000027984 */ /* 0x004e280000000800 */
[----:B0-----:R-:W-:Y:S04]  /*1740*/  STL [R1+0x48], R2 ;  /* 0x0000480201007387 */ /* 0x001fe80000100800 */
[----:B------:R-:W-:Y:S04]  /*1750*/  STL [R1+0x44], R0 ;  /* 0x0000440001007387 */ /* 0x000fe80000100800 */
[----:B------:R0:W-:Y:S04]  /*1760*/  STL.S16 [R1+0x18], R250 ;  /* 0x000018fa01007387 */ /* 0x0001e80000100600 */
[----:B0-----:R-:W2:Y:S04]  /*1770*/  LDL.LU R250, [R1+0x58] ;  /* 0x0000580001fa7983 */ /* 0x001ea80000300800 */
[----:B------:R0:W-:Y:S01]  /*1780*/  STL [R1+0x4c], R251 ;  /* 0x00004cfb01007387 */ /* 0x0001e20000100800 */
[----:B------:R-:W-:-:S02]  /*1790*/  PRMT R2, R246, 0x7610, R2 ;  /* 0x00007610f6027816 */ /* 0x000fc40000000002 */
[----:B0-----:R-:W-:Y:S01]  /*17a0*/  PRMT R251, R249, 0x7610, R251 ;  /* 0x00007610f9fb7816 */ /* 0x001fe200000000fb */
[----:B------:R-:W-:Y:S01]  /*17b0*/  BAR.SYNC.DEFER_BLOCKING 0x0 ;  /* 0x0000000000007b1d */ /* 0x000fe20000010000 */
[----:B--2---:R-:W-:-:S05]  /*17c0*/  PRMT R252, R250, 0x7610, R252 ;  /* 0x00007610fafc7816 */ /* 0x004fca00000000fc */
[----:B------:R0:W-:Y:S04]  /*17d0*/  STL [R1+0x50], R250 ;  /* 0x000050fa01007387 */ /* 0x0001e80000100800 */
[----:B------:R-:W-:Y:S04]  /*17e0*/  STL.S16 [R1+0x14], R252 ;  /* 0x000014fc01007387 */ /* 0x000fe80000100600 */
[----:B------:R1:W-:Y:S01]  /*17f0*/  STL [R1+0x54], R249 ;  /* 0x000054f901007387 */ /* 0x0003e20000100800 */
[----:B0-----:R-:W-:-:S03]  /*1800*/  PRMT R250, R248, 0x7610, R250 ;  /* 0x00007610f8fa7816 */ /* 0x001fc600000000fa */
[----:B------:R-:W-:Y:S01]  /*1810*/  STL.S16 [R1+0x10], R251 ;  /* 0x000010fb01007387 */ /* 0x000fe20000100600 */
[----:B-1----:R-:W-:-:S03]  /*1820*/  PRMT R249, R247, 0x7610, R249 ;  /* 0x00007610f7f97816 */ /* 0x002fc600000000f9 */
[----:B------:R-:W-:Y:S04]  /*1830*/  STL.S16 [R1+0xc], R250 ;  /* 0x00000cfa01007387 */ /* 0x000fe80000100600 */
[----:B------:R0:W-:Y:S04]  /*1840*/  STL.S16 [R1+0x8], R249 ;  /* 0x000008f901007387 */ /* 0x0001e80000100600 */
[----:B0-----:R-:W2:Y:S04]  /*1850*/  LDL.LU R249, [R1+0x1c] ;  /* 0x00001c0001f97983 */ /* 0x001ea80000300800 */
[----:B------:R0:W-:Y:S04]  /*1860*/  STL.S16 [R1+0x4], R2 ;  /* 0x0000040201007387 */ /* 0x0001e80000100600 */
[----:B------:R-:W3:Y:S01]  /*1870*/  LDL.LU R250, [R1+0x24] ;  /* 0x0000240001fa7983 */ /* 0x000ee20000300800 */
[----:B------:R-:W-:-:S05]  /*1880*/  PRMT R0, R245, 0x7610, R0 ;  /* 0x00007610f5007816 */ /* 0x000fca0000000000 */
[----:B------:R1:W-:Y:S04]  /*1890*/  STL.S16 [R1], R0 ;  /* 0x0000000001007387 */ /* 0x0003e80000100600 */
[----:B------:R-:W4:Y:S04]  /*18a0*/  LDL.LU R251, [R1+0x20] ;  /* 0x0000200001fb7983 */ /* 0x000f280000300800 */
[----:B0-----:R-:W4:Y:S04]  /*18b0*/  LDL.LU R2, [R1+0x28] ;  /* 0x0000280001027983 */ /* 0x001f280000300800 */
[----:B-1----:R-:W4:Y:S04]  /*18c0*/  LDL.LU R0, [R1+0x2c] ;  /* 0x00002c0001007983 */ /* 0x002f280000300800 */
[----:B------:R-:W4:Y:S01]  /*18d0*/  LDL.LU R252, [R1+0x30] ;  /* 0x0000300001fc7983 */ /* 0x000f220000300800 */
[----:B--2---:R-:W-:-:S03]  /*18e0*/  PRMT R245, R249, 0x7610, R245 ;  /* 0x00007610f9f57816 */ /* 0x004fc600000000f5 */
[----:B------:R-:W2:Y:S01]  /*18f0*/  LDL.LU R249, [R1+0x54] ;  /* 0x0000540001f97983 */ /* 0x000ea20000300800 */
[----:B---3--:R-:W-:-:S03]  /*1900*/  PRMT R246, R250, 0x7610, R246 ;  /* 0x00007610faf67816 */ /* 0x008fc600000000f6 */
[----:B------:R-:W3:Y:S01]  /*1910*/  LDL.LU R250, [R1+0x50] ;  /* 0x0000500001fa7983 */ /* 0x000ee20000300800 */
[----:B----4-:R-:W-:-:S03]  /*1920*/  PRMT R247, R251, 0x7610, R247 ;  /* 0x00007610fbf77816 */ /* 0x010fc600000000f7 */
[----:B------:R-:W4:Y:S01]  /*1930*/  LDL.LU R251, [R1+0x4c] ;  /* 0x00004c0001fb7983 */ /* 0x000f220000300800 */
[----:B------:R-:W-:-:S03]  /*1940*/  PRMT R248, R2, 0x7610, R248 ;  /* 0x0000761002f87816 */ /* 0x000fc600000000f8 */
[----:B------:R0:W5:Y:S01]  /*1950*/  LDL.LU R2, [R1+0x48] ;  /* 0x0000480001027983 */ /* 0x0001620000300800 */
[----:B--2---:R-:W-:-:S03]  /*1960*/  PRMT R249, R0, 0x7610, R249 ;  /* 0x0000761000f97816 */ /* 0x004fc600000000f9 */
[----:B------:R0:W5:Y:S01]  /*1970*/  LDL.LU R0, [R1+0x44] ;  /* 0x0000440001007983 */ /* 0x0001620000300800 */
[----:B---3--:R-:W-:-:S03]  /*1980*/  PRMT R250, R252, 0x7610, R250 ;  /* 0x00007610fcfa7816 */ /* 0x008fc600000000fa */
[----:B------:R-:W4:Y:S02]  /*1990*/  LDL.LU R252, [R1+0x40] ;  /* 0x0000400001fc7983 */ /* 0x000f240000300800 */
[----:B----4-:R-:W-:Y:S01]  /*19a0*/  PRMT R251, R252, 0x7610, R251 ;  /* 0x00007610fcfb7816 */ /* 0x010fe200000000fb */
[----:B------:R-:W-:Y:S01]  /*19b0*/  PREEXIT ;  /* 0x000000000000782d */ /* 0x000fe20000000000 */
[----:B0-----:R-:W-:-:S07]  /*19c0*/  IMAD.MOV.U32 R252, RZ, RZ, 0x2 ;  /* 0x00000002fffc7424 */ /* 0x001fce00078e00ff */
.L_x_348:
[----:B------:R-:W-:Y:S01]  /*19d0*/  LOP3.LUT R251, R251, 0xffff, RZ, 0xc0, !PT ;  /* 0x0000fffffbfb7812 */ /* 0x000fe200078ec0ff */
[----:B------:R-:W-:Y:S01]  /*19e0*/  BAR.SYNC.DEFER_BLOCKING 0x0 ;  /* 0x0000000000007b1d */ /* 0x000fe20000010000 */
[----:B------:R-:W-:Y:S02]  /*19f0*/  LOP3.LUT R250, R250, 0xffff, RZ, 0xc0, !PT ;  /* 0x0000fffffafa7812 */ /* 0x000fe400078ec0ff */
[----:B------:R-:W-:Y:S02]  /*1a00*/  LOP3.LUT R249, R249, 0xffff, RZ, 0xc0, !PT ;  /* 0x0000fffff9f97812 */ /* 0x000fe400078ec0ff */
[----:B------:R-:W-:Y:S02]  /*1a10*/  LOP3.LUT R248, R248, 0xffff, RZ, 0xc0, !PT ;  /* 0x0000fffff8f87812 */ /* 0x000fe400078ec0ff */
[----:B------:R-:W-:Y:S02]  /*1a20*/  PRMT R250, R250, 0x3340, R251 ;  /* 0x00003340fafa7816 */ /* 0x000fe400000000fb */
[----:B------:R-:W2:Y:S01]  /*1a30*/  LDL.LU R251, [R1+0x18] ;  /* 0x0000180001fb7983 */ /* 0x000ea20000300800 */
[----:B------:R-:W-:-:S02]  /*1a40*/  PRMT R248, R248, 0x3340, R249 ;  /* 0x00003340f8f87816 */ /* 0x000fc400000000f9 */
[----:B------:R-:W-:Y:S01]  /*1a50*/  LOP3.LUT R247, R247, 0xffff, RZ, 0xc0, !PT ;  /* 0x0000fffff7f77812 */ /* 0x000fe200078ec0ff */
[----:B------:R-:W3:Y:S01]  /*1a60*/  LDL.LU R249, [R1+0x14] ;  /* 0x0000140001f97983 */ /* 0x000ee20000300800 */
[----:B------:R-:W-:Y:S02]  /*1a70*/  LOP3.LUT R246, R246, 0xffff, RZ, 0xc0, !PT ;  /* 0x0000fffff6f67812 */ /* 0x000fe400078ec0ff */
[----:B-----5:R-:W-:Y:S02]  /*1a80*/  LOP3.LUT R245, R245, 0xffff, RZ, 0xc0, !PT ;  /* 0x0000fffff5f57812 */ /* 0x020fe400078ec0ff */
[----:B------:R-:W-:Y:S02]  /*1a90*/  LOP3.LUT R244, R244, 0xffff, RZ, 0xc0, !PT ;  /* 0x0000fffff4f47812 */ /* 0x000fe400078ec0ff */
[----:B------:R-:W-:Y:S02]  /*1aa0*/  LOP3.LUT R243, R243, 0xffff, RZ, 0xc0, !PT ;  /* 0x0000fffff3f37812 */ /* 0x000fe400078ec0ff */
[----:B------:R-:W-:-:S02]  /*1ab0*/  LOP3.LUT R242, R242, 0xffff, RZ, 0xc0, !PT ;  /* 0x0000fffff2f27812 */ /* 0x000fc400078ec0ff */
[----:B------:R-:W-:Y:S02]  /*1ac0*/  LOP3.LUT R241, R241, 0xffff, RZ, 0xc0, !PT ;  /* 0x0000fffff1f17812 */ /* 0x000fe400078ec0ff */
[----:B------:R-:W-:Y:S02]  /*1ad0*/  LOP3.LUT R240, R240, 0xffff, RZ, 0xc0, !PT ;  /* 0x0000fffff0f07812 */ /* 0x000fe400078ec0ff */
        /* <DEDUP_REMOVED lines=10> */
[----:B------:R-:W4:Y:S04]  /*1b80*/  LDL.LU R241, [R1+0x4] ;  /* 0x0000040001f17983 */ /* 0x000f280000300800 */
[----:B------:R-:W4:Y:S01]  /*1b90*/  LDL.LU R239, [R1] ;  /* 0x0000000001ef7983 */ /* 0x000f220000300800 */
        /* <DEDUP_REMOVED lines=12> */
[----:B------:R-:W-:-:S02]  /*1c60*/  PRMT R231, R232, 0x3340, R233 ;  /* 0x00003340e8e77816 */ /* 0x000fc400000000e9 */
[----:B------:R-:W-:Y:S02]  /*1c70*/  PRMT R14, R14, 0x3340, R15 ;  /* 0x000033400e0e7816 */ /* 0x000fe4000000000f */
[----:B------:R-:W-:Y:S02]  /*1c80*/  LOP3.LUT R232, R227, 0xffff, RZ, 0xc0, !PT ;  /* 0x0000ffffe3e87812 */ /* 0x000fe400078ec0ff */
[----:B------:R-:W-:Y:S02]  /*1c90*/  PRMT R17, R16, 0x3340, R17 ;  /* 0x0000334010117816 */ /* 0x000fe40000000011 */
[----:B------:R-:W-:Y:S02]  /*1ca0*/  PRMT R227, R228, 0x3340, R229 ;  /* 0x00003340e4e37816 */ /* 0x000fe400000000e5 */
[----:B0-----:R-:W0:Y:S01]  /*1cb0*/  S2R R228, SR_CgaCtaId ;  /* 0x0000000000e47919 */ /* 0x001e220000008800 */
        /* <DEDUP_REMOVED lines=24> */
[----:B------:R-:W-:Y:S02]  /*1e40*/  PRMT R5, R4, 0x3340, R5 ;  /* 0x0000334004057816 */ /* 0x000fe40000000005 */
[----:B------:R-:W-:-:S02]  /*1e50*/  LOP3.LUT R220, R215, 0xffff, RZ, 0xc0, !PT ;  /* 0x0000ffffd7dc7812 */ /* 0x000fc400078ec0ff */
[----:B------:R-:W-:Y:S02]  /*1e60*/  PRMT R206, R208, 0x3340, R209 ;  /* 0x00003340d0ce7816 */ /* 0x000fe400000000d1 */
[----:B------:R-:W-:Y:S02]  /*1e70*/  LOP3.LUT R193, R193, 0xffff, RZ, 0xc0, !PT ;  /* 0x0000ffffc1c17812 */ /* 0x000fe400078ec0ff */
[----:B------:R-:W-:Y:S02]  /*1e80*/  LOP3.LUT R192, R192, 0xffff, RZ, 0xc0, !PT ;  /* 0x0000ffffc0c07812 */ /* 0x000fe400078ec0ff */
[----:B------:R-:W-:Y:S02]  /*1e90*/  LOP3.LUT R3, R3, 0xffff, RZ, 0xc0, !PT ;  /* 0x0000ffff03037812 */ /* 0x000fe400078ec0ff */
[----:B------:R-:W-:Y:S02]  /*1ea0*/  PRMT R215, R216, 0x3340, R217 ;  /* 0x00003340d8d77816 */ /* 0x000fe400000000d9 */
[----:B------:R-:W-:-:S02]  /*1eb0*/  LOP3.LUT R208, R198, 0xffff, RZ, 0xc0, !PT ;  /* 0x0000ffffc6d07812 */ /* 0x000fc400078ec0ff */
[----:B------:R-:W-:Y:S02]  /*1ec0*/  LOP3.LUT R11, R11, 0xffff, RZ, 0xc0, !PT ;  /* 0x0000ffff0b0b7812 */ /* 0x000fe400078ec0ff */
[----:B------:R-:W-:Y:S02]  /*1ed0*/  LOP3.LUT R10, R10, 0xffff, RZ, 0xc0, !PT ;  /* 0x0000ffff0a0a7812 */ /* 0x000fe400078ec0ff */
[----:B------:R-:W-:Y:S02]  /*1ee0*/  MOV R217, 0x400 ;  /* 0x0000040000d97802 */ /* 0x000fe40000000f00 */
[----:B------:R-:W-:Y:S02]  /*1ef0*/  PRMT R198, R200, 0x3340, R201 ;  /* 0x00003340c8c67816 */ /* 0x000fe400000000c9 */
[----:B------:R-:W-:Y:S02]  /*1f00*/  LOP3.LUT R185, R185, 0xffff, RZ, 0xc0, !PT ;  /* 0x0000ffffb9b97812 */ /* 0x000fe400078ec0ff */
[----:B------:R-:W-:-:S02]  /*1f10*/  LOP3.LUT R184, R184, 0xffff, RZ, 0xc0, !PT ;  /* 0x0000ffffb8b87812 */ /* 0x000fc400078ec0ff */
[----:B------:R-:W-:Y:S02]  /*1f20*/  PRMT R9, R8, 0x3340, R9 ;  /* 0x0000334008097816 */ /* 0x000fe40000000009 */
[----:B------:R-:W-:Y:S02]  /*1f30*/  PRMT R6, R6, 0x3340, R7 ;  /* 0x0000334006067816 */ /* 0x000fe40000000007 */
[----:B------:R-:W-:Y:S02]  /*1f40*/  LOP3.LUT R200, R190, 0xffff, RZ, 0xc0, !PT ;  /* 0x0000ffffbec87812 */ /* 0x000fe400078ec0ff */
[----:B------:R-:W-:Y:S02]  /*1f50*/  LOP3.LUT R13, R13, 0xffff, RZ, 0xc0, !PT ;  /* 0x0000ffff0d0d7812 */ /* 0x000fe400078ec0ff */
[----:B------:R-:W-:Y:S02]  /*1f60*/  LOP3.LUT R12, R12, 0xffff, RZ, 0xc0, !PT ;  /* 0x0000ffff0c0c7812 */ /* 0x000fe400078ec0ff */
[----:B------:R-:W-:-:S02]  /*1f70*/  PRMT R190, R192, 0x3340, R193 ;  /* 0x00003340c0be7816 */ /* 0x000fc400000000c1 */
[----:B------:R-:W-:Y:S02]  /*1f80*/  LOP3.LUT R177, R177, 0xffff, RZ, 0xc0, !PT ;  /* 0x0000ffffb1b17812 */ /* 0x000fe400078ec0ff */
[----:B------:R-:W-:Y:S02]  /*1f90*/  LOP3.LUT R176, R176, 0xffff, RZ, 0xc0, !PT ;  /* 0x0000ffffb0b07812 */ /* 0x000fe400078ec0ff */
[----:B------:R-:W-:Y:S02]  /*1fa0*/  LOP3.LUT R192, R182, 0xffff, RZ, 0xc0, !PT ;  /* 0x0000ffffb6c07812 */ /* 0x000fe400078ec0ff */
[----:B------:R-:W-:Y:S02]  /*1fb0*/  PRMT R10, R10, 0x3340, R11 ;  /* 0x000033400a0a7816 */ /* 0x000fe4000000000b */
[----:B0-----:R-:W-:Y:S02]  /*1fc0*/  LEA R228, R228, R217, 0x18 ;  /* 0x000000d9e4e47211 */ /* 0x001fe400078ec0ff */
[----:B------:R-:W-:-:S02]  /*1fd0*/  PRMT R182, R184, 0x3340, R185 ;  /* 0x00003340b8b67816 */ /* 0x000fc400000000b9 */
[----:B------:R-:W-:Y:S02]  /*1fe0*/  LOP3.LUT R169, R169, 0xffff, RZ, 0xc0, !PT ;  /* 0x0000ffffa9a97812 */ /* 0x000fe400078ec0ff */
[----:B------:R-:W-:Y:S02]  /*1ff0*/  LOP3.LUT R168, R168, 0xffff, RZ, 0xc0, !PT ;  /* 0x0000ffffa8a87812 */ /* 0x000fe400078ec0ff */
[----:B------:R-:W-:Y:S02]  /*2000*/  LOP3.LUT R184, R174, 0xffff, RZ, 0xc0, !PT ;  /* 0x0000ffffaeb87812 */ /* 0x000fe400078ec0ff */
[----:B------:R-:W-:Y:S02]  /*2010*/  PRMT R13, R12, 0x3340, R13 ;  /* 0x000033400c0d7816 */ /* 0x000fe4000000000d */
[----:B------:R-:W-:Y:S02]  /*2020*/  PRMT R174, R176, 0x3340, R177 ;  /* 0x00003340b0ae7816 */ /* 0x000fe400000000b1 */
        /* <DEDUP_REMOVED lines=32> */
[----:B--2---:R-:W-:Y:S02]  /*2230*/  LOP3.LUT R16, R251, 0xffff, RZ, 0xc0, !PT ;  /* 0x0000fffffb107812 */ /* 0x004fe400078ec0ff */
[----:B---3--:R-:W-:-:S04]  /*2240*/  LOP3.LUT R15, R249, 0xffff, RZ, 0xc0, !PT ;  /* 0x0000fffff90f7812 */ /* 0x008fc800078ec0ff */
[----:B------:R-:W-:Y:S02]  /*2250*/  PRMT R16, R16, 0x3340, R15 ;  /* 0x0000334010107816 */ /* 0x000fe4000000000f */
[----:B------:R-:W0:Y:S01]  /*2260*/  S2R R15, SR_TID.X ;  /* 0x00000000000f7919 */ /* 0x000e220000002100 */
[----:B----4-:R-:W-:Y:S02]  /*2270*/  LOP3.LUT R12, R247, 0xffff, RZ, 0xc0, !PT ;  /* 0x0000fffff70c7812 */ /* 0x010fe400078ec0ff */
[----:B------:R-:W-:Y:S02]  /*2280*/  LOP3.LUT R8, R243, 0xffff, RZ, 0xc0, !PT ;  /* 0x0000fffff3087812 */ /* 0x000fe400078ec0ff */
[----:B------:R-:W-:Y:S02]  /*2290*/  LOP3.LUT R7, R241, 0xffff, RZ, 0xc0, !PT ;  /* 0x0000fffff1077812 */ /* 0x000fe400078ec0ff */
[----:B------:R-:W-:-:S04]  /*22a0*/  LOP3.LUT R4, R239, 0xffff, RZ, 0xc0, !PT ;  /* 0x0000ffffef047812 */ /* 0x000fc800078ec0ff */
[----:B------:R-:W-:Y:S01]  /*22b0*/  PRMT R4, R4, 0x3340, R3 ;  /* 0x0000334004047816 */ /* 0x000fe20000000003 */
[----:B------:R-:W-:Y:S01]  /*22c0*/  VIADD R3, R252, 0xffffffff ;  /* 0xfffffffffc037836 */ /* 0x000fe20000000000 */
[----:B------:R-:W-:Y:S01]  /*22d0*/  PRMT R7, R8, 0x3340, R7 ;  /* 0x0000334008077816 */ /* 0x000fe20000000007 */
[----:B------:R-:W-:Y:S01]  /*22e0*/  IMAD.MOV R8, RZ, RZ, -R252 ;  /* 0x000000ffff087224 */ /* 0x000fe200078e0afc */
[----:B------:R-:W-:Y:S02]  /*22f0*/  LOP3.LUT R11, R245, 0xffff, RZ, 0xc0, !PT ;  /* 0x0000fffff50b7812 */ /* 0x000fe400078ec0ff */
[----:B0-----:R-:W-:Y:S01]  /*2300*/  LOP3.LUT R9, R3, R15, RZ, 0xc0, !PT ;  /* 0x0000000f03097212 */ /* 0x001fe200078ec0ff */
[C---:B------:R-:W-:Y:S01]  /*2310*/  IMAD R3, R15.reuse, 0x104, R228 ;  /* 0x000001040f037824 */ /* 0x040fe200078e02e4 */
[----:B------:R-:W-:Y:S02]  /*2320*/  PRMT R11, R12, 0x3340, R11 ;  /* 0x000033400c0b7816 */ /* 0x000fe4000000000b */
[----:B------:R-:W-:-:S02]  /*2330*/  LOP3.LUT R8, R15, R8, RZ, 0xc0, !PT ;  /* 0x000000080f087212 */ /* 0x000fc400078ec0ff */
[----:B------:R-:W-:Y:S01]  /*2340*/  PRMT R16, R16, 0x5410, R11 ;  /* 0x0000541010107816 */ /* 0x000fe2000000000b */
[----:B-----5:R0:W-:Y:S01]  /*2350*/  STS [R3], R2 ;  /* 0x0000000203007388 */ /* 0x0201e20000000800 */
[----:B------:R-:W-:Y:S02]  /*2360*/  VIMNMX.U32 R11, PT, PT, R8, 0x40, PT ;  /* 0x00000040080b7848 */ /* 0x000fe40003fe0000 */
[----:B------:R-:W-:Y:S02]  /*2370*/  PRMT R110, R112, 0x3340, R113 ;  /* 0x00003340706e7816 */ /* 0x000fe40000000071 */
[----:B0-----:R-:W-:-:S04]  /*2380*/  SHF.R.U32.HI R2, RZ, 0x1, R252 ;  /* 0x00000001ff027819 */ /* 0x001fc800000116fc */
[-C--:B------:R-:W-:Y:S02]  /*2390*/  VIADDMNMX.U32 R8, R11, R2.reuse, 0x40, PT ;  /* 0x000000400b087446 */ /* 0x080fe40003800002 */
[----:B------:R-:W-:Y:S02]  /*23a0*/  LOP3.LUT R97, R97, 0xffff, RZ, 0xc0, !PT ;  /* 0x0000ffff61617812 */ /* 0x000fe400078ec0ff */
[----:B------:R-:W-:Y:S02]  /*23b0*/  LOP3.LUT R96, R96, 0xffff, RZ, 0xc0, !PT ;  /* 0x0000ffff60607812 */ /* 0x000fe400078ec0ff */
[----:B------:R-:W-:Y:S02]  /*23c0*/  LOP3.LUT R112, R102, 0xffff, RZ, 0xc0, !PT ;  /* 0x0000ffff66707812 */ /* 0x000fe400078ec0ff */
[----:B------:R-:W-:Y:S02]  /*23d0*/  VIADDMNMX.U32 R12, R8, R2, 0x40, PT ;  /* 0x00000040080c7446 */ /* 0x000fe40003800002 */
[----:B------:R-:W-:-:S02]  /*23e0*/  PRMT R102, R104, 0x3340, R105 ;  /* 0x0000334068667816 */ /* 0x000fc40000000069 */
[----:B------:R-:W-:Y:S02]  /*23f0*/  LOP3.LUT R89, R89, 0xffff, RZ, 0xc0, !PT ;  /* 0x0000ffff59597812 */ /* 0x000fe400078ec0ff */
[----:B------:R-:W-:Y:S02]  /*2400*/  LOP3.LUT R88, R88, 0xffff, RZ, 0xc0, !PT ;  /* 0x0000ffff58587812 */ /* 0x000fe400078ec0ff */
[----:B------:R-:W-:Y:S02]  /*2410*/  LOP3.LUT R104, R93, 0xffff, RZ, 0xc0, !PT ;  /* 0x0000ffff5d687812 */ /* 0x000fe400078ec0ff */
[----:B------:R-:W-:Y:S02]  /*2420*/  PRMT R93, R96, 0x3340, R97 ;  /* 0x00003340605d7816 */ /* 0x000fe40000000061 */
[----:B------:R-:W-:Y:S02]  /*2430*/  LOP3.LUT R81, R81, 0xffff, RZ, 0xc0, !PT ;  /* 0x0000ffff51517812 */ /* 0x000fe400078ec0ff */
[----:B------:R-:W-:Y:S01]  /*2440*/  LOP3.LUT R80, R80, 0xffff, RZ, 0xc0, !PT ;  /* 0x0000ffff50507812 */ /* 0x000fe200078ec0ff */
[----:B------:R-:W-:Y:S01]  /*2450*/  IMAD.IADD R2, R12, 0x1, -R8 ;  /* 0x000000010c027824 */ /* 0x000fe200078e0a08 */
[----:B------:R-:W-:-:S02]  /*2460*/  LOP3.LUT R96, R85, 0xffff, RZ, 0xc0, !PT ;  /* 0x0000ffff55607812 */ /* 0x000fc400078ec0ff */
[----:B------:R-:W-:Y:S02]  /*2470*/  PRMT R85, R88, 0x3340, R89 ;  /* 0x0000334058557816 */ /* 0x000fe40000000059 */
[----:B------:R-:W-:Y:S02]  /*2480*/  LOP3.LUT R73, R73, 0xffff, RZ, 0xc0, !PT ;  /* 0x0000ffff49497812 */ /* 0x000fe400078ec0ff */
[----:B------:R-:W-:Y:S02]  /*2490*/  LOP3.LUT R72, R72, 0xffff, RZ, 0xc0, !PT ;  /* 0x0000ffff48487812 */ /* 0x000fe400078ec0ff */
[----:B------:R-:W-:Y:S02]  /*24a0*/  LOP3.LUT R88, R77, 0xffff, RZ, 0xc0, !PT ;  /* 0x0000ffff4d587812 */ /* 0x000fe400078ec0ff */
[----:B------:R-:W-:Y:S02]  /*24b0*/  VIMNMX.U32 R9, PT, PT, R9, 0x40, PT ;  /* 0x0000004009097848 */ /* 0x000fe40003fe0000 */
        /* <DEDUP_REMOVED lines=8> */
[C---:B------:R-:W-:Y:S01]  /*2540*/  ISETP.GE.AND P0, PT, R9.reuse, R2, PT ;  /* 0x000000020900720c */ /* 0x040fe20003f06270 */
[----:B------:R-:W-:Y:S01]  /*2550*/  IMAD.IADD R2, R9, 0x1, -R2 ;  /* 0x0000000109027824 */ /* 0x000fe200078e0a02 */
[----:B------:R-:W-:Y:S02]  /*2560*/  LOP3.LUT R131, R131, 0xffff, RZ, 0xc0, !PT ;  /* 0x0000ffff83837812 */ /* 0x000fe400078ec0ff */
[----:B------:R-:W-:Y:S02]  /*2570*/  LOP3.LUT R130, R130, 0xffff, RZ, 0xc0, !PT ;  /* 0x0000ffff82827812 */ /* 0x000fe400078ec0ff */
        /* <DEDUP_REMOVED lines=49> */
[----:B------:R-:W-:-:S02]  /*2890*/  VIADDMNMX R5, R8, -R11, R9, PT ;  /* 0x8000000b08057246 */ /* 0x000fc40003800109 */
[----:B------:R-:W-:Y:S02]  /*28a0*/  SEL R2, R2, RZ, P0 ;  /* 0x000000ff02027207 */ /* 0x000fe40000000000 */
[----:B------:R-:W-:Y:S02]  /*28b0*/  LOP3.LUT R207, R207, 0xffff, RZ, 0xc0, !PT ;  /* 0x0000ffffcfcf7812 */ /* 0x000fe400078ec0ff */
[----:B------:R-:W-:Y:S02]  /*28c0*/  PRMT R205, R210, 0x3340, R211 ;  /* 0x00003340d2cd7816 */ /* 0x000fe400000000d3 */
[----:B------:R-:W-:Y:S02]  /*28d0*/  LOP3.LUT R199, R199, 0xffff, RZ, 0xc0, !PT ;  /* 0x0000ffffc7c77812 */ /* 0x000fe400078ec0ff */
[----:B------:R-:W-:Y:S02]  /*28e0*/  PRMT R197, R202, 0x3340, R203 ;  /* 0x00003340cac57816 */ /* 0x000fe400000000cb */
[----:B------:R-:W-:-:S02]  /*28f0*/  LOP3.LUT R191, R191, 0xffff, RZ, 0xc0, !PT ;  /* 0x0000ffffbfbf7812 */ /* 0x000fc400078ec0ff */
[----:B------:R-:W-:Y:S02]  /*2900*/  PRMT R189, R194, 0x3340, R195 ;  /* 0x00003340c2bd7816 */ /* 0x000fe400000000c3 */
        /* <DEDUP_REMOVED lines=103> */
[----:B------:R-:W-:Y:S02]  /*2f80*/  ISETP.GE.AND P0, PT, R2, R5, PT ;  /* 0x000000050200720c */ /* 0x000fe40003f06270 */
        /* <DEDUP_REMOVED lines=128> */
[----:B------:R-:W-:Y:S01]  /*3790*/  PRMT R4, R7, 0x5410, R4 ;  /* 0x0000541007047816 */ /* 0x000fe20000000004 */
[----:B------:R0:W-:Y:S01]  /*37a0*/  STS [R3+0x4], R248 ;  /* 0x000004f803007388 */ /* 0x0001e20000000800 */
[----:B------:R-:W-:Y:S03]  /*37b0*/  BSSY.RECONVERGENT B0, `(.L_x_345) ;  /* 0x0000052000007945 */ /* 0x000fe60003800200 */
[----:B------:R0:W-:Y:S04]  /*37c0*/  STS [R3+0x8], R244 ;  /* 0x000008f403007388 */ /* 0x0001e80000000800 */
        /* <DEDUP_REMOVED lines=61> */
[----:B------:R0:W-:Y:S01]  /*3ba0*/  STS [R3+0x100], R16 ;  /* 0x0001001003007388 */ /* 0x0001e20000000800 */
[----:B------:R-:W-:Y:S06]  /*3bb0*/  BAR.SYNC.DEFER_BLOCKING 0x0 ;  /* 0x0000000000007b1d */ /* 0x000fec0000010000 */
[----:B------:R-:W-:Y:S05]  /*3bc0*/  @P0 BRA `(.L_x_346) ;  /* 0x0000000000400947 */ /* 0x000fea0003800000 */
[----:B------:R-:W-:-:S07]  /*3bd0*/  IMAD.IADD R13, R9, 0x1, R8 ;  /* 0x00000001090d7824 */ /* 0x000fce00078e0208 */
.L_x_347:
[----:B0-----:R-:W-:-:S05]  /*3be0*/  IMAD.IADD R3, R5, 0x1, -R2 ;  /* 0x0000000105037824 */ /* 0x001fca00078e0a02 */
[----:B------:R-:W-:-:S04]  /*3bf0*/  LEA.HI R3, R3, R3, RZ, 0x1 ;  /* 0x0000000303037211 */ /* 0x000fc800078f08ff */
[----:B------:R-:W-:-:S04]  /*3c00*/  LEA.HI.SX32 R4, R3, R2, 0x1f ;  /* 0x0000000203047211 */ /* 0x000fc800078ffaff */
[----:B------:R-:W-:Y:S01]  /*3c10*/  LOP3.LUT R6, RZ, R4, RZ, 0x33, !PT ;  /* 0x00000004ff067212 */ /* 0x000fe200078e33ff */
[----:B------:R-:W-:-:S04]  /*3c20*/  IMAD.IADD R3, R11, 0x1, R4 ;  /* 0x000000010b037824 */ /* 0x000fc800078e0204 */
[----:B------:R-:W-:Y:S02]  /*3c30*/  IMAD.IADD R7, R13, 0x1, R6 ;  /* 0x000000010d077824 */ /* 0x000fe400078e0206 */
[--C-:B------:R-:W-:Y:S02]  /*3c40*/  IMAD R3, R3, 0x104, R228.reuse ;  /* 0x0000010403037824 */ /* 0x100fe400078e02e4 */
[----:B------:R-:W-:-:S04]  /*3c50*/  IMAD R7, R7, 0x104, R228 ;  /* 0x0000010407077824 */ /* 0x000fc800078e02e4 */
[----:B------:R-:W-:Y:S04]  /*3c60*/  LDS R3, [R3] ;  /* 0x0000000003037984 */ /* 0x000fe80000000800 */
[----:B------:R-:W0:Y:S02]  /*3c70*/  LDS R6, [R7] ;  /* 0x0000000007067984 */ /* 0x000e240000000800 */
[----:B0-----:R-:W-:-:S04]  /*3c80*/  FSETP.GT.AND P0, PT, R6, R3, PT ;  /* 0x000000030600720b */ /* 0x001fc80003f04000 */
[----:B------:R-:W-:-:S09]  /*3c90*/  SEL R5, R5, R4, !P0 ;  /* 0x0000000405057207 */ /* 0x000fd20004000000 */
[----:B------:R-:W-:-:S05]  /*3ca0*/  @!P0 VIADD R2, R4, 0x1 ;  /* 0x0000000104028836 */ /* 0x000fca0000000000 */
[----:B------:R-:W-:-:S13]  /*3cb0*/  ISETP.GE.AND P0, PT, R2, R5, PT ;  /* 0x000000050200720c */ /* 0x000fda0003f06270 */
[----:B------:R-:W-:Y:S05]  /*3cc0*/  @!P0 BRA `(.L_x_347) ;  /* 0xfffffffc00c48947 */ /* 0x000fea000383ffff */
.L_x_346:
[----:B------:R-:W-:Y:S05]  /*3cd0*/  BSYNC.RECONVERGENT B0 ;  /* 0x0000000000007941 */ /* 0x000fea0003800200 */
.L_x_345:
[----:B0-----:R-:W-:Y:S01]  /*3ce0*/  IADD3 R3, PT, PT, -R2, R8, R9 ;  /* 0x0000000802037210 */ /* 0x001fe20007ffe109 */
[----:B------:R-:W-:Y:S01]  /*3cf0*/  IMAD.IADD R11, R11, 0x1, R2 ;  /* 0x000000010b0b7824 */ /* 0x000fe200078e0202 */
[----:B------:R-:W-:Y:S01]  /*3d00*/  PLOP3.LUT P0, PT, PT, PT, PT, 0x8, 0x80 ;  /* 0x000000000080781c */ /* 0x000fe20003f0e170 */
[----:B------:R-:W-:Y:S01]  /*3d10*/  STL [R1+0x40], R0 ;  /* 0x0000400001007387 */ /* 0x000fe20000100800 */
[----:B------:R-:W-:Y:S01]  /*3d20*/  ISETP.GE.AND P2, PT, R3, R12, PT ;  /* 0x0000000c0300720c */ /* 0x000fe20003f46270 */
[--C-:B------:R-:W-:Y:S02]  /*3d30*/  IMAD R248, R11, 0x104, R228.reuse ;  /* 0x000001040bf87824 */ /* 0x100fe400078e02e4 */
[----:B------:R-:W-:-:S03]  /*3d40*/  IMAD R250, R3, 0x104, R228 ;  /* 0x0000010403fa7824 */ /* 0x000fc600078e02e4 */
        /* <DEDUP_REMOVED lines=8> */
[----:B------:R-:W-:Y:S04]  /*3dd0*/  LDS R10, [R250+0xf4] ;  /* 0x0000f400fa0a7984 */ /* 0x000fe80000000800 */
[----:B------:R-:W-:Y:S04]  /*3de0*/  LDS R17, [R250+0xec] ;  /* 0x0000ec00fa117984 */ /* 0x000fe80000000800 */
[----:B------:R-:W-:Y:S01]  /*3df0*/  LDS R21, [R250+0xe8] ;  /* 0x0000e800fa157984 */ /* 0x000fe20000000800 */
[----:B0-----:R-:W-:-:S03]  /*3e00*/  @!P2 FSETP.GT.AND P1, PT, R13, R2, PT ;  /* 0x000000020d00a20b */ /* 0x001fc60003f24000 */
[----:B------:R-:W-:Y:S01]  /*3e10*/  LDS R20, [R248+0xe8] ;  /* 0x0000e800f8147984 */ /* 0x000fe20000000800 */
[----:B------:R-:W-:-:S03]  /*3e20*/  @!P2 ISETP.GE.OR P0, PT, R11, R8, P1 ;  /* 0x000000080b00a20c */ /* 0x000fc60000f06670 */
[----:B------:R-:W-:Y:S01]  /*3e30*/  LDS R24, [R248+0xe4] ;  /* 0x0000e400f8187984 */ /* 0x000fe20000000800 */
[----:B-1----:R-:W-:Y:S02]  /*3e40*/  PRMT R12, R7, 0x7770, RZ ;  /* 0x00007770070c7816 */ /* 0x002fe400000000ff */
[----:B--2---:R-:W-:Y:S01]  /*3e50*/  PRMT R243, R4, 0x7770, RZ ;  /* 0x0000777004f37816 */ /* 0x004fe200000000ff */
[----:B------:R-:W0:Y:S01]  /*3e60*/  LDS R8, [R248+0xf4] ;  /* 0x0000f400f8087984 */ /* 0x000e220000000800 */
[----:B------:R-:W-:Y:S02]  /*3e70*/  FSEL R2, R13, R2, P0 ;  /* 0x000000020d027208 */ /* 0x000fe40000000000 */
[----:B------:R-:W-:Y:S01]  /*3e80*/  SEL R243, R12, R243, P0 ;  /* 0x000000f30cf37207 */ /* 0x000fe20000000000 */
[----:B------:R-:W1:Y:S01]  /*3e90*/  LDS R13, [R250+0xf0] ;  /* 0x0000f000fa0d7984 */ /* 0x000e620000000800 */
[----:B---3--:R-:W-:Y:S02]  /*3ea0*/  PRMT R16, R3, 0x7771, RZ ;  /* 0x0000777103107816 */ /* 0x008fe400000000ff */
[----:B----4-:R-:W-:Y:S01]  /*3eb0*/  PRMT R233, R5, 0x7771, RZ ;  /* 0x0000777105e97816 */ /* 0x010fe200000000ff */
[----:B------:R-:W2:Y:S01]  /*3ec0*/  LDS R12, [R248+0xf0] ;  /* 0x0000f000f80c7984 */ /* 0x000ea20000000800 */
[----:B------:R-:W-:-:S02]  /*3ed0*/  PRMT R247, R4, 0x7773, RZ ;  /* 0x0000777304f77816 */ /* 0x000fc400000000ff */
[----:B------:R-:W-:Y:S01]  /*3ee0*/  SEL R233, R16, R233, P0 ;  /* 0x000000e910e97207 */ /* 0x000fe20000000000 */
[----:B------:R-:W-:Y:S01]  /*3ef0*/  LDS R25, [R250+0xe4] ;  /* 0x0000e400fa197984 */ /* 0x000fe20000000800 */
[C---:B------:R-:W-:Y:S02]  /*3f00*/  PRMT R246, R4.reuse, 0x7772, RZ ;  /* 0x0000777204f67816 */ /* 0x040fe400000000ff */
[----:B------:R-:W-:Y:S01]  /*3f10*/  PRMT R242, R4, 0x7771, RZ ;  /* 0x0000777104f27816 */ /* 0x000fe200000000ff */
[----:B------:R-:W3:Y:S01]  /*3f20*/  LDS R16, [R248+0xec] ;  /* 0x0000ec00f8107984 */ /* 0x000ee20000000800 */
[C---:B------:R-:W-:Y:S02]  /*3f30*/  PRMT R4, R7.reuse, 0x7773, RZ ;  /* 0x0000777307047816 */ /* 0x040fe400000000ff */
[C---:B------:R-:W-:Y:S01]  /*3f40*/  PRMT R11, R7.reuse, 0x7772, RZ ;  /* 0x00007772070b7816 */ /* 0x040fe200000000ff */
[----:B------:R-:W4:Y:S01]  /*3f50*/  LDS R29, [R250+0xe0] ;  /* 0x0000e000fa1d7984 */ /* 0x000f220000000800 */
[----:B------:R-:W-:-:S02]  /*3f60*/  PRMT R7, R7, 0x7771, RZ ;  /* 0x0000777107077816 */ /* 0x000fc400000000ff */
[----:B------:R-:W-:Y:S01]  /*3f70*/  SEL R247, R4, R247, P0 ;  /* 0x000000f704f77207 */ /* 0x000fe20000000000 */
[----:B------:R-:W4:Y:S01]  /*3f80*/  LDS R28, [R248+0xe0] ;  /* 0x0000e000f81c7984 */ /* 0x000f220000000800 */
[----:B------:R-:W-:Y:S02]  /*3f90*/  SEL R242, R7, R242, P0 ;  /* 0x000000f207f27207 */ /* 0x000fe40000000000 */
[C---:B------:R-:W-:Y:S01]  /*3fa0*/  PRMT R4, R5.reuse, 0x7773, RZ ;  /* 0x0000777305047816 */ /* 0x040fe200000000ff */
[----:B------:R-:W4:Y:S01]  /*3fb0*/  LDS R32, [R248+0xdc] ;  /* 0x0000dc00f8207984 */ /* 0x000f220000000800 */
[C---:B------:R-:W-:Y:S02]  /*3fc0*/  PRMT R239, R5.reuse, 0x7772, RZ ;  /* 0x0000777205ef7816 */ /* 0x040fe400000000ff */
[----:B------:R-:W-:Y:S01]  /*3fd0*/  PRMT R238, R5, 0x7770, RZ ;  /* 0x0000777005ee7816 */ /* 0x000fe200000000ff */
[----:B------:R-:W4:Y:S01]  /*3fe0*/  LDS R33, [R250+0xdc] ;  /* 0x0000dc00fa217984 */ /* 0x000f220000000800 */
[----:B------:R-:W-:-:S02]  /*3ff0*/  PRMT R5, R3, 0x7773, RZ ;  /* 0x0000777303057816 */ /* 0x000fc400000000ff */
[C---:B------:R-:W-:Y:S01]  /*4000*/  PRMT R7, R3.reuse, 0x7770, RZ ;  /* 0x0000777003077816 */ /* 0x040fe200000000ff */
[----:B------:R-:W4:Y:S01]  /*4010*/  LDS R37, [R250+0xd8] ;  /* 0x0000d800fa257984 */ /* 0x000f220000000800 */
[----:B------:R-:W-:Y:S02]  /*4020*/  PRMT R14, R3, 0x7772, RZ ;  /* 0x00007772030e7816 */ /* 0x000fe400000000ff */
[----:B------:R-:W-:Y:S01]  /*4030*/  SEL R246, R11, R246, P0 ;  /* 0x000000f60bf67207 */ /* 0x000fe20000000000 */
[----:B------:R-:W4:Y:S01]  /*4040*/  LDS R36, [R248+0xd8] ;  /* 0x0000d800f8247984 */ /* 0x000f220000000800 */
[----:B------:R-:W-:Y:S02]  /*4050*/  SEL R3, R5, R4, P0 ;  /* 0x0000000405037207 */ /* 0x000fe40000000000 */
[----:B------:R-:W-:Y:S01]  /*4060*/  SEL R238, R7, R238, P0 ;  /* 0x000000ee07ee7207 */ /* 0x000fe20000000000 */
[----:B------:R-:W4:Y:S01]  /*4070*/  LDS R40, [R248+0xd4] ;  /* 0x0000d400f8287984 */ /* 0x000f220000000800 */
[----:B------:R-:W-:-:S02]  /*4080*/  PRMT R7, R6, 0x7773, RZ ;  /* 0x0000777306077816 */ /* 0x000fc400000000ff */
[C---:B------:R-:W-:Y:S01]  /*4090*/  PRMT R4, R6.reuse, 0x7772, RZ ;  /* 0x0000777206047816 */ /* 0x040fe200000000ff */
[----:B------:R-:W4:Y:S01]  /*40a0*/  LDS R41, [R250+0xd4] ;  /* 0x0000d400fa297984 */ /* 0x000f220000000800 */
[C---:B------:R-:W-:Y:S02]  /*40b0*/  PRMT R5, R6.reuse, 0x7771, RZ ;  /* 0x0000777106057816 */ /* 0x040fe400000000ff */
[----:B------:R-:W-:Y:S01]  /*40c0*/  PRMT R11, R6, 0x7770, RZ ;  /* 0x00007770060b7816 */ /* 0x000fe200000000ff */
[----:B------:R-:W4:Y:S01]  /*40d0*/  LDS R45, [R250+0xd0] ;  /* 0x0000d000fa2d7984 */ /* 0x000f220000000800 */
[C---:B------:R-:W-:Y:S02]  /*40e0*/  PRMT R6, R9.reuse, 0x7773, RZ ;  /* 0x0000777309067816 */ /* 0x040fe400000000ff */
[----:B------:R-:W-:Y:S01]  /*40f0*/  SEL R239, R14, R239, P0 ;  /* 0x000000ef0eef7207 */ /* 0x000fe20000000000 */
        /* <DEDUP_REMOVED lines=10> */
[----:B------:R-:W-:-:S02]  /*41a0*/  SEL R5, R14, R5, P0 ;  /* 0x000000050e057207 */ /* 0x000fc40000000000 */
[C---:B0-----:R-:W-:Y:S01]  /*41b0*/  PRMT R11, R8.reuse, 0x7773, RZ ;  /* 0x00007773080b7816 */ /* 0x041fe200000000ff */
[----:B------:R-:W0:Y:S01]  /*41c0*/  LDS R52, [R248+0xc8] ;  /* 0x0000c800f8347984 */ /* 0x000e220000000800 */
[C---:B------:R-:W-:Y:S02]  /*41d0*/  PRMT R9, R8.reuse, 0x7772, RZ ;  /* 0x0000777208097816 */ /* 0x040fe400000000ff */
[C---:B------:R-:W-:Y:S01]  /*41e0*/  PRMT R14, R8.reuse, 0x7771, RZ ;  /* 0x00007771080e7816 */ /* 0x040fe200000000ff */
[----:B------:R-:W0:Y:S01]  /*41f0*/  LDS R56, [R248+0xc4] ;  /* 0x0000c400f8387984 */ /* 0x000e220000000800 */
[----:B------:R-:W-:Y:S02]  /*4200*/  PRMT R8, R8, 0x7770, RZ ;  /* 0x0000777008087816 */ /* 0x000fe400000000ff */
[C---:B------:R-:W-:Y:S01]  /*4210*/  PRMT R22, R10.reuse, 0x7772, RZ ;  /* 0x000077720a167816 */ /* 0x040fe200000000ff */
[----:B------:R-:W0:Y:S01]  /*4220*/  LDS R57, [R250+0xc4] ;  /* 0x0000c400fa397984 */ /* 0x000e220000000800 */
[----:B------:R-:W-:-:S02]  /*4230*/  PRMT R19, R10, 0x7770, RZ ;  /* 0x000077700a137816 */ /* 0x000fc400000000ff */
[C---:B------:R-:W-:Y:S01]  /*4240*/  PRMT R18, R10.reuse, 0x7773, RZ ;  /* 0x000077730a127816 */ /* 0x040fe200000000ff */
[----:B------:R-:W0:Y:S01]  /*4250*/  LDS R61, [R250+0xc0] ;  /* 0x0000c000fa3d7984 */ /* 0x000e220000000800 */
[----:B------:R-:W-:Y:S02]  /*4260*/  PRMT R15, R10, 0x7771, RZ ;  /* 0x000077710a0f7816 */ /* 0x000fe400000000ff */
[----:B------:R-:W-:Y:S01]  /*4270*/  SEL R10, R22, R9, P0 ;  /* 0x00000009160a7207 */ /* 0x000fe20000000000 */
[----:B------:R-:W0:Y:S01]  /*4280*/  LDS R60, [R248+0xc0] ;  /* 0x0000c000f83c7984 */ /* 0x000e220000000800 */
[----:B------:R-:W-:Y:S02]  /*4290*/  SEL R8, R19, R8, P0 ;  /* 0x0000000813087207 */ /* 0x000fe40000000000 */
[----:B------:R-:W-:Y:S01]  /*42a0*/  SEL R11, R18, R11, P0 ;  /* 0x0000000b120b7207 */ /* 0x000fe20000000000 */
[----:B------:R-:W0:Y:S01]  /*42b0*/  LDS R64, [R248+0xbc] ;  /* 0x0000bc00f8407984 */ /* 0x000e220000000800 */
[----:B------:R-:W-:-:S02]  /*42c0*/  SEL R9, R15, R14, P0 ;  /* 0x0000000e0f097207 */ /* 0x000fc40000000000 */
[C---:B-1----:R-:W-:Y:S01]  /*42d0*/  PRMT R22, R13.reuse, 0x7773, RZ ;  /* 0x000077730d167816 */ /* 0x042fe200000000ff */
[----:B------:R-:W1:Y:S01]  /*42e0*/  LDS R65, [R250+0xbc] ;  /* 0x0000bc00fa417984 */ /* 0x000e620000000800 */
[C---:B------:R-:W-:Y:S02]  /*42f0*/  PRMT R19, R13.reuse, 0x7772, RZ ;  /* 0x000077720d137816 */ /* 0x040fe400000000ff */
[----:B------:R-:W-:Y:S01]  /*4300*/  PRMT R23, R13, 0x7770, RZ ;  /* 0x000077700d177816 */ /* 0x000fe200000000ff */
[----:B------:R-:W1:Y:S01]  /*4310*/  LDS R69, [R250+0xb8] ;  /* 0x0000b800fa457984 */ /* 0x000e620000000800 */
[C---:B--2---:R-:W-:Y:S02]  /*4320*/  PRMT R15, R12.reuse, 0x7773, RZ ;  /* 0x000077730c0f7816 */ /* 0x044fe400000000ff */
[C---:B------:R-:W-:Y:S01]  /*4330*/  PRMT R14, R12.reuse, 0x7772, RZ ;  /* 0x000077720c0e7816 */ /* 0x040fe200000000ff */
[----:B------:R-:W2:Y:S01]  /*4340*/  LDS R68, [R248+0xb8] ;  /* 0x0000b800f8447984 */ /* 0x000ea20000000800 */
[----:B------:R-:W-:-:S02]  /*4350*/  PRMT R18, R12, 0x7771, RZ ;  /* 0x000077710c127816 */ /* 0x000fc400000000ff */
[----:B------:R-:W-:Y:S01]  /*4360*/  PRMT R13, R13, 0x7771, RZ ;  /* 0x000077710d0d7816 */ /* 0x000fe200000000ff */
[----:B------:R-:W2:Y:S01]  /*4370*/  LDS R72, [R248+0xb4] ;  /* 0x0000b400f8487984 */ /* 0x000ea20000000800 */
[----:B------:R-:W-:Y:S02]  /*4380*/  PRMT R12, R12, 0x7770, RZ ;  /* 0x000077700c0c7816 */ /* 0x000fe400000000ff */
[----:B------:R-:W-:Y:S01]  /*4390*/  SEL R15, R22, R15, P0 ;  /* 0x0000000f160f7207 */ /* 0x000fe20000000000 */
[----:B------:R-:W2:Y:S01]  /*43a0*/  LDS R73, [R250+0xb4] ;  /* 0x0000b400fa497984 */ /* 0x000ea20000000800 */
[----:B------:R-:W-:Y:S02]  /*43b0*/  SEL R14, R19, R14, P0 ;  /* 0x0000000e130e7207 */ /* 0x000fe40000000000 */
[----:B------:R-:W-:Y:S01]  /*43c0*/  SEL R13, R13, R18, P0 ;  /* 0x000000120d0d7207 */ /* 0x000fe20000000000 */
[----:B------:R-:W2:Y:S01]  /*43d0*/  LDS R77, [R250+0xb0] ;  /* 0x0000b000fa4d7984 */ /* 0x000ea20000000800 */
[----:B------:R-:W-:-:S02]  /*43e0*/  SEL R12, R23, R12, P0 ;  /* 0x0000000c170c7207 */ /* 0x000fc40000000000 */
[C---:B---3--:R-:W-:Y:S01]  /*43f0*/  PRMT R19, R16.reuse, 0x7773, RZ ;  /* 0x0000777310137816 */ /* 0x048fe200000000ff */
[----:B------:R-:W3:Y:S01]  /*4400*/  LDS R76, [R248+0xb0] ;  /* 0x0000b000f84c7984 */ /* 0x000ee20000000800 */
[C---:B------:R-:W-:Y:S02]  /*4410*/  PRMT R18, R16.reuse, 0x7772, RZ ;  /* 0x0000777210127816 */ /* 0x040fe400000000ff */
[C---:B------:R-:W-:Y:S01]  /*4420*/  PRMT R22, R16.reuse, 0x7771, RZ ;  /* 0x0000777110167816 */ /* 0x040fe200000000ff */
[----:B------:R-:W3:Y:S01]  /*4430*/  LDS R80, [R248+0xac] ;  /* 0x0000ac00f8507984 */ /* 0x000ee20000000800 */
[----:B------:R-:W-:Y:S02]  /*4440*/  PRMT R16, R16, 0x7770, RZ ;  /* 0x0000777010107816 */ /* 0x000fe400000000ff */
[C---:B------:R-:W-:Y:S01]  /*4450*/  PRMT R26, R17.reuse, 0x7773, RZ ;  /* 0x00007773111a7816 */ /* 0x040fe200000000ff */
[----:B------:R-:W3:Y:S01]  /*4460*/  LDS R81, [R250+0xac] ;  /* 0x0000ac00fa517984 */ /* 0x000ee20000000800 */
[----:B------:R-:W-:-:S02]  /*4470*/  PRMT R23, R17, 0x7772, RZ ;  /* 0x0000777211177816 */ /* 0x000fc400000000ff */
[C---:B------:R-:W-:Y:S01]  /*4480*/  PRMT R27, R17.reuse, 0x7770, RZ ;  /* 0x00007770111b7816 */ /* 0x040fe200000000ff */
[----:B------:R-:W3:Y:S01]  /*4490*/  LDS R85, [R250+0xa8] ;  /* 0x0000a800fa557984 */ /* 0x000ee20000000800 */
[----:B------:R-:W-:Y:S02]  /*44a0*/  PRMT R17, R17, 0x7771, RZ ;  /* 0x0000777111117816 */ /* 0x000fe400000000ff */
[----:B------:R-:W-:Y:S01]  /*44b0*/  SEL R16, R27, R16, P0 ;  /* 0x000000101b107207 */ /* 0x000fe20000000000 */
[----:B------:R-:W3:Y:S01]  /*44c0*/  LDS R84, [R248+0xa8] ;  /* 0x0000a800f8547984 */ /* 0x000ee20000000800 */
[----:B------:R-:W-:Y:S02]  /*44d0*/  SEL R19, R26, R19, P0 ;  /* 0x000000131a137207 */ /* 0x000fe40000000000 */
[----:B------:R-:W-:Y:S01]  /*44e0*/  SEL R18, R23, R18, P0 ;  /* 0x0000001217127207 */ /* 0x000fe20000000000 */
[----:B------:R-:W3:Y:S01]  /*44f0*/  LDS R88, [R248+0xa4] ;  /* 0x0000a400f8587984 */ /* 0x000ee20000000800 */
[----:B------:R-:W-:-:S02]  /*4500*/  SEL R17, R17, R22, P0 ;  /* 0x0000001611117207 */ /* 0x000fc40000000000 */
[C---:B------:R-:W-:Y:S01]  /*4510*/  PRMT R30, R21.reuse, 0x7773, RZ ;  /* 0x00007773151e7816 */ /* 0x040fe200000000ff */
[----:B------:R-:W3:Y:S01]  /*4520*/  LDS R89, [R250+0xa4] ;  /* 0x0000a400fa597984 */ /* 0x000ee20000000800 */
[C---:B------:R-:W-:Y:S02]  /*4530*/  PRMT R27, R21.reuse, 0x7772, RZ ;  /* 0x00007772151b7816 */ /* 0x040fe400000000ff */
[----:B------:R-:W-:Y:S01]  /*4540*/  PRMT R31, R21, 0x7770, RZ ;  /* 0x00007770151f7816 */ /* 0x000fe200000000ff */
[----:B------:R-:W3:Y:S01]  /*4550*/  LDS R93, [R250+0xa0] ;  /* 0x0000a000fa5d7984 */ /* 0x000ee20000000800 */
[C---:B------:R-:W-:Y:S02]  /*4560*/  PRMT R23, R20.reuse, 0x7773, RZ ;  /* 0x0000777314177816 */ /* 0x040fe400000000ff */
[C---:B------:R-:W-:Y:S01]  /*4570*/  PRMT R22, R20.reuse, 0x7772, RZ ;  /* 0x0000777214167816 */ /* 0x040fe200000000ff */
[----:B------:R-:W3:Y:S01]  /*4580*/  LDS R92, [R248+0xa0] ;  /* 0x0000a000f85c7984 */ /* 0x000ee20000000800 */
[----:B------:R-:W-:-:S02]  /*4590*/  PRMT R26, R20, 0x7771, RZ ;  /* 0x00007771141a7816 */ /* 0x000fc400000000ff */
[----:B------:R-:W-:Y:S01]  /*45a0*/  PRMT R21, R21, 0x7771, RZ ;  /* 0x0000777115157816 */ /* 0x000fe200000000ff */
        /* <DEDUP_REMOVED lines=26> */
[C---:B----4-:R-:W-:Y:S01]  /*4750*/  PRMT R38, R29.reuse, 0x7773, RZ ;  /* 0x000077731d267816 */ /* 0x050fe200000000ff */
[----:B------:R-:W4:Y:S01]  /*4760*/  LDS R113, [R250+0x8c] ;  /* 0x00008c00fa717984 */ /* 0x000f220000000800 */
[C---:B------:R-:W-:Y:S02]  /*4770*/  PRMT R35, R29.reuse, 0x7772, RZ ;  /* 0x000077721d237816 */ /* 0x040fe400000000ff */
[----:B------:R-:W-:Y:S01]  /*4780*/  PRMT R39, R29, 0x7770, RZ ;  /* 0x000077701d277816 */ /* 0x000fe200000000ff */
[----:B------:R-:W4:Y:S01]  /*4790*/  LDS R117, [R250+0x88] ;  /* 0x00008800fa757984 */ /* 0x000f220000000800 */
[C---:B------:R-:W-:Y:S02]  /*47a0*/  PRMT R31, R28.reuse, 0x7773, RZ ;  /* 0x000077731c1f7816 */ /* 0x040fe400000000ff */
[C---:B------:R-:W-:Y:S01]  /*47b0*/  PRMT R30, R28.reuse, 0x7772, RZ ;  /* 0x000077721c1e7816 */ /* 0x040fe200000000ff */
[----:B------:R-:W4:Y:S01]  /*47c0*/  LDS R116, [R248+0x88] ;  /* 0x00008800f8747984 */ /* 0x000f220000000800 */
[----:B------:R-:W-:-:S02]  /*47d0*/  PRMT R34, R28, 0x7771, RZ ;  /* 0x000077711c227816 */ /* 0x000fc400000000ff */
[----:B------:R-:W-:Y:S01]  /*47e0*/  PRMT R29, R29, 0x7771, RZ ;  /* 0x000077711d1d7816 */ /* 0x000fe200000000ff */
        /* <DEDUP_REMOVED lines=8> */
[C---:B------:R-:W-:Y:S01]  /*4870*/  PRMT R35, R32.reuse, 0x7773, RZ ;  /* 0x0000777320237816 */ /* 0x040fe200000000ff */
        /* <DEDUP_REMOVED lines=94> */
[C---:B0-----:R-:W-:Y:S02]  /*4e60*/  PRMT R55, R52.reuse, 0x7773, RZ ;  /* 0x0000777334377816 */ /* 0x041fe400000000ff */
[C---:B------:R-:W-:Y:S01]  /*4e70*/  PRMT R54, R52.reuse, 0x7772, RZ ;  /* 0x0000777234367816 */ /* 0x040fe200000000ff */
[----:B------:R-:W0:Y:S01]  /*4e80*/  LDS R188, [R248+0x40] ;  /* 0x00004000f8bc7984 */ /* 0x000e220000000800 */
[----:B------:R-:W-:-:S02]  /*4e90*/  PRMT R58, R52, 0x7771, RZ ;  /* 0x00007771343a7816 */ /* 0x000fc400000000ff */
[----:B------:R-:W-:Y:S01]  /*4ea0*/  PRMT R53, R53, 0x7771, RZ ;  /* 0x0000777135357816 */ /* 0x000fe200000000ff */
        /* <DEDUP_REMOVED lines=8> */
[C---:B------:R-:W-:Y:S01]  /*4f30*/  PRMT R59, R56.reuse, 0x7773, RZ ;  /* 0x00007773383b7816 */ /* 0x040fe200000000ff */
        /* <DEDUP_REMOVED lines=20> */
[----:B------:R-:W-:Y:S01]  /*5080*/  PRMT R71, R61, 0x7770, RZ ;  /* 0x000077703d477816 */ /* 0x000fe200000000ff */
[----:B------:R-:W0:Y:S01]  /*5090*/  LDS R213, [R248+0x28] ;  /* 0x00002800f8d57984 */ /* 0x000e220000000800 */
[C---:B------:R-:W-:Y:S02]  /*50a0*/  PRMT R63, R60.reuse, 0x7773, RZ ;  /* 0x000077733c3f7816 */ /* 0x040fe400000000ff */
        /* <DEDUP_REMOVED lines=18> */
[C---:B-1----:R-:W-:Y:S01]  /*51d0*/  PRMT R74, R65.reuse, 0x7773, RZ ;  /* 0x00007773414a7816 */ /* 0x042fe200000000ff */
[----:B------:R-:W1:Y:S01]  /*51e0*/  LDS R225, [R250+0x1c] ;  /* 0x00001c00fae17984 */ /* 0x000e620000000800 */
[----:B------:R-:W-:-:S02]  /*51f0*/  PRMT R71, R65, 0x7772, RZ ;  /* 0x0000777241477816 */ /* 0x000fc400000000ff */
[C---:B------:R-:W-:Y:S01]  /*5200*/  PRMT R75, R65.reuse, 0x7770, RZ ;  /* 0x00007770414b7816 */ /* 0x040fe200000000ff */
[----:B------:R-:W1:Y:S01]  /*5210*/  LDS R228, [R248+0x18] ;  /* 0x00001800f8e47984 */ /* 0x000e620000000800 */
[----:B------:R-:W-:Y:S02]  /*5220*/  PRMT R65, R65, 0x7771, RZ ;  /* 0x0000777141417816 */ /* 0x000fe400000000ff */
[----:B------:R-:W-:Y:S01]  /*5230*/  SEL R64, R75, R64, P0 ;  /* 0x000000404b407207 */ /* 0x000fe20000000000 */
[----:B------:R-:W1:Y:S01]  /*5240*/  LDS R229, [R250+0x18] ;  /* 0x00001800fae57984 */ /* 0x000e620000000800 */
[----:B------:R-:W-:Y:S02]  /*5250*/  SEL R67, R74, R67, P0 ;  /* 0x000000434a437207 */ /* 0x000fe40000000000 */
[----:B------:R-:W-:Y:S01]  /*5260*/  SEL R66, R71, R66, P0 ;  /* 0x0000004247427207 */ /* 0x000fe20000000000 */
[----:B------:R-:W1:Y:S01]  /*5270*/  LDS R232, [R248+0x14] ;  /* 0x00001400f8e87984 */ /* 0x000e620000000800 */
[----:B------:R-:W-:-:S02]  /*5280*/  SEL R65, R65, R70, P0 ;  /* 0x0000004641417207 */ /* 0x000fc40000000000 */
[C---:B------:R-:W-:Y:S01]  /*5290*/  PRMT R78, R69.reuse, 0x7773, RZ ;  /* 0x00007773454e7816 */ /* 0x040fe200000000ff */
        /* <DEDUP_REMOVED lines=15> */
[----:B------:R-:W-:Y:S01]  /*5390*/  STL [R1+0x44], R2 ;  /* 0x0000440201007387 */ /* 0x000fe20000100800 */
[----:B------:R-:W-:-:S02]  /*53a0*/  SEL R68, R79, R68, P0 ;  /* 0x000000444f447207 */ /* 0x000fc40000000000 */
[C---:B------:R-:W-:Y:S02]  /*53b0*/  PRMT R75, R72.reuse, 0x7773, RZ ;  /* 0x00007773484b7816 */ /* 0x040fe400000000ff */
[C---:B------:R-:W-:Y:S02]  /*53c0*/  PRMT R74, R72.reuse, 0x7772, RZ ;  /* 0x00007772484a7816 */ /* 0x040fe400000000ff */
[C---:B------:R-:W-:Y:S02]  /*53d0*/  PRMT R78, R72.reuse, 0x7771, RZ ;  /* 0x00007771484e7816 */ /* 0x040fe400000000ff */
[----:B------:R-:W-:Y:S02]  /*53e0*/  PRMT R72, R72, 0x7770, RZ ;  /* 0x0000777048487816 */ /* 0x000fe400000000ff */
[C---:B------:R-:W-:Y:S02]  /*53f0*/  PRMT R82, R73.reuse, 0x7773, RZ ;  /* 0x0000777349527816 */ /* 0x040fe400000000ff */
[----:B------:R-:W-:-:S02]  /*5400*/  PRMT R79, R73, 0x7772, RZ ;  /* 0x00007772494f7816 */ /* 0x000fc400000000ff */
[C---:B------:R-:W-:Y:S02]  /*5410*/  PRMT R83, R73.reuse, 0x7770, RZ ;  /* 0x0000777049537816 */ /* 0x040fe400000000ff */
[----:B------:R-:W-:Y:S02]  /*5420*/  PRMT R73, R73, 0x7771, RZ ;  /* 0x0000777149497816 */ /* 0x000fe400000000ff */
[----:B------:R-:W-:Y:S02]  /*5430*/  SEL R72, R83, R72, P0 ;  /* 0x0000004853487207 */ /* 0x000fe40000000000 */
[----:B------:R-:W-:Y:S02]  /*5440*/  SEL R75, R82, R75, P0 ;  /* 0x0000004b524b7207 */ /* 0x000fe40000000000 */
[----:B------:R-:W-:Y:S02]  /*5450*/  SEL R74, R79, R74, P0 ;  /* 0x0000004a4f4a7207 */ /* 0x000fe40000000000 */
[----:B------:R-:W-:-:S02]  /*5460*/  SEL R73, R73, R78, P0 ;  /* 0x0000004e49497207 */ /* 0x000fc40000000000 */
[C---:B------:R-:W-:Y:S02]  /*5470*/  PRMT R86, R77.reuse, 0x7773, RZ ;  /* 0x000077734d567816 */ /* 0x040fe400000000ff */
[C---:B------:R-:W-:Y:S02]  /*5480*/  PRMT R83, R77.reuse, 0x7772, RZ ;  /* 0x000077724d537816 */ /* 0x040fe400000000ff */
[----:B------:R-:W-:Y:S02]  /*5490*/  PRMT R87, R77, 0x7770, RZ ;  /* 0x000077704d577816 */ /* 0x000fe400000000ff */
[C---:B---3--:R-:W-:Y:S02]  /*54a0*/  PRMT R79, R76.reuse, 0x7773, RZ ;  /* 0x000077734c4f7816 */ /* 0x048fe400000000ff */
[C---:B------:R-:W-:Y:S02]  /*54b0*/  PRMT R78, R76.reuse, 0x7772, RZ ;  /* 0x000077724c4e7816 */ /* 0x040fe400000000ff */
[----:B------:R-:W-:-:S02]  /*54c0*/  PRMT R82, R76, 0x7771, RZ ;  /* 0x000077714c527816 */ /* 0x000fc400000000ff */
[----:B------:R-:W-:Y:S02]  /*54d0*/  PRMT R77, R77, 0x7771, RZ ;  /* 0x000077714d4d7816 */ /* 0x000fe400000000ff */
[----:B------:R-:W-:Y:S02]  /*54e0*/  PRMT R76, R76, 0x7770, RZ ;  /* 0x000077704c4c7816 */ /* 0x000fe400000000ff */
[----:B------:R-:W-:Y:S02]  /*54f0*/  SEL R79, R86, R79, P0 ;  /* 0x0000004f564f7207 */ /* 0x000fe40000000000 */
[----:B------:R-:W-:Y:S02]  /*5500*/  SEL R78, R83, R78, P0 ;  /* 0x0000004e534e7207 */ /* 0x000fe40000000000 */
[----:B------:R-:W-:Y:S02]  /*5510*/  SEL R77, R77, R82, P0 ;  /* 0x000000524d4d7207 */ /* 0x000fe40000000000 */
        /* <DEDUP_REMOVED lines=101> */
[C---:B----4-:R-:W-:Y:S02]  /*5b70*/  PRMT R122, R113.reuse, 0x7773, RZ ;  /* 0x00007773717a7816 */ /* 0x050fe400000000ff */
        /* <DEDUP_REMOVED lines=226> */
[C---:B0-----:R-:W-:Y:S02]  /*69a0*/  PRMT R191, R188.reuse, 0x7773, RZ ;  /* 0x00007773bcbf7816 */ /* 0x041fe400000000ff */
        /* <DEDUP_REMOVED lines=31> */
[----:B------:R-:W-:-:S02]  /*6ba0*/  PRMT R203, R201, 0x7773, RZ ;  /* 0x00007773c9cb7816 */ /* 0x000fc400000000ff */
[C---:B------:R-:W-:Y:S02]  /*6bb0*/  PRMT R202, R201.reuse, 0x7772, RZ ;  /* 0x00007772c9ca7816 */ /* 0x040fe400000000ff */
[----:B------:R-:W-:Y:S02]  /*6bc0*/  PRMT R206, R201, 0x7771, RZ ;  /* 0x00007771c9ce7816 */ /* 0x000fe400000000ff */
[----:B------:R-:W-:Y:S02]  /*6bd0*/  SEL R196, R207, R196, P0 ;  /* 0x000000c4cfc47207 */ /* 0x000fe40000000000 */
        /* <DEDUP_REMOVED lines=70> */
[----:B------:R-:W-:Y:S02]  /*7040*/  PRMT R226, R224, 0x7772, RZ ;  /* 0x00007772e0e27816 */ /* 0x000fe400000000ff */
[C---:B-1----:R-:W-:Y:S02]  /*7050*/  PRMT R230, R225.reuse, 0x7773, RZ ;  /* 0x00007773e1e67816 */ /* 0x042fe400000000ff */
[----:B------:R-:W-:Y:S02]  /*7060*/  PRMT R231, R225, 0x7772, RZ ;  /* 0x00007772e1e77816 */ /* 0x000fe400000000ff */
[----:B------:R-:W-:Y:S02]  /*7070*/  SEL R227, R230, R227, P0 ;  /* 0x000000e3e6e37207 */ /* 0x000fe40000000000 */
[----:B------:R-:W-:-:S02]  /*7080*/  SEL R226, R231, R226, P0 ;  /* 0x000000e2e7e27207 */ /* 0x000fc40000000000 */
[C---:B------:R-:W-:Y:S02]  /*7090*/  PRMT R230, R224.reuse, 0x7771, RZ ;  /* 0x00007771e0e67816 */ /* 0x040fe400000000ff */
[C---:B------:R-:W-:Y:S02]  /*70a0*/  PRMT R231, R225.reuse, 0x7770, RZ ;  /* 0x00007770e1e77816 */ /* 0x040fe400000000ff */
[----:B------:R-:W-:Y:S02]  /*70b0*/  PRMT R224, R224, 0x7770, RZ ;  /* 0x00007770e0e07816 */ /* 0x000fe400000000ff */
[----:B------:R-:W-:Y:S02]  /*70c0*/  PRMT R225, R225, 0x7771, RZ ;  /* 0x00007771e1e17816 */ /* 0x000fe400000000ff */
[----:B------:R-:W-:Y:S02]  /*70d0*/  SEL R224, R231, R224, P0 ;  /* 0x000000e0e7e07207 */ /* 0x000fe40000000000 */
[----:B------:R-:W-:-:S02]  /*70e0*/  SEL R225, R225, R230, P0 ;  /* 0x000000e6e1e17207 */ /* 0x000fc40000000000 */
[----:B------:R-:W-:Y:S02]  /*70f0*/  PRMT R231, R228, 0x7773, RZ ;  /* 0x00007773e4e77816 */ /* 0x000fe400000000ff */
[C---:B------:R-:W-:Y:S02]  /*7100*/  PRMT R230, R229.reuse, 0x7773, RZ ;  /* 0x00007773e5e67816 */ /* 0x040fe400000000ff */
[----:B------:R-:W-:Y:S02]  /*7110*/  PRMT R235, R229, 0x7772, RZ ;  /* 0x00007772e5eb7816 */ /* 0x000fe400000000ff */
[----:B------:R-:W-:Y:S02]  /*7120*/  SEL R231, R230, R231, P0 ;  /* 0x000000e7e6e77207 */ /* 0x000fe40000000000 */
[C---:B------:R-:W-:Y:S02]  /*7130*/  PRMT R230, R228.reuse, 0x7772, RZ ;  /* 0x00007772e4e67816 */ /* 0x040fe400000000ff */
[----:B------:R-:W-:-:S02]  /*7140*/  PRMT R234, R228, 0x7771, RZ ;  /* 0x00007771e4ea7816 */ /* 0x000fc400000000ff */
[----:B------:R-:W-:Y:S02]  /*7150*/  SEL R230, R235, R230, P0 ;  /* 0x000000e6ebe67207 */ /* 0x000fe40000000000 */
[C---:B------:R-:W-:Y:S02]  /*7160*/  PRMT R235, R229.reuse, 0x7770, RZ ;  /* 0x00007770e5eb7816 */ /* 0x040fe400000000ff */
[----:B------:R-:W-:Y:S02]  /*7170*/  PRMT R228, R228, 0x7770, RZ ;  /* 0x00007770e4e47816 */ /* 0x000fe400000000ff */
[----:B------:R-:W-:Y:S02]  /*7180*/  PRMT R229, R229, 0x7771, RZ ;  /* 0x00007771e5e57816 */ /* 0x000fe400000000ff */
[----:B------:R-:W-:Y:S02]  /*7190*/  SEL R228, R235, R228, P0 ;  /* 0x000000e4ebe47207 */ /* 0x000fe40000000000 */
[----:B------:R-:W-:-:S02]  /*71a0*/  SEL R229, R229, R234, P0 ;  /* 0x000000eae5e57207 */ /* 0x000fc40000000000 */
[----:B------:R-:W-:Y:S02]  /*71b0*/  PRMT R235, R232, 0x7773, RZ ;  /* 0x00007773e8eb7816 */ /* 0x000fe400000000ff */
[C---:B------:R-:W-:Y:S02]  /*71c0*/  PRMT R234, R237.reuse, 0x7773, RZ ;  /* 0x00007773edea7816 */ /* 0x040fe400000000ff */
[C---:B------:R-:W-:Y:S02]  /*71d0*/  PRMT R245, R237.reuse, 0x7772, RZ ;  /* 0x00007772edf57816 */ /* 0x040fe400000000ff */
[----:B------:R-:W-:Y:S02]  /*71e0*/  SEL R235, R234, R235, P0 ;  /* 0x000000ebeaeb7207 */ /* 0x000fe40000000000 */
[----:B------:R-:W-:Y:S02]  /*71f0*/  PRMT R234, R232, 0x7772, RZ ;  /* 0x00007772e8ea7816 */ /* 0x000fe400000000ff */
[----:B------:R-:W-:-:S02]  /*7200*/  PRMT R249, R237, 0x7770, RZ ;  /* 0x00007770edf97816 */ /* 0x000fc400000000ff */
[----:B------:R-:W-:Y:S02]  /*7210*/  SEL R234, R245, R234, P0 ;  /* 0x000000eaf5ea7207 */ /* 0x000fe40000000000 */
[C---:B------:R-:W-:Y:S02]  /*7220*/  PRMT R245, R232.reuse, 0x7771, RZ ;  /* 0x00007771e8f57816 */ /* 0x040fe400000000ff */
[----:B------:R-:W-:Y:S02]  /*7230*/  PRMT R232, R232, 0x7770, RZ ;  /* 0x00007770e8e87816 */ /* 0x000fe400000000ff */
[----:B------:R-:W-:Y:S02]  /*7240*/  PRMT R237, R237, 0x7771, RZ ;  /* 0x00007771eded7816 */ /* 0x000fe400000000ff */
[----:B------:R-:W-:Y:S02]  /*7250*/  SEL R232, R249, R232, P0 ;  /* 0x000000e8f9e87207 */ /* 0x000fe40000000000 */
[----:B------:R-:W-:Y:S01]  /*7260*/  SEL R0, R237, R245, P0 ;  /* 0x000000f5ed007207 */ /* 0x000fe20000000000 */
[----:B------:R-:W-:Y:S01]  /*7270*/  LDS R249, [R250+0x8] ;  /* 0x00000800faf97984 */ /* 0x000fe20000000800 */
[----:B------:R-:W-:-:S02]  /*7280*/  PRMT R237, R236, 0x7773, RZ ;  /* 0x00007773eced7816 */ /* 0x000fc400000000ff */
[----:B--2---:R-:W-:Y:S01]  /*7290*/  PRMT R251, R241, 0x7773, RZ ;  /* 0x00007773f1fb7816 */ /* 0x004fe200000000ff */
[----:B------:R-:W0:Y:S04]  /*72a0*/  LDS R245, [R248+0x8] ;  /* 0x00000800f8f57984 */ /* 0x000e280000000800 */
[----:B------:R1:W-:Y:S04]  /*72b0*/  STL [R1+0x3c], R0 ;  /* 0x00003c0001007387 */ /* 0x0003e80000100800 */
[----:B------:R-:W2:Y:S04]  /*72c0*/  LDS R248, [R248+0x4] ;  /* 0x00000400f8f87984 */ /* 0x000ea80000000800 */
[----:B------:R-:W3:Y:S01]  /*72d0*/  LDS R250, [R250+0x4] ;  /* 0x00000400fafa7984 */ /* 0x000ee20000000800 */
[----:B-1----:R-:W-:-:S02]  /*72e0*/  SEL R0, R251, R237, P0 ;  /* 0x000000edfb007207 */ /* 0x002fc40000000000 */
[C---:B------:R-:W-:Y:S02]  /*72f0*/  PRMT R237, R236.reuse, 0x7772, RZ ;  /* 0x00007772eced7816 */ /* 0x040fe400000000ff */
[----:B------:R-:W-:Y:S01]  /*7300*/  PRMT R251, R241, 0x7772, RZ ;  /* 0x00007772f1fb7816 */ /* 0x000fe200000000ff */
[----:B------:R1:W-:Y:S03]  /*7310*/  STL [R1+0x38], R0 ;  /* 0x0000380001007387 */ /* 0x0003e60000100800 */
[----:B-1----:R-:W-:Y:S02]  /*7320*/  SEL R0, R251, R237, P0 ;  /* 0x000000edfb007207 */ /* 0x002fe40000000000 */
[C---:B------:R-:W-:Y:S02]  /*7330*/  PRMT R237, R236.reuse, 0x7771, RZ ;  /* 0x00007771eced7816 */ /* 0x040fe400000000ff */
[----:B------:R-:W-:Y:S01]  /*7340*/  PRMT R251, R241, 0x7770, RZ ;  /* 0x00007770f1fb7816 */ /* 0x000fe200000000ff */
[----:B------:R1:W-:Y:S01]  /*7350*/  STL [R1+0x34], R0 ;  /* 0x0000340001007387 */ /* 0x0003e20000100800 */
[----:B------:R-:W-:-:S02]  /*7360*/  PRMT R236, R236, 0x7770, RZ ;  /* 0x00007770ecec7816 */ /* 0x000fc400000000ff */
[----:B------:R-:W-:Y:S02]  /*7370*/  PRMT R241, R241, 0x7771, RZ ;  /* 0x00007771f1f17816 */ /* 0x000fe400000000ff */
[----:B------:R-:W-:Y:S02]  /*7380*/  SEL R236, R251, R236, P0 ;  /* 0x000000ecfbec7207 */ /* 0x000fe40000000000 */
[----:B------:R-:W-:Y:S02]  /*7390*/  SEL R237, R241, R237, P0 ;  /* 0x000000edf1ed7207 */ /* 0x000fe40000000000 */
[----:B------:R-:W-:Y:S01]  /*73a0*/  PRMT R241, R240, 0x7773, RZ ;  /* 0x00007773f0f17816 */ /* 0x000fe200000000ff */
[----:B------:R4:W-:Y:S01]  /*73b0*/  STL [R1+0x58], R236 ;  /* 0x000058ec01007387 */ /* 0x0009e20000100800 */
[----:B------:R-:W-:-:S03]  /*73c0*/  PRMT R251, R244, 0x7773, RZ ;  /* 0x00007773f4fb7816 */ /* 0x000fc600000000ff */
[----:B------:R0:W-:Y:S01]  /*73d0*/  STL [R1+0x5c], R237 ;  /* 0x00005ced01007387 */ /* 0x0001e20000100800 */
[----:B-1----:R-:W-:Y:S02]  /*73e0*/  SEL R0, R251, R241, P0 ;  /* 0x000000f1fb007207 */ /* 0x002fe40000000000 */
[----:B------:R-:W-:Y:S02]  /*73f0*/  PRMT R241, R240, 0x7772, RZ ;  /* 0x00007772f0f17816 */ /* 0x000fe400000000ff */
[----:B------:R-:W-:Y:S01]  /*7400*/  PRMT R251, R244, 0x7772, RZ ;  /* 0x00007772f4fb7816 */ /* 0x000fe200000000ff */
[----:B------:R1:W-:Y:S01]  /*7410*/  STL [R1+0x30], R0 ;  /* 0x0000300001007387 */ /* 0x0003e20000100800 */
[----:B----4-:R-:W-:Y:S02]  /*7420*/  PRMT R236, R233, 0x7610, R236 ;  /* 0x00007610e9ec7816 */ /* 0x010fe400000000ec */
[----:B0-----:R-:W-:Y:S02]  /*7430*/  PRMT R237, R238, 0x7610, R237 ;  /* 0x00007610eeed7816 */ /* 0x001fe400000000ed */
[----:B-1----:R-:W-:-:S02]  /*7440*/  SEL R0, R251, R241, P0 ;  /* 0x000000f1fb007207 */ /* 0x002fc40000000000 */
[----:B------:R-:W-:Y:S02]  /*7450*/  PRMT R241, R240, 0x7771, RZ ;  /* 0x00007771f0f17816 */ /* 0x000fe400000000ff */
[----:B------:R-:W-:Y:S01]  /*7460*/  PRMT R251, R244, 0x7770, RZ ;  /* 0x00007770f4fb7816 */ /* 0x000fe200000000ff */
[----:B------:R0:W-:Y:S01]  /*7470*/  STL [R1+0x2c], R0 ;  /* 0x00002c0001007387 */ /* 0x0001e20000100800 */
[----:B------:R-:W-:Y:S02]  /*7480*/  PRMT R240, R240, 0x7770, RZ ;  /* 0x00007770f0f07816 */ /* 0x000fe400000000ff */
[----:B------:R-:W-:Y:S02]  /*7490*/  PRMT R244, R244, 0x7771, RZ ;  /* 0x00007771f4f47816 */ /* 0x000fe400000000ff */
[----:B------:R-:W-:Y:S02]  /*74a0*/  SEL R240, R251, R240, P0 ;  /* 0x000000f0fbf07207 */ /* 0x000fe40000000000 */
[----:B------:R-:W-:-:S02]  /*74b0*/  SEL R241, R244, R241, P0 ;  /* 0x000000f1f4f17207 */ /* 0x000fc40000000000 */
[----:B------:R-:W-:Y:S01]  /*74c0*/  PRMT R244, R245, 0x7773, RZ ;  /* 0x00007773f5f47816 */ /* 0x000fe200000000ff */
[----:B------:R1:W-:Y:S01]  /*74d0*/  STL [R1+0x50], R240 ;  /* 0x000050f001007387 */ /* 0x0003e20000100800 */
[----:B------:R-:W-:-:S03]  /*74e0*/  PRMT R251, R249, 0x7773, RZ ;  /* 0x00007773f9fb7816 */ /* 0x000fc600000000ff */
[----:B------:R4:W-:Y:S01]  /*74f0*/  STL [R1+0x54], R241 ;  /* 0x000054f101007387 */ /* 0x0009e20000100800 */
[----:B0-----:R-:W-:Y:S02]  /*7500*/  SEL R0, R251, R244, P0 ;  /* 0x000000f4fb007207 */ /* 0x001fe40000000000 */
[----:B------:R-:W-:Y:S02]  /*7510*/  PRMT R244, R245, 0x7772, RZ ;  /* 0x00007772f5f47816 */ /* 0x000fe400000000ff */
[----:B------:R-:W-:Y:S01]  /*7520*/  PRMT R251, R249, 0x7772, RZ ;  /* 0x00007772f9fb7816 */ /* 0x000fe200000000ff */
[----:B------:R0:W-:Y:S01]  /*7530*/  STL [R1+0x28], R0 ;  /* 0x0000280001007387 */ /* 0x0001e20000100800 */
[----:B-1----:R-:W-:Y:S02]  /*7540*/  PRMT R240, R242, 0x7610, R240 ;  /* 0x00007610f2f07816 */ /* 0x002fe400000000f0 */
[----:B----4-:R-:W-:Y:S02]  /*7550*/  PRMT R241, R243, 0x7610, R241 ;  /* 0x00007610f3f17816 */ /* 0x010fe400000000f1 */
[----:B0-----:R-:W-:-:S02]  /*7560*/  SEL R0, R251, R244, P0 ;  /* 0x000000f4fb007207 */ /* 0x001fc40000000000 */
[----:B------:R-:W-:Y:S02]  /*7570*/  PRMT R244, R245, 0x7770, RZ ;  /* 0x00007770f5f47816 */ /* 0x000fe400000000ff */
[----:B------:R-:W-:Y:S01]  /*7580*/  PRMT R251, R249, 0x7770, RZ ;  /* 0x00007770f9fb7816 */ /* 0x000fe200000000ff */
[----:B------:R-:W-:Y:S01]  /*7590*/  STL [R1+0x24], R0 ;  /* 0x0000240001007387 */ /* 0x000fe20000100800 */
[----:B------:R-:W-:Y:S02]  /*75a0*/  PRMT R245, R245, 0x7771, RZ ;  /* 0x00007771f5f57816 */ /* 0x000fe400000000ff */
[----:B------:R-:W-:Y:S02]  /*75b0*/  PRMT R249, R249, 0x7771, RZ ;  /* 0x00007771f9f97816 */ /* 0x000fe400000000ff */
[----:B------:R-:W-:Y:S02]  /*75c0*/  SEL R244, R251, R244, P0 ;  /* 0x000000f4fbf47207 */ /* 0x000fe40000000000 */
[----:B------:R-:W-:-:S02]  /*75d0*/  SEL R245, R249, R245, P0 ;  /* 0x000000f5f9f57207 */ /* 0x000fc40000000000 */
[----:B--2---:R-:W-:Y:S01]  /*75e0*/  PRMT R249, R248, 0x7773, RZ ;  /* 0x00007773f8f97816 */ /* 0x004fe200000000ff */
[----:B------:R0:W-:Y:S01]  /*75f0*/  STL [R1+0x48], R244 ;  /* 0x000048f401007387 */ /* 0x0001e20000100800 */
[----:B---3--:R-:W-:-:S03]  /*7600*/  PRMT R251, R250, 0x7773, RZ ;  /* 0x00007773fafb7816 */ /* 0x008fc600000000ff */
[----:B------:R1:W-:Y:S01]  /*7610*/  STL [R1+0x4c], R245 ;  /* 0x00004cf501007387 */ /* 0x0003e20000100800 */
[----:B------:R-:W-:Y:S02]  /*7620*/  SEL R2, R251, R249, P0 ;  /* 0x000000f9fb027207 */ /* 0x000fe40000000000 */
[----:B------:R-:W-:Y:S02]  /*7630*/  PRMT R249, R248, 0x7772, RZ ;  /* 0x00007772f8f97816 */ /* 0x000fe400000000ff */
[----:B------:R-:W-:Y:S01]  /*7640*/  PRMT R251, R250, 0x7772, RZ ;  /* 0x00007772fafb7816 */ /* 0x000fe200000000ff */
[----:B------:R2:W-:Y:S01]  /*7650*/  STL [R1+0x60], R2 ;  /* 0x0000600201007387 */ /* 0x0005e20000100800 */
[----:B0-----:R-:W-:Y:S02]  /*7660*/  PRMT R244, R246, 0x7610, R244 ;  /* 0x00007610f6f47816 */ /* 0x001fe400000000f4 */
[----:B------:R-:W-:Y:S02]  /*7670*/  SEL R0, R251, R249, P0 ;  /* 0x000000f9fb007207 */ /* 0x000fe40000000000 */
[----:B-1----:R-:W-:-:S02]  /*7680*/  PRMT R245, R247, 0x7610, R245 ;  /* 0x00007610f7f57816 */ /* 0x002fc400000000f5 */
[C---:B------:R-:W-:Y:S02]  /*7690*/  PRMT R249, R248.reuse, 0x7771, RZ ;  /* 0x00007771f8f97816 */ /* 0x040fe400000000ff */
[----:B------:R-:W-:Y:S01]  /*76a0*/  PRMT R248, R248, 0x7770, RZ ;  /* 0x00007770f8f87816 */ /* 0x000fe200000000ff */
[----:B------:R-:W-:Y:S01]  /*76b0*/  STL.S16 [R1+0xc], R245 ;  /* 0x00000cf501007387 */ /* 0x000fe20000100600 */
[----:B--2---:R-:W-:Y:S02]  /*76c0*/  PRMT R2, R239, 0x7610, R2 ;  /* 0x00007610ef027816 */ /* 0x004fe40000000002 */
[C---:B------:R-:W-:Y:S01]  /*76d0*/  PRMT R251, R250.reuse, 0x7770, RZ ;  /* 0x00007770fafb7816 */ /* 0x040fe200000000ff */
[----:B------:R-:W-:Y:S01]  /*76e0*/  STL.S16 [R1+0x10], R244 ;  /* 0x000010f401007387 */ /* 0x000fe20000100600 */
[----:B------:R-:W-:Y:S02]  /*76f0*/  PRMT R250, R250, 0x7771, RZ ;  /* 0x00007771fafa7816 */ /* 0x000fe400000000ff */
[----:B------:R-:W-:Y:S01]  /*7700*/  SEL R248, R251, R248, P0 ;  /* 0x000000f8fbf87207 */ /* 0x000fe20000000000 */
[----:B------:R-:W-:Y:S01]  /*7710*/  STL.S16 [R1+0x18], R241 ;  /* 0x000018f101007387 */ /* 0x000fe20000100600 */
[----:B------:R-:W-:-:S03]  /*7720*/  SEL R249, R250, R249, P0 ;  /* 0x000000f9faf97207 */ /* 0x000fc60000000000 */
[----:B------:R-:W-:Y:S01]  /*7730*/  STL.S16 [R1+0x14], R240 ;  /* 0x000014f001007387 */ /* 0x000fe20000100600 */
[C---:B------:R-:W-:Y:S01]  /*7740*/  ISETP.GE.U32.AND P0, PT, R252.reuse, 0x21, PT ;  /* 0x00000021fc00780c */ /* 0x040fe20003f06070 */
[----:B------:R-:W-:Y:S02]  /*7750*/  IMAD.SHL.U32 R252, R252, 0x2, RZ ;  /* 0x00000002fcfc7824 */ /* 0x000fe400078e00ff */
[----:B------:R0:W-:Y:S04]  /*7760*/  STL.S16 [R1], R2 ;  /* 0x0000000201007387 */ /* 0x0001e80000100600 */
[----:B0-----:R-:W2:Y:S04]  /*7770*/  LDL.LU R2, [R1+0x3c] ;  /* 0x00003c0001027983 */ /* 0x001ea80000300800 */
[----:B------:R0:W-:Y:S04]  /*7780*/  STL.S16 [R1+0x8], R237 ;  /* 0x000008ed01007387 */ /* 0x0001e80000100600 */
[----:B0-----:R-:W3:Y:S04]  /*7790*/  LDL.LU R237, [R1+0x38] ;  /* 0x0000380001ed7983 */ /* 0x001ee80000300800 */
[----:B------:R0:W-:Y:S04]  /*77a0*/  STL.S16 [R1+0x4], R236 ;  /* 0x000004ec01007387 */ /* 0x0001e80000100600 */
[----:B0-----:R-:W4:Y:S04]  /*77b0*/  LDL.LU R236, [R1+0x34] ;  /* 0x0000340001ec7983 */ /* 0x001f280000300800 */
[----:B------:R-:W4:Y:S04]  /*77c0*/  LDL.LU R241, [R1+0x30] ;  /* 0x0000300001f17983 */ /* 0x000f280000300800 */
[----:B------:R-:W4:Y:S04]  /*77d0*/  LDL.LU R240, [R1+0x2c] ;  /* 0x00002c0001f07983 */ /* 0x000f280000300800 */
[----:B------:R-:W4:Y:S04]  /*77e0*/  LDL.LU R245, [R1+0x28] ;  /* 0x0000280001f57983 */ /* 0x000f280000300800 */
[----:B------:R-:W4:Y:S01]  /*77f0*/  LDL.LU R244, [R1+0x24] ;  /* 0x0000240001f47983 */ /* 0x000f220000300800 */
[----:B--2---:R-:W-:-:S03]  /*7800*/  PRMT R233, R2, 0x7610, R233 ;  /* 0x0000761002e97816 */ /* 0x004fc600000000e9 */
[----:B------:R-:W2:Y:S01]  /*7810*/  LDL.LU R2, [R1+0x60] ;  /* 0x0000600001027983 */ /* 0x000ea20000300800 */
[----:B------:R-:W-:Y:S02]  /*7820*/  PRMT R250, R0, 0x7610, R250 ;  /* 0x0000761000fa7816 */ /* 0x000fe400000000fa */
[----:B---3--:R-:W-:Y:S02]  /*7830*/  PRMT R239, R237, 0x7610, R239 ;  /* 0x00007610edef7816 */ /* 0x008fe400000000ef */
[----:B------:R0:W5:Y:S01]  /*7840*/  LDL.LU R237, [R1+0x5c] ;  /* 0x00005c0001ed7983 */ /* 0x0001620000300800 */
[----:B----4-:R-:W-:-:S03]  /*7850*/  PRMT R238, R236, 0x7610, R238 ;  /* 0x00007610ecee7816 */ /* 0x010fc600000000ee */
[----:B------:R0:W5:Y:S01]  /*7860*/  LDL.LU R236, [R1+0x58] ;  /* 0x0000580001ec7983 */ /* 0x0001620000300800 */
[----:B------:R-:W-:-:S03]  /*7870*/  PRMT R243, R241, 0x7610, R243 ;  /* 0x00007610f1f37816 */ /* 0x000fc600000000f3 */
[----:B------:R0:W5:Y:S01]  /*7880*/  LDL.LU R241, [R1+0x54] ;  /* 0x0000540001f17983 */ /* 0x0001620000300800 */
[----:B------:R-:W-:-:S03]  /*7890*/  PRMT R242, R240, 0x7610, R242 ;  /* 0x00007610f0f27816 */ /* 0x000fc600000000f2 */
[----:B------:R0:W5:Y:S01]  /*78a0*/  LDL.LU R240, [R1+0x50] ;  /* 0x0000500001f07983 */ /* 0x0001620000300800 */
[----:B------:R-:W-:-:S03]  /*78b0*/  PRMT R247, R245, 0x7610, R247 ;  /* 0x00007610f5f77816 */ /* 0x000fc600000000f7 */
[----:B------:R0:W5:Y:S01]  /*78c0*/  LDL.LU R245, [R1+0x4c] ;  /* 0x00004c0001f57983 */ /* 0x0001620000300800 */
[----:B------:R-:W-:-:S03]  /*78d0*/  PRMT R246, R244, 0x7610, R246 ;  /* 0x00007610f4f67816 */ /* 0x000fc600000000f6 */
[----:B------:R0:W5:Y:S01]  /*78e0*/  LDL.LU R244, [R1+0x48] ;  /* 0x0000480001f47983 */ /* 0x0001620000300800 */
[----:B--2---:R-:W-:-:S03]  /*78f0*/  PRMT R251, R2, 0x7610, R251 ;  /* 0x0000761002fb7816 */ /* 0x004fc600000000fb */
[----:B------:R0:W5:Y:S04]  /*7900*/  LDL.LU R2, [R1+0x44] ;  /* 0x0000440001027983 */ /* 0x0001680000300800 */
[----:B------:R0:W5:Y:S01]  /*7910*/  LDL.LU R0, [R1+0x40] ;  /* 0x0000400001007983 */ /* 0x0001620000300800 */
[----:B------:R-:W-:Y:S05]  /*7920*/  @!P0 BRA `(.L_x_348) ;  /* 0xffffffa000288947 */ /* 0x000fea000383ffff */
[----:B-----5:R1:W-:Y:S01]  /*7930*/  STL.64 [R1+0x40], R2 ;  /* 0x0000400201007387 */ /* 0x0203e20000100a00 */
[----:B------:R-:W2:Y:S01]  /*7940*/  LDCU.U8 UR4, c[0x0][0x380] ;  /* 0x00007000ff0477ac */ /* 0x000ea20008000000 */
[----:B-1----:R-:W1:Y:S02]  /*7950*/  S2R R2, SR_TID.X ;  /* 0x0000000000027919 */ /* 0x002e640000002100 */
[----:B-1----:R1:W-:Y:S04]  /*7960*/  STL [R1+0x20], R2 ;  /* 0x0000200201007387 */ /* 0x0023e80000100800 */
[----:B-1----:R1:W5:Y:S01]  /*7970*/  LDL.LU.64 R2, [R1+0x40] ;  /* 0x0000400001027983 */ /* 0x0023620000300a00 */
[----:B--2---:R-:W-:-:S04]  /*7980*/  UPRMT UR4, UR4, 0x8880, URZ ;  /* 0x0000888004047896 */ /* 0x004fc800080000ff */
[----:B------:R-:W-:Y:S01]  /*7990*/  UISETP.NE.AND UP0, UPT, UR4, URZ, UPT ;  /* 0x000000ff0400728c */ /* 0x000fe2000bf05270 */
[----:B------:R-:W-:Y:S08]  /*79a0*/  BAR.SYNC.DEFER_BLOCKING 0x0 ;  /* 0x0000000000007b1d */ /* 0x000ff00000010000 */
[----:B-1----:R-:W-:Y:S05]  /*79b0*/  BRA.U !UP0, `(.L_x_349) ;  /* 0x0000001108787547 */ /* 0x002fea000b800000 */
[----:B------:R-:W2:Y:S04]  /*79c0*/  LDL.LU R252, [R1+0x8] ;  /* 0x0000080001fc7983 */ /* 0x000ea80000300800 */
[----:B------:R1:W-:Y:S04]  /*79d0*/  STS.U8 [R0+0x42], R190 ;  /* 0x000042be00007388 */ /* 0x0003e80000000000 */
[----:B------:R3:W-:Y:S04]  /*79e0*/  STS.U8 [R0+0x41], R189 ;  /* 0x000041bd00007388 */ /* 0x0007e80000000000 */
[----:B------:R4:W-:Y:S04]  /*79f0*/  STS.U8 [R0+0x40], R188 ;  /* 0x000040bc00007388 */ /* 0x0009e80000000000 */
[----:B-1----:R-:W2:Y:S04]  /*7a00*/  LDL.LU R190, [R1+0x4] ;  /* 0x0000040001be7983 */ /* 0x002ea80000300800 */
[----:B---3--:R-:W3:Y:S04]  /*7a10*/  LDL.LU R189, [R1] ;  /* 0x0000000001bd7983 */ /* 0x008ee80000300800 */
[----:B----4-:R-:W4:Y:S04]  /*7a20*/  LDL.LU R188, [R1+0x18] ;  /* 0x0000180001bc7983 */ /* 0x010f280000300800 */
[----:B------:R1:W-:Y:S04]  /*7a30*/  STS.U8 [R0+0x3f], R195 ;  /* 0x00003fc300007388 */ /* 0x0003e80000000000 */
[----:B------:R0:W-:Y:S04]  /*7a40*/  STS.U8 [R0+0x3e], R194 ;  /* 0x00003ec200007388 */ /* 0x0001e80000000000 */
[----:B-1----:R-:W4:Y:S04]  /*7a50*/  LDL.LU R195, [R1+0x14] ;  /* 0x0000140001c37983 */ /* 0x002f280000300800 */
[----:B0-----:R-:W4:Y:S04]  /*7a60*/  LDL.LU R194, [R1+0x10] ;  /* 0x0000100001c27983 */ /* 0x001f280000300800 */
        /* <DEDUP_REMOVED lines=58> */
[----:B-----5:R-:W-:Y:S04]  /*7e10*/  STS [R0], R2 ;  /* 0x0000000200007388 */ /* 0x020fe80000000800 */
[----:B------:R-:W-:Y:S04]  /*7e20*/  STS.U8 [R0+0x82], R126 ;  /* 0x0000827e00007388 */ /* 0x000fe80000000000 */
[----:B------:R-:W-:Y:S04]  /*7e30*/  STS.U8 [R0+0x81], R125 ;  /* 0x0000817d00007388 */ /* 0x000fe80000000000 */
[----:B------:R-:W-:Y:S04]  /*7e40*/  STS.U8 [R0+0x80], R124 ;  /* 0x0000807c00007388 */ /* 0x000fe80000000000 */
[----:B------:R-:W-:Y:S04]  /*7e50*/  STS.U8 [R0+0x7f], R131 ;  /* 0x00007f8300007388 */ /* 0x000fe80000000000 */
[----:B------:R-:W-:Y:S04]  /*7e60*/  STS.U8 [R0+0x7e], R130 ;  /* 0x00007e8200007388 */ /* 0x000fe80000000000 */
[----:B--2---:R0:W-:Y:S04]  /*7e70*/  STS.U8 [R0+0xfc], R252 ;  /* 0x0000fcfc00007388 */ /* 0x0041e80000000000 */
[----:B------:R-:W-:Y:S04]  /*7e80*/  STS.U8 [R0+0x7d], R129 ;  /* 0x00007d8100007388 */ /* 0x000fe80000000000 */
[----:B------:R-:W-:Y:S04]  /*7e90*/  STS.U8 [R0+0x7c], R128 ;  /* 0x00007c8000007388 */ /* 0x000fe80000000000 */
[----:B0-----:R-:W2:Y:S04]  /*7ea0*/  LDL.LU R252, [R1+0xc] ;  /* 0x00000c0001fc7983 */ /* 0x001ea80000300800 */
[----:B------:R-:W-:Y:S04]  /*7eb0*/  STS.U8 [R0+0xfb], R7 ;  /* 0x0000fb0700007388 */ /* 0x000fe80000000000 */
[----:B---3--:R-:W-:Y:S04]  /*7ec0*/  STS.U8 [R0+0xfe], R189 ;  /* 0x0000febd00007388 */ /* 0x008fe80000000000 */
[----:B----4-:R0:W-:Y:S04]  /*7ed0*/  STS.U8 [R0+0x100], R188 ;  /* 0x000100bc00007388 */ /* 0x0101e80000000000 */
[----:B------:R-:W-:Y:S04]  /*7ee0*/  STS.U8 [R0+0x7b], R135 ;  /* 0x00007b8700007388 */ /* 0x000fe80000000000 */
[----:B------:R-:W-:Y:S04]  /*7ef0*/  STS.U8 [R0+0x7a], R134 ;  /* 0x00007a8600007388 */ /* 0x000fe80000000000 */
[----:B0-----:R-:W3:Y:S01]  /*7f00*/  LDL.LU.64 R188, [R1+0x20] ;  /* 0x0000200001bc7983 */ /* 0x001ee20000300a00 */
[----:B------:R-:W0:Y:S03]  /*7f10*/  S2R R7, SR_CTAID.X ;  /* 0x0000000000077919 */ /* 0x000e260000002500 */
        /* <DEDUP_REMOVED lines=125> */
[----:B------:R1:W-:Y:S01]  /*86f0*/  STS.U8 [R0+0xf8], R4 ;  /* 0x0000f80400007388 */ /* 0x0003e20000000000 */
[----:B---3--:R-:W-:Y:S01]  /*8700*/  LOP3.LUT R2, R188, 0x3e0, RZ, 0xc0, !PT ;  /* 0x000003e0bc027812 */ /* 0x008fe200078ec0ff */
[----:B-1----:R-:W1:Y:S01]  /*8710*/  LDC.64 R4, c[0x0][0x398] ;  /* 0x0000e600ff047b82 */ /* 0x002e620000000a00 */
[----:B------:R-:W-:-:S03]  /*8720*/  IMAD.MOV.U32 R3, RZ, RZ, RZ ;  /* 0x000000ffff037224 */ /* 0x000fc600078e00ff */
[----:B0-----:R-:W-:Y:S01]  /*8730*/  IMAD.WIDE.U32 R2, R7, 0x40, R2 ;  /* 0x0000004007027825 */ /* 0x001fe200078e0002 */
[----:B------:R0:W-:Y:S02]  /*8740*/  STS.U8 [R0+0xf5], R9 ;  /* 0x0000f50900007388 */ /* 0x0001e40000000000 */
[----:B------:R-:W-:Y:S02]  /*8750*/  LOP3.LUT R7, R2, 0x1f, R188, 0xf8, !PT ;  /* 0x0000001f02077812 */ /* 0x000fe400078ef8bc */
[----:B------:R3:W-:Y:S01]  /*8760*/  STS.U8 [R0+0xf7], R11 ;  /* 0x0000f70b00007388 */ /* 0x0007e20000000000 */
[----:B0-----:R-:W-:-:S03]  /*8770*/  IMAD R9, R3, 0x104, RZ ;  /* 0x0000010403097824 */ /* 0x001fc600078e02ff */
[----:B------:R3:W-:Y:S04]  /*8780*/  STS.U8 [R0+0xf6], R10 ;  /* 0x0000f60a00007388 */ /* 0x0007e80000000000 */
[----:B------:R3:W-:Y:S01]  /*8790*/  STS.U8 [R0+0xf4], R8 ;  /* 0x0000f40800007388 */ /* 0x0007e20000000000 */
[----:B-1----:R-:W-:-:S03]  /*87a0*/  IMAD.WIDE.U32 R2, R7, 0x104, R4 ;  /* 0x0000010407027825 */ /* 0x002fc600078e0004 */
[----:B------:R3:W-:Y:S01]  /*87b0*/  STS.U8 [R0+0xf3], R15 ;  /* 0x0000f30f00007388 */ /* 0x0007e20000000000 */
[----:B------:R-:W-:-:S03]  /*87c0*/  IMAD.IADD R3, R3, 0x1, R9 ;  /* 0x0000000103037824 */ /* 0x000fc600078e0209 */
        /* <DEDUP_REMOVED lines=48> */
[----:B--2---:R3:W-:Y:S01]  /*8ad0*/  STS.U8 [R0+0x103], R252 ;  /* 0x000103fc00007388 */ /* 0x0047e20000000000 */
[----:B------:R-:W-:Y:S01]  /*8ae0*/  UMOV UR4, URZ ;  /* 0x000000ff00047c82 */ /* 0x000fe20008000000 */
[----:B------:R-:W-:-:S04]  /*8af0*/  NOP ;  /* 0x0000000000007918 */ /* 0x000fc80000000000 */
.L_x_350:
[----:B------:R3:W0:Y:S01]  /*8b00*/  LDS R5, [R0] ;  /* 0x0000000000057984 */ /* 0x0006220000000800 */
[----:B------:R-:W-:Y:S02]  /*8b10*/  UISETP.GE.U32.AND UP0, UPT, UR4, 0x40, UPT ;  /* 0x000000400400788c */ /* 0x000fe4000bf06070 */
[----:B------:R-:W-:Y:S01]  /*8b20*/  UIADD3 UR5, UPT, UPT, UR4, 0x1, URZ ;  /* 0x0000000104057890 */ /* 0x000fe2000fffe0ff */
[----:B---3--:R-:W-:-:S06]  /*8b30*/  VIADD R0, R0, 0x4 ;  /* 0x0000000400007836 */ /* 0x008fcc0000000000 */
[----:B------:R-:W-:Y:S01]  /*8b40*/  UMOV UR4, UR5 ;  /* 0x0000000500047c82 */ /* 0x000fe20008000000 */
[----:B0-----:R0:W-:Y:S02]  /*8b50*/  STG.E desc[UR8][R2.64], R5 ;  /* 0x0000000502007986 */ /* 0x0011e4000c101908 */
[----:B0-----:R-:W-:-:S05]  /*8b60*/  IADD3 R2, P0, PT, R2, 0x4, RZ ;  /* 0x0000000402027810 */ /* 0x001fca0007f1e0ff */
[----:B------:R-:W-:Y:S01]  /*8b70*/  IMAD.X R3, RZ, RZ, R3, P0 ;  /* 0x000000ffff037224 */ /* 0x000fe200000e0603 */
[----:B------:R-:W-:Y:S07]  /*8b80*/  BRA.U !UP0, `(.L_x_350) ;  /* 0xfffffffd08dc7547 */ /* 0x000fee000b83ffff */
[----:B------:R-:W-:Y:S05]  /*8b90*/  EXIT ;  /* 0x000000000000794d */ /* 0x000fea0003800000 */
.L_x_349:
[----:B------:R-:W2:Y:S04]  /*8ba0*/  LDL.LU R252, [R1+0x8] ;  /* 0x0000080001fc7983 */ /* 0x000ea80000300800 */
[----:B------:R1:W-:Y:S04]  /*8bb0*/  STS.U8 [R0+0x42], R190 ;  /* 0x000042be00007388 */ /* 0x0003e80000000000 */
[----:B------:R-:W-:Y:S04]  /*8bc0*/  STS.U8 [R0+0x41], R189 ;  /* 0x000041bd00007388 */ /* 0x000fe80000000000 */
[----:B------:R3:W-:Y:S04]  /*8bd0*/  STS.U8 [R0+0x40], R188 ;  /* 0x000040bc00007388 */ /* 0x0007e80000000000 */
[----:B-1----:R-:W4:Y:S04]  /*8be0*/  LDL.LU R190, [R1+0x4] ;  /* 0x0000040001be7983 */ /* 0x002f280000300800 */
[----:B------:R1:W-:Y:S04]  /*8bf0*/  STS.U8 [R0+0x3f], R195 ;  /* 0x00003fc300007388 */ /* 0x0003e80000000000 */
[----:B---3--:R-:W3:Y:S04]  /*8c00*/  LDL.LU.64 R188, [R1+0x20] ;  /* 0x0000200001bc7983 */ /* 0x008ee80000300a00 */
[----:B------:R0:W-:Y:S04]  /*8c10*/  STS.U8 [R0+0x3e], R194 ;  /* 0x00003ec200007388 */ /* 0x0001e80000000000 */
[----:B-1----:R-:W2:Y:S04]  /*8c20*/  LDL.LU R195, [R1] ;  /* 0x0000000001c37983 */ /* 0x002ea80000300800 */
[----:B------:R1:W-:Y:S04]  /*8c30*/  STS.U8 [R0+0x3d], R193 ;  /* 0x00003dc100007388 */ /* 0x0003e80000000000 */
[----:B0-----:R-:W4:Y:S04]  /*8c40*/  LDL.LU R194, [R1+0x18] ;  /* 0x0000180001c27983 */ /* 0x001f280000300800 */
[----:B------:R0:W-:Y:S04]  /*8c50*/  STS.U8 [R0+0x3c], R192 ;  /* 0x00003cc000007388 */ /* 0x0001e80000000000 */
[----:B-1----:R-:W2:Y:S04]  /*8c60*/  LDL.LU R193, [R1+0x14] ;  /* 0x0000140001c17983 */ /* 0x002ea80000300800 */
[----:B-----5:R1:W-:Y:S04]  /*8c70*/  STS [R0], R2 ;  /* 0x0000000200007388 */ /* 0x0203e80000000800 */
[----:B0-----:R-:W4:Y:S04]  /*8c80*/  LDL.LU R192, [R1+0x10] ;  /* 0x0000100001c07983 */ /* 0x001f280000300800 */
[----:B------:R0:W-:Y:S04]  /*8c90*/  STS.U8 [R0+0xc0], R60 ;  /* 0x0000c03c00007388 */ /* 0x0001e80000000000 */
[----:B-1----:R-:W2:Y:S04]  /*8ca0*/  LDL.LU R2, [R1+0xc] ;  /* 0x00000c0001027983 */ /* 0x002ea80000300800 */
[----:B------:R-:W-:Y:S01]  /*8cb0*/  STS.U8 [R0+0x3b], R199 ;  /* 0x00003bc700007388 */ /* 0x000fe20000000000 */
[----:B0-----:R-:W0:Y:S03]  /*8cc0*/  S2R R60, SR_CTAID.X ;  /* 0x00000000003c7919 */ /* 0x001e260000002500 */
        /* <DEDUP_REMOVED lines=63> */
[----:B---3--:R-:W-:-:S03]  /*90c0*/  IMAD.MOV.U32 R189, RZ, RZ, RZ ;  /* 0x000000ffffbd7224 */ /* 0x008fc600078e00ff */
        /* <DEDUP_REMOVED lines=60> */
[----:B0-----:R-:W-:-:S03]  /*9490*/  IMAD.WIDE.U32 R60, R60, 0x40, R188 ;  /* 0x000000403c3c7825 */ /* 0x001fc600078e00bc */
        /* <DEDUP_REMOVED lines=124> */
[----:B------:R-:W-:-:S03]  /*9c60*/  NOP ;  /* 0x0000000000007918 */ /* 0x000fc60000000000 */
[----:B------:R-:W1:Y:S01]  /*9c70*/  LDS R55, [R0] ;  /* 0x0000000000377984 */ /* 0x000e620000000800 */
[----:B0-----:R-:W0:Y:S03]  /*9c80*/  LDC.64 R2, c[0x0][0x3b0] ;  /* 0x0000ec00ff027b82 */ /* 0x001e260000000a00 */
        /* <DEDUP_REMOVED lines=133> */
.L_x_343:
[----:B------:R-:W0:Y:S01]  /*a4e0*/  LDC.64 R4, c[0x0][0x388] ;  /* 0x0000e200ff047b82 */ /* 0x000e220000000a00 */
[----:B------:R-:W-:Y:S01]  /*a4f0*/  IMAD R126, R3, 0x104, RZ ;  /* 0x00000104037e7824 */ /* 0x000fe200078e02ff */
[----:B------:R-:W-:Y:S01]  /*a500*/  ACQBULK ;  /* 0x000000000000782e */ /* 0x000fe20000000000 */
[----:B------:R-:W-:-:S05]  /*a510*/  IMAD.MOV R0, RZ, RZ, -R2 ;  /* 0x000000ffff007224 */ /* 0x000fca00078e0a02 */
[----:B------:R-:W1:Y:S01]  /*a520*/  LDC R7, c[0x0][0x3a8] ;  /* 0x0000ea00ff077b82 */ /* 0x000e620000000800 */
[----:B0-----:R-:W-:-:S04]  /*a530*/  IMAD.WIDE.U32 R8, R2, 0x104, R4 ;  /* 0x0000010402087825 */ /* 0x001fc800078e0004 */
[----:B------:R-:W-:Y:S01]  /*a540*/  IMAD.IADD R127, R9, 0x1, R126 ;  /* 0x00000001097f7824 */ /* 0x000fe200078e027e */
[----:B------:R0:W-:Y:S01]  /*a550*/  STL.64 [R1+0x20], R8 ;  /* 0x0000200801007387 */ /* 0x0001e20000100a00 */
[----:B------:R-:W-:Y:S01]  /*a560*/  IMAD.MOV.U32 R126, RZ, RZ, R8 ;  /* 0x000000ffff7e7224 */ /* 0x000fe200078e0008 */
[----:B-1----:R-:W-:-:S04]  /*a570*/  VIADDMNMX R0, R0, R7, 0x40, PT ;  /* 0x0000004000007446 */ /* 0x002fc80003800107 */
        /* <DEDUP_REMOVED lines=76> */
[----:B------:R1:W5:Y:S04]  /*aa40*/  LDG.E.U8 R76, desc[UR8][R126.64+0x70] ;  /* 0x000070087e4c7981 */ /* 0x000368000c1e1100 */
[----:B------:R1:W5:Y:S04]  /*aa50*/  LDG.E.U8 R77, desc[UR8][R126.64+0x6f] ;  /* 0x00006f087e4d7981 */ /* 0x000368000c1e1100 */
[----:B0-----:R-:W2:Y:S04]  /*aa60*/  LDG.E.U8 R2, desc[UR8][R126.64+0x3b] ;  /* 0x00003b087e027981 */ /* 0x001ea8000c1e1100 */
[----:B---3--:R0:W-:Y:S04]  /*aa70*/  STL [R1+0x1c], R25 ;  /* 0x00001c1901007387 */ /* 0x0081e80000100800 */
[----:B----4-:R3:W-:Y:S04]  /*aa80*/  STL [R1+0x18], R26 ;  /* 0x0000181a01007387 */ /* 0x0107e80000100800 */
[----:B------:R4:W-:Y:S04]  /*aa90*/  STL [R1+0x14], R27 ;  /* 0x0000141b01007387 */ /* 0x0009e80000100800 */
[----:B------:R1:W-:Y:S04]  /*aaa0*/  STL [R1+0x10], R28 ;  /* 0x0000101c01007387 */ /* 0x0003e80000100800 */
[----:B------:R1:W-:Y:S04]  /*aab0*/  STL [R1+0xc], R29 ;  /* 0x00000c1d01007387 */ /* 0x0003e80000100800 */
[----:B------:R1:W-:Y:S04]  /*aac0*/  STL [R1+0x8], R30 ;  /* 0x0000081e01007387 */ /* 0x0003e80000100800 */
[----:B------:R1:W-:Y:S04]  /*aad0*/  STL [R1+0x4], R31 ;  /* 0x0000041f01007387 */ /* 0x0003e80000100800 */
[----:B0-----:R0:W5:Y:S04]  /*aae0*/  LDG.E.U8 R25, desc[UR8][R126.64+0x23] ;  /* 0x000023087e197981 */ /* 0x001168000c1e1100 */
[----:B---3--:R0:W5:Y:S04]  /*aaf0*/  LDG.E.U8 R26, desc[UR8][R126.64+0x22] ;  /* 0x000022087e1a7981 */ /* 0x008168000c1e1100 */
[----:B----4-:R0:W5:Y:S04]  /*ab00*/  LDG.E.U8 R27, desc[UR8][R126.64+0x21] ;  /* 0x000021087e1b7981 */ /* 0x010168000c1e1100 */
        /* <DEDUP_REMOVED lines=64> */
[----:B--2---:R1:W-:Y:S04]  /*af10*/  STL [R1], R2 ;  /* 0x0000000201007387 */ /* 0x0043e80000100800 */
[----:B------:R0:W5:Y:S04]  /*af20*/  LDG.E.U8 R140, desc[UR8][R126.64+0xb2] ;  /* 0x0000b2087e8c7981 */ /* 0x000168000c1e1100 */
[----:B------:R0:W5:Y:S01]  /*af30*/  LDG.E.U8 R141, desc[UR8][R126.64+0xb1] ;  /* 0x0000b1087e8d7981 */ /* 0x000162000c1e1100 */
[----:B-1----:R-:W1:Y:S03]  /*af40*/  S2R R2, SR_TID.X ;  /* 0x0000000000027919 */ /* 0x002e660000002100 */
[----:B------:R0:W5:Y:S04]  /*af50*/  LDG.E.U8 R142, desc[UR8][R126.64+0xb0] ;  /* 0x0000b0087e8e7981 */ /* 0x000168000c1e1100 */
[----:B------:R0:W5:Y:S04]  /*af60*/  LDG.E.U8 R143, desc[UR8][R126.64+0xaf] ;  /* 0x0000af087e8f7981 */ /* 0x000168000c1e1100 */
[----:B------:R0:W5:Y:S04]  /*af70*/  LDG.E.U8 R144, desc[UR8][R126.64+0xae] ;  /* 0x0000ae087e907981 */ /* 0x000168000c1e1100 */
[----:B------:R0:W5:Y:S04]  /*af80*/  LDG.E.U8 R145, desc[UR8][R126.64+0xad] ;  /* 0x0000ad087e917981 */ /* 0x000168000c1e1100 */
[----:B------:R0:W5:Y:S04]  /*af90*/  LDG.E.U8 R146, desc[UR8][R126.64+0xac] ;  /* 0x0000ac087e927981 */ /* 0x000168000c1e1100 */
[----:B------:R0:W5:Y:S04]  /*afa0*/  LDG.E.U8 R147, desc[UR8][R126.64+0xab] ;  /* 0x0000ab087e937981 */ /* 0x000168000c1e1100 */
[----:B------:R0:W5:Y:S01]  /*afb0*/  LDG.E.U8 R148, desc[UR8][R126.64+0xaa] ;  /* 0x0000aa087e947981 */ /* 0x000162000c1e1100 */
[----:B-1----:R-:W-:-:S03]  /*afc0*/  ISETP.GE.AND P0, PT, R2, R0, PT ;  /* 0x000000000200720c */ /* 0x002fc60003f06270 */
        /* <DEDUP_REMOVED lines=103> */
[----:B------:R0:W5:Y:S01]  /*b640*/  LDL.LU R2, [R1+0x40] ;  /* 0x0000400001027983 */ /* 0x0001620000300800 */
[----:B------:R-:W-:Y:S04]  /*b650*/  BSSY.RECONVERGENT B0, `(.L_x_351) ;  /* 0x0000110000007945 */ /* 0x000fe80003800200 */
[----:B------:R-:W-:Y:S05]  /*b660*/  @P0 BRA `(.L_x_352) ;  /* 0x0000001000380947 */ /* 0x000fea0003800000 */
[----:B-----5:R-:W2:Y:S01]  /*b670*/  LDL.LU.64 R248, [R1+0x20] ;  /* 0x0000200001f87983 */ /* 0x020ea20000300a00 */
[----:B------:R-:W0:Y:S02]  /*b680*/  S2R R252, SR_TID.X ;  /* 0x0000000000fc7919 */ /* 0x000e240000002100 */
[----:B0-----:R-:W-:-:S05]  /*b690*/  IMAD R126, R252, 0x104, RZ ;  /* 0x00000104fc7e7824 */ /* 0x001fca00078e02ff */
[----:B--2---:R-:W-:-:S05]  /*b6a0*/  IADD3 R126, P0, PT, R126, R248, RZ ;  /* 0x000000f87e7e7210 */ /* 0x004fca0007f1e0ff */
[----:B------:R-:W-:-:S05]  /*b6b0*/  IMAD.X R127, RZ, RZ, R127, P0 ;  /* 0x000000ffff7f7224 */ /* 0x000fca00000e067f */
        /* <DEDUP_REMOVED lines=82> */
[----:B------:R1:W-:Y:S04]  /*bbe0*/  STL [R1], R32 ;  /* 0x0000002001007387 */ /* 0x0003e80000100800 */
[----:B0-----:R0:W5:Y:S04]  /*bbf0*/  LDG.E.U8 R25, desc[UR8][R126.64+0x23] ;  /* 0x000023087e197981 */ /* 0x001168000c1e1100 */
[----:B--2---:R0:W5:Y:S04]  /*bc00*/  LDG.E.U8 R26, desc[UR8][R126.64+0x22] ;  /* 0x000022087e1a7981 */ /* 0x004168000c1e1100 */
        /* <DEDUP_REMOVED lines=180> */
.L_x_352:
[----:B------:R-:W-:Y:S05]  /*c750*/  BSYNC.RECONVERGENT B0 ;  /* 0x0000000000007941 */ /* 0x000fea0003800200 */
.L_x_351:
[----:B0-----:R-:W0:Y:S01]  /*c760*/  S2R R127, SR_TID.X ;  /* 0x00000000007f7919 */ /* 0x001e220000002100 */
[----:B------:R-:W1:Y:S01]  /*c770*/  S2R R126, SR_LANEID ;  /* 0x00000000007e7919 */ /* 0x000e620000000000 */
[----:B------:R2:W-:Y:S02]  /*c780*/  STL [R1+0x40], R0 ;  /* 0x0000400001007387 */ /* 0x0005e40000100800 */
[----:B--2---:R-:W-:Y:S02]  /*c790*/  MOV R0, 0x400 ;  /* 0x0000040000007802 */ /* 0x004fe40000000f00 */
[----:B0-----:R-:W-:-:S05]  /*c7a0*/  LOP3.LUT R127, R127, 0x3e0, RZ, 0xc0, !PT ;  /* 0x000003e07f7f7812 */ /* 0x001fca00078ec0ff */
[----:B-1----:R-:W-:Y:S02]  /*c7b0*/  IMAD.IADD R127, R127, 0x1, R126 ;  /* 0x000000017f7f7824 */ /* 0x002fe400078e027e */
[----:B------:R-:W0:Y:S02]  /*c7c0*/  S2R R126, SR_CgaCtaId ;  /* 0x00000000007e7919 */ /* 0x000e240000008800 */
[----:B0-----:R-:W-:Y:S02]  /*c7d0*/  LEA R126, R126, R0, 0x18 ;  /* 0x000000007e7e7211 */ /* 0x001fe400078ec0ff */
[----:B------:R-:W2:Y:S03]  /*c7e0*/  LDL.LU R0, [R1+0x1c] ;  /* 0x00001c0001007983 */ /* 0x000ea60000300800 */
[----:B------:R-:W-:Y:S02]  /*c7f0*/  IMAD R127, R127, 0x104, R126 ;  /* 0x000001047f7f7824 */ /* 0x000fe400078e027e */
[----:B------:R-:W3:Y:S04]  /*c800*/  LDL.LU R126, [R1+0x18] ;  /* 0x00001800017e7983 */ /* 0x000ee80000300800 */
[----:B-----5:R0:W-:Y:S04]  /*c810*/  STS.U8 [R127+0x6], R54 ;  /* 0x000006367f007388 */ /* 0x0201e80000000000 */
[----:B------:R1:W-:Y:S04]  /*c820*/  STS.U8 [R127+0x5], R55 ;  /* 0x000005377f007388 */ /* 0x0003e80000000000 */
[----:B------:R4:W-:Y:S04]  /*c830*/  STS.U8 [R127+0x4], R56 ;  /* 0x000004387f007388 */ /* 0x0009e80000000000 */
[----:B0-----:R-:W3:Y:S04]  /*c840*/  LDL.LU R54, [R1+0x14] ;  /* 0x0000140001367983 */ /* 0x001ee80000300800 */
[----:B-1----:R-:W3:Y:S04]  /*c850*/  LDL.LU R55, [R1+0x10] ;  /* 0x0000100001377983 */ /* 0x002ee80000300800 */
[----:B----4-:R-:W4:Y:S04]  /*c860*/  LDL.LU R56, [R1+0xc] ;  /* 0x00000c0001387983 */ /* 0x010f280000300800 */
[----:B------:R0:W-:Y:S04]  /*c870*/  STS [R127], R57 ;  /* 0x000000397f007388 */ /* 0x0001e80000000800 */
[----:B------:R1:W-:Y:S04]  /*c880*/  STS.U8 [R127+0x7], R53 ;  /* 0x000007357f007388 */ /* 0x0003e80000000000 */
[----:B------:R1:W-:Y:S04]  /*c890*/  STS.U8 [R127+0x8], R52 ;  /* 0x000008347f007388 */ /* 0x0003e80000000000 */
[----:B0-----:R-:W4:Y:S04]  /*c8a0*/  LDL.LU R57, [R1+0x8] ;  /* 0x0000080001397983 */ /* 0x001f280000300800 */
[----:B-1----:R-:W4:Y:S04]  /*c8b0*/  LDL.LU R53, [R1+0x4] ;  /* 0x0000040001357983 */ /* 0x002f280000300800 */
[----:B------:R-:W4:Y:S04]  /*c8c0*/  LDL.LU R52, [R1] ;  /* 0x0000000001347983 */ /* 0x000f280000300800 */
        /* <DEDUP_REMOVED lines=61> */
[----:B--2---:R-:W-:Y:S04]  /*cca0*/  STS.U8 [R127+0x42], R0 ;  /* 0x000042007f007388 */ /* 0x004fe80000000000 */
[----:B---3--:R-:W-:Y:S04]  /*ccb0*/  STS.U8 [R127+0x41], R126 ;  /* 0x0000417e7f007388 */ /* 0x008fe80000000000 */
        /* <DEDUP_REMOVED lines=189> */
[----:B------:R-:W0:Y:S04]  /*d890*/  LDS R246, [R127+0x100] ;  /* 0x000100007ff67984 */ /* 0x000e280000000800 */
[----:B------:R-:W1:Y:S04]  /*d8a0*/  LDS R3, [R127+0xfc] ;  /* 0x0000fc007f037984 */ /* 0x000e680000000800 */
[----:B------:R-:W2:Y:S04]  /*d8b0*/  LDS R248, [R127+0x8] ;  /* 0x000008007ff87984 */ /* 0x000ea80000000800 */
[----:B------:R-:W3:Y:S04]  /*d8c0*/  LDS R2, [R127] ;  /* 0x000000007f027984 */ /* 0x000ee80000000800 */
[----:B------:R-:W-:Y:S04]  /*d8d0*/  LDS R251, [R127+0x4] ;  /* 0x000004007ffb7984 */ /* 0x000fe80000000800 */
[----:B------:R-:W4:Y:S04]  /*d8e0*/  LDS R243, [R127+0xc] ;  /* 0x00000c007ff37984 */ /* 0x000f280000000800 */
[----:B------:R-:W4:Y:S04]  /*d8f0*/  LDS R128, [R127+0x80] ;  /* 0x000080007f807984 */ /* 0x000f280000000800 */
[----:B------:R-:W4:Y:S04]  /*d900*/  LDS R7, [R127+0xf8] ;  /* 0x0000f8007f077984 */ /* 0x000f280000000800 */
[----:B------:R-:W4:Y:S04]  /*d910*/  LDS R11, [R127+0xf4] ;  /* 0x0000f4007f0b7984 */ /* 0x000f280000000800 */
[----:B------:R-:W4:Y:S01]  /*d920*/  LDS R15, [R127+0xf0] ;  /* 0x0000f0007f0f7984 */ /* 0x000f220000000800 */
[----:B0-----:R-:W-:-:S03]  /*d930*/  PRMT R249, R246, 0x7771, RZ ;  /* 0x00007771f6f97816 */ /* 0x001fc600000000ff */
[----:B------:R-:W0:Y:S01]  /*d940*/  LDS R19, [R127+0xec] ;  /* 0x0000ec007f137984 */ /* 0x000e220000000800 */
[C---:B------:R-:W-:Y:S02]  /*d950*/  PRMT R250, R246.reuse, 0x7770, RZ ;  /* 0x00007770f6fa7816 */ /* 0x040fe400000000ff */
[C---:B------:R-:W-:Y:S01]  /*d960*/  PRMT R247, R246.reuse, 0x7772, RZ ;  /* 0x00007772f6f77816 */ /* 0x040fe200000000ff */
[----:B------:R-:W0:Y:S01]  /*d970*/  LDS R23, [R127+0xe8] ;  /* 0x0000e8007f177984 */ /* 0x000e220000000800 */
[----:B------:R-:W-:Y:S02]  /*d980*/  PRMT R246, R246, 0x7773, RZ ;  /* 0x00007773f6f67816 */ /* 0x000fe400000000ff */
[C---:B-1----:R-:W-:Y:S01]  /*d990*/  PRMT R245, R3.reuse, 0x7770, RZ ;  /* 0x0000777003f57816 */ /* 0x042fe200000000ff */
[----:B------:R-:W1:Y:S01]  /*d9a0*/  LDS R27, [R127+0xe4] ;  /* 0x0000e4007f1b7984 */ /* 0x000e620000000800 */
[----:B--2---:R-:W-:Y:S02]  /*d9b0*/  PRMT R0, R248, 0x7770, RZ ;  /* 0x00007770f8007816 */ /* 0x004fe400000000ff */
[C---:B------:R-:W-:Y:S01]  /*d9c0*/  PRMT R244, R3.reuse, 0x7771, RZ ;  /* 0x0000777103f47816 */ /* 0x040fe200000000ff */
[----:B---3--:R2:W-:Y:S01]  /*d9d0*/  STL [R1+0x44], R2 ;  /* 0x0000440201007387 */ /* 0x0085e20000100800 */
[----:B------:R-:W-:-:S02]  /*d9e0*/  PRMT R242, R3, 0x7772, RZ ;  /* 0x0000777203f27816 */ /* 0x000fc400000000ff */
[----:B------:R-:W-:Y:S01]  /*d9f0*/  PRMT R3, R3, 0x7773, RZ ;  /* 0x0000777303037816 */ /* 0x000fe200000000ff */
[----:B------:R3:W-:Y:S01]  /*da00*/  STL [R1+0x60], R249 ;  /* 0x000060f901007387 */ /* 0x0007e20000100800 */
[----:B----4-:R-:W-:-:S03]  /*da10*/  PRMT R252, R243, 0x7772, RZ ;  /* 0x00007772f3fc7816 */ /* 0x010fc600000000ff */
[----:B------:R-:W-:Y:S01]  /*da20*/  STL [R1+0x5c], R247 ;  /* 0x00005cf701007387 */ /* 0x000fe20000100800 */
[----:B------:R-:W-:Y:S02]  /*da30*/  PRMT R240, R243, 0x7770, RZ ;  /* 0x00007770f3f07816 */ /* 0x000fe400000000ff */
[----:B--2---:R-:W-:Y:S01]  /*da40*/  PRMT R2, R248, 0x7771, RZ ;  /* 0x00007771f8027816 */ /* 0x004fe200000000ff */
[----:B------:R-:W-:Y:S01]  /*da50*/  STL [R1+0x58], R246 ;  /* 0x000058f601007387 */ /* 0x000fe20000100800 */
[----:B------:R-:W-:Y:S02]  /*da60*/  PRMT R124, R128, 0x7770, RZ ;  /* 0x00007770807c7816 */ /* 0x000fe400000000ff */
[----:B---3--:R-:W-:Y:S01]  /*da70*/  PRMT R249, R250, 0x7610, R249 ;  /* 0x00007610faf97816 */ /* 0x008fe200000000f9 */
[----:B------:R-:W-:Y:S01]  /*da80*/  STL [R1+0x54], R245 ;  /* 0x000054f501007387 */ /* 0x000fe20000100800 */
[C---:B------:R-:W-:Y:S02]  /*da90*/  PRMT R125, R128.reuse, 0x7771, RZ ;  /* 0x00007771807d7816 */ /* 0x040fe400000000ff */
[----:B------:R-:W-:Y:S01]  /*daa0*/  PRMT R126, R128, 0x7772, RZ ;  /* 0x00007772807e7816 */ /* 0x000fe200000000ff */
[----:B------:R2:W-:Y:S01]  /*dab0*/  STL [R1+0x1c], R0 ;  /* 0x00001c0001007387 */ /* 0x0005e20000100800 */
[----:B------:R-:W-:-:S02]  /*dac0*/  PRMT R4, R7, 0x7770, RZ ;  /* 0x0000777007047816 */ /* 0x000fc400000000ff */
[C---:B------:R-:W-:Y:S01]  /*dad0*/  PRMT R5, R7.reuse, 0x7771, RZ ;  /* 0x0000777107057816 */ /* 0x040fe200000000ff */
[----:B------:R3:W-:Y:S01]  /*dae0*/  STL [R1+0x20], R2 ;  /* 0x0000200201007387 */ /* 0x0007e20000100800 */
[----:B------:R-:W-:Y:S02]  /*daf0*/  PRMT R6, R7, 0x7772, RZ ;  /* 0x0000777207067816 */ /* 0x000fe400000000ff */
[C---:B------:R-:W-:Y:S01]  /*db00*/  PRMT R8, R11.reuse, 0x7770, RZ ;  /* 0x000077700b087816 */ /* 0x040fe200000000ff */
[----:B------:R-:W4:Y:S01]  /*db10*/  LDS R31, [R127+0xe0] ;  /* 0x0000e0007f1f7984 */ /* 0x000f220000000800 */
[----:B------:R-:W-:Y:S02]  /*db20*/  PRMT R9, R11, 0x7771, RZ ;  /* 0x000077710b097816 */ /* 0x000fe400000000ff */
[C---:B--2---:R-:W-:Y:S01]  /*db30*/  PRMT R0, R248.reuse, 0x7772, RZ ;  /* 0x00007772f8007816 */ /* 0x044fe200000000ff */
[----:B------:R-:W2:Y:S01]  /*db40*/  LDS R35, [R127+0xdc] ;  /* 0x0000dc007f237984 */ /* 0x000ea20000000800 */
[----:B------:R-:W-:-:S02]  /*db50*/  PRMT R248, R248, 0x7773, RZ ;  /* 0x00007773f8f87816 */ /* 0x000fc400000000ff */
[----:B---3--:R-:W-:Y:S01]  /*db60*/  PRMT R2, R251, 0x7771, RZ ;  /* 0x00007771fb027816 */ /* 0x008fe200000000ff */
[----:B------:R-:W3:Y:S01]  /*db70*/  LDS R39, [R127+0xd8] ;  /* 0x0000d8007f277984 */ /* 0x000ee20000000800 */
[----:B------:R-:W-:Y:S02]  /*db80*/  PRMT R10, R11, 0x7772, RZ ;  /* 0x000077720b0a7816 */ /* 0x000fe400000000ff */
[C---:B------:R-:W-:Y:S01]  /*db90*/  PRMT R12, R15.reuse, 0x7770, RZ ;  /* 0x000077700f0c7816 */ /* 0x040fe200000000ff */
[----:B------:R1:W-:Y:S01]  /*dba0*/  STL [R1+0x48], R248 ;  /* 0x000048f801007387 */ /* 0x0003e20000100800 */
[C---:B------:R-:W-:Y:S02]  /*dbb0*/  PRMT R13, R15.reuse, 0x7771, RZ ;  /* 0x000077710f0d7816 */ /* 0x040fe400000000ff */
[----:B------:R-:W-:Y:S01]  /*dbc0*/  PRMT R14, R15, 0x7772, RZ ;  /* 0x000077720f0e7816 */ /* 0x000fe200000000ff */
[----:B------:R1:W-:Y:S01]  /*dbd0*/  STL [R1+0x24], R0 ;  /* 0x0000240001007387 */ /* 0x0003e20000100800 */
[----:B0-----:R-:W-:-:S02]  /*dbe0*/  PRMT R16, R19, 0x7770, RZ ;  /* 0x0000777013107816 */ /* 0x001fc400000000ff */
[C---:B------:R-:W-:Y:S01]  /*dbf0*/  PRMT R17, R19.reuse, 0x7771, RZ ;  /* 0x0000777113117816 */ /* 0x040fe200000000ff */
[----:B------:R0:W-:Y:S01]  /*dc00*/  STL [R1+0x4c], R2 ;  /* 0x00004c0201007387 */ /* 0x0001e20000100800 */
[----:B------:R-:W-:Y:S02]  /*dc10*/  PRMT R18, R19, 0x7772, RZ ;  /* 0x0000777213127816 */ /* 0x000fe400000000ff */
[----:B-1----:R-:W-:Y:S01]  /*dc20*/  PRMT R248, R242, 0x7610, R248 ;  /* 0x00007610f2f87816 */ /* 0x002fe200000000f8 */
[----:B------:R-:W1:Y:S01]  /*dc30*/  LDS R43, [R127+0xd4] ;  /* 0x0000d4007f2b7984 */ /* 0x000e620000000800 */
[----:B------:R-:W-:Y:S02]  /*dc40*/  PRMT R20, R23, 0x7770, RZ ;  /* 0x0000777017147816 */ /* 0x000fe400000000ff */
[----:B------:R-:W-:Y:S01]  /*dc50*/  PRMT R0, R251, 0x7770, RZ ;  /* 0x00007770fb007816 */ /* 0x000fe200000000ff */
[----:B------:R-:W1:Y:S01]  /*dc60*/  LDS R47, [R127+0xd0] ;  /* 0x0000d0007f2f7984 */ /* 0x000e620000000800 */
[----:B------:R-:W-:-:S02]  /*dc70*/  PRMT R21, R23, 0x7771, RZ ;  /* 0x0000777117157816 */ /* 0x000fc400000000ff */
[----:B0-----:R-:W-:Y:S01]  /*dc80*/  PRMT R2, R244, 0x7610, R2 ;  /* 0x00007610f4027816 */ /* 0x001fe20000000002 */
[----:B------:R0:W-:Y:S01]  /*dc90*/  STL [R1+0x28], R0 ;  /* 0x0000280001007387 */ /* 0x0001e20000100800 */
[----:B------:R-:W-:Y:S02]  /*dca0*/  PRMT R22, R23, 0x7772, RZ ;  /* 0x0000777217167816 */ /* 0x000fe400000000ff */
[----:B------:R-:W-:Y:S01]  /*dcb0*/  PRMT R242, R252, 0x7610, R242 ;  /* 0x00007610fcf27816 */ /* 0x000fe200000000f2 */
[----:B------:R-:W1:Y:S01]  /*dcc0*/  LDS R51, [R127+0xcc] ;  /* 0x0000cc007f337984 */ /* 0x000e620000000800 */
[C---:B------:R-:W-:Y:S02]  /*dcd0*/  PRMT R24, R27.reuse, 0x7770, RZ ;  /* 0x000077701b187816 */ /* 0x040fe400000000ff */
[C---:B------:R-:W-:Y:S01]  /*dce0*/  PRMT R25, R27.reuse, 0x7771, RZ ;  /* 0x000077711b197816 */ /* 0x040fe200000000ff */
[----:B------:R-:W1:Y:S01]  /*dcf0*/  LDS R55, [R127+0xc8] ;  /* 0x0000c8007f377984 */ /* 0x000e620000000800 */
[----:B------:R-:W-:-:S02]  /*dd00*/  PRMT R26, R27, 0x7772, RZ ;  /* 0x000077721b1a7816 */ /* 0x000fc400000000ff */
[----:B0-----:R-:W-:Y:S01]  /*dd10*/  PRMT R0, R251, 0x7772, RZ ;  /* 0x00007772fb007816 */ /* 0x001fe200000000ff */
[----:B------:R-:W0:Y:S01]  /*dd20*/  LDS R59, [R127+0xc4] ;  /* 0x0000c4007f3b7984 */ /* 0x000e220000000800 */
[C---:B----4-:R-:W-:Y:S02]  /*dd30*/  PRMT R28, R31.reuse, 0x7770, RZ ;  /* 0x000077701f1c7816 */ /* 0x050fe400000000ff */
[C---:B------:R-:W-:Y:S01]  /*dd40*/  PRMT R29, R31.reuse, 0x7771, RZ ;  /* 0x000077711f1d7816 */ /* 0x040fe200000000ff */
[----:B------:R-:W-:Y:S01]  /*dd50*/  STL [R1+0x50], R0 ;  /* 0x0000500001007387 */ /* 0x000fe20000100800 */
[----:B------:R-:W-:Y:S02]  /*dd60*/  PRMT R30, R31, 0x7772, RZ ;  /* 0x000077721f1e7816 */ /* 0x000fe400000000ff */
[C---:B--2---:R-:W-:Y:S01]  /*dd70*/  PRMT R32, R35.reuse, 0x7770, RZ ;  /* 0x0000777023207816 */ /* 0x044fe200000000ff */
[----:B------:R2:W-:Y:S01]  /*dd80*/  STL.S16 [R1+0x18], R249 ;  /* 0x000018f901007387 */ /* 0x0005e20000100600 */
[----:B------:R-:W-:-:S02]  /*dd90*/  PRMT R33, R35, 0x7771, RZ ;  /* 0x0000777123217816 */ /* 0x000fc400000000ff */
[----:B------:R-:W-:Y:S01]  /*dda0*/  PRMT R34, R35, 0x7772, RZ ;  /* 0x0000777223227816 */ /* 0x000fe200000000ff */
[----:B------:R-:W4:Y:S01]  /*ddb0*/  LDS R63, [R127+0xc0] ;  /* 0x0000c0007f3f7984 */ /* 0x000f220000000800 */
[C---:B---3--:R-:W-:Y:S02]  /*ddc0*/  PRMT R36, R39.reuse, 0x7770, RZ ;  /* 0x0000777027247816 */ /* 0x048fe400000000ff */
[C---:B------:R-:W-:Y:S01]  /*ddd0*/  PRMT R37, R39.reuse, 0x7771, RZ ;  /* 0x0000777127257816 */ /* 0x040fe200000000ff */
[----:B------:R-:W3:Y:S01]  /*dde0*/  LDS R67, [R127+0xbc] ;  /* 0x0000bc007f437984 */ /* 0x000ee20000000800 */
[----:B------:R-:W-:Y:S02]  /*ddf0*/  PRMT R38, R39, 0x7772, RZ ;  /* 0x0000777227267816 */ /* 0x000fe400000000ff */
[----:B------:R-:W-:Y:S01]  /*de00*/  PRMT R241, R243, 0x7771, RZ ;  /* 0x00007771f3f17816 */ /* 0x000fe200000000ff */
[----:B--2---:R-:W2:Y:S01]  /*de10*/  LDL.LU R249, [R1+0x60] ;  /* 0x0000600001f97983 */ /* 0x004ea20000300800 */
[----:B-1----:R-:W-:-:S02]  /*de20*/  PRMT R40, R43, 0x7770, RZ ;  /* 0x000077702b287816 */ /* 0x002fc400000000ff */
[C---:B------:R-:W-:Y:S01]  /*de30*/  PRMT R41, R43.reuse, 0x7771, RZ ;  /* 0x000077712b297816 */ /* 0x040fe200000000ff */
[----:B------:R-:W1:Y:S01]  /*de40*/  LDS R71, [R127+0xb8] ;  /* 0x0000b8007f477984 */ /* 0x000e620000000800 */
[----:B------:R-:W-:Y:S02]  /*de50*/  PRMT R42, R43, 0x7772, RZ ;  /* 0x000077722b2a7816 */ /* 0x000fe400000000ff */
[C---:B------:R-:W-:Y:S01]  /*de60*/  PRMT R44, R47.reuse, 0x7770, RZ ;  /* 0x000077702f2c7816 */ /* 0x040fe200000000ff */
[----:B------:R-:W1:Y:S01]  /*de70*/  LDS R75, [R127+0xb4] ;  /* 0x0000b4007f4b7984 */ /* 0x000e620000000800 */
[C---:B------:R-:W-:Y:S02]  /*de80*/  PRMT R45, R47.reuse, 0x7771, RZ ;  /* 0x000077712f2d7816 */ /* 0x040fe400000000ff */
[----:B------:R-:W-:Y:S01]  /*de90*/  PRMT R46, R47, 0x7772, RZ ;  /* 0x000077722f2e7816 */ /* 0x000fe200000000ff */
[----:B------:R-:W1:Y:S01]  /*dea0*/  LDS R79, [R127+0xb0] ;  /* 0x0000b0007f4f7984 */ /* 0x000e620000000800 */
[----:B------:R-:W-:-:S02]  /*deb0*/  PRMT R48, R51, 0x7770, RZ ;  /* 0x0000777033307816 */ /* 0x000fc400000000ff */
        /* <DEDUP_REMOVED lines=8> */
[----:B0-----:R-:W-:-:S02]  /*df40*/  PRMT R56, R59, 0x7770, RZ ;  /* 0x000077703b387816 */ /* 0x001fc400000000ff */
[C---:B------:R-:W-:Y:S01]  /*df50*/  PRMT R57, R59.reuse, 0x7771, RZ ;  /* 0x000077713b397816 */ /* 0x040fe200000000ff */
[----:B------:R-:W0:Y:S01]  /*df60*/  LDS R95, [R127+0xa0] ;  /* 0x0000a0007f5f7984 */ /* 0x000e220000000800 */
[----:B------:R-:W-:Y:S02]  /*df70*/  PRMT R58, R59, 0x7772, RZ ;  /* 0x000077723b3a7816 */ /* 0x000fe400000000ff */
[----:B------:R-:W-:Y:S01]  /*df80*/  PRMT R7, R7, 0x7773, RZ ;  /* 0x0000777307077816 */ /* 0x000fe200000000ff */
[----:B------:R-:W0:Y:S01]  /*df90*/  LDS R99, [R127+0x9c] ;  /* 0x00009c007f637984 */ /* 0x000e220000000800 */
[C---:B----4-:R-:W-:Y:S02]  /*dfa0*/  PRMT R60, R63.reuse, 0x7770, RZ ;  /* 0x000077703f3c7816 */ /* 0x050fe400000000ff */
[C---:B------:R-:W-:Y:S01]  /*dfb0*/  PRMT R61, R63.reuse, 0x7771, RZ ;  /* 0x000077713f3d7816 */ /* 0x040fe200000000ff */
[----:B------:R-:W4:Y:S01]  /*dfc0*/  LDS R103, [R127+0x98] ;  /* 0x000098007f677984 */ /* 0x000f220000000800 */
[----:B------:R-:W-:-:S02]  /*dfd0*/  PRMT R62, R63, 0x7772, RZ ;  /* 0x000077723f3e7816 */ /* 0x000fc400000000ff */
[C---:B---3--:R-:W-:Y:S01]  /*dfe0*/  PRMT R64, R67.reuse, 0x7770, RZ ;  /* 0x0000777043407816 */ /* 0x048fe200000000ff */
[----:B------:R-:W3:Y:S01]  /*dff0*/  LDS R107, [R127+0x94] ;  /* 0x000094007f6b7984 */ /* 0x000ee20000000800 */
[C---:B------:R-:W-:Y:S02]  /*e000*/  PRMT R65, R67.reuse, 0x7771, RZ ;  /* 0x0000777143417816 */ /* 0x040fe400000000ff */
[----:B------:R-:W-:Y:S01]  /*e010*/  PRMT R66, R67, 0x7772, RZ ;  /* 0x0000777243427816 */ /* 0x000fe200000000ff */
[----:B------:R-:W3:Y:S01]  /*e020*/  LDS R111, [R127+0x90] ;  /* 0x000090007f6f7984 */ /* 0x000ee20000000800 */
[C---:B-1----:R-:W-:Y:S02]  /*e030*/  PRMT R68, R71.reuse, 0x7770, RZ ;  /* 0x0000777047447816 */ /* 0x042fe400000000ff */
[C---:B------:R-:W-:Y:S01]  /*e040*/  PRMT R69, R71.reuse, 0x7771, RZ ;  /* 0x0000777147457816 */ /* 0x040fe200000000ff */
[----:B------:R-:W1:Y:S01]  /*e050*/  LDS R115, [R127+0x8c] ;  /* 0x00008c007f737984 */ /* 0x000e620000000800 */
[----:B------:R-:W-:-:S02]  /*e060*/  PRMT R70, R71, 0x7772, RZ ;  /* 0x0000777247467816 */ /* 0x000fc400000000ff */
[C---:B------:R-:W-:Y:S01]  /*e070*/  PRMT R72, R75.reuse, 0x7770, RZ ;  /* 0x000077704b487816 */ /* 0x040fe200000000ff */
[----:B------:R-:W1:Y:S01]  /*e080*/  LDS R119, [R127+0x88] ;  /* 0x000088007f777984 */ /* 0x000e620000000800 */
[C---:B------:R-:W-:Y:S02]  /*e090*/  PRMT R73, R75.reuse, 0x7771, RZ ;  /* 0x000077714b497816 */ /* 0x040fe400000000ff */
[----:B------:R-:W-:Y:S01]  /*e0a0*/  PRMT R74, R75, 0x7772, RZ ;  /* 0x000077724b4a7816 */ /* 0x000fe200000000ff */
[----:B------:R-:W1:Y:S01]  /*e0b0*/  LDS R123, [R127+0x84] ;  /* 0x000084007f7b7984 */ /* 0x000e620000000800 */
[C---:B------:R-:W-:Y:S02]  /*e0c0*/  PRMT R76, R79.reuse, 0x7770, RZ ;  /* 0x000077704f4c7816 */ /* 0x040fe400000000ff */
        /* <DEDUP_REMOVED lines=17> */
[C---:B0-----:R-:W-:Y:S02]  /*e1e0*/  PRMT R92, R95.reuse, 0x7770, RZ ;  /* 0x000077705f5c7816 */ /* 0x041fe400000000ff */
[C---:B------:R-:W-:Y:S01]  /*e1f0*/  PRMT R93, R95.reuse, 0x7771, RZ ;  /* 0x000077715f5d7816 */ /* 0x040fe200000000ff */
[----:B------:R-:W0:Y:S01]  /*e200*/  LDS R155, [R127+0x64] ;  /* 0x000064007f9b7984 */ /* 0x000e220000000800 */
[----:B------:R-:W-:-:S02]  /*e210*/  PRMT R94, R95, 0x7772, RZ ;  /* 0x000077725f5e7816 */ /* 0x000fc400000000ff */
[C---:B------:R-:W-:Y:S01]  /*e220*/  PRMT R96, R99.reuse, 0x7770, RZ ;  /* 0x0000777063607816 */ /* 0x040fe200000000ff */
[----:B------:R-:W0:Y:S01]  /*e230*/  LDS R159, [R127+0x60] ;  /* 0x000060007f9f7984 */ /* 0x000e220000000800 */
[C---:B------:R-:W-:Y:S02]  /*e240*/  PRMT R97, R99.reuse, 0x7771, RZ ;  /* 0x0000777163617816 */ /* 0x040fe400000000ff */
        /* <DEDUP_REMOVED lines=15> */
[C---:B-1----:R-:W-:Y:S01]  /*e340*/  PRMT R112, R115.reuse, 0x7770, RZ ;  /* 0x0000777073707816 */ /* 0x042fe200000000ff */
        /* <DEDUP_REMOVED lines=38> */
[C---:B0-----:R-:W-:Y:S01]  /*e5b0*/  PRMT R152, R155.reuse, 0x7770, RZ ;  /* 0x000077709b987816 */ /* 0x041fe200000000ff */
[----:B------:R-:W0:Y:S01]  /*e5c0*/  LDS R235, [R127+0x14] ;  /* 0x000014007feb7984 */ /* 0x000e220000000800 */
[C---:B------:R-:W-:Y:S02]  /*e5d0*/  PRMT R153, R155.reuse, 0x7771, RZ ;  /* 0x000077719b997816 */ /* 0x040fe400000000ff */
[----:B------:R-:W-:Y:S01]  /*e5e0*/  PRMT R154, R155, 0x7772, RZ ;  /* 0x000077729b9a7816 */ /* 0x000fe200000000ff */
[----:B------:R4:W0:Y:S01]  /*e5f0*/  LDS R239, [R127+0x10] ;  /* 0x000010007fef7984 */ /* 0x0008220000000800 */
[----:B------:R-:W-:-:S02]  /*e600*/  PRMT R156, R159, 0x7770, RZ ;  /* 0x000077709f9c7816 */ /* 0x000fc400000000ff */
[C---:B------:R-:W-:Y:S02]  /*e610*/  PRMT R157, R159.reuse, 0x7771, RZ ;  /* 0x000077719f9d7816 */ /* 0x040fe400000000ff */
[----:B------:R-:W-:Y:S02]  /*e620*/  PRMT R158, R159, 0x7772, RZ ;  /* 0x000077729f9e7816 */ /* 0x000fe400000000ff */
[----:B------:R-:W-:Y:S02]  /*e630*/  PRMT R160, R163, 0x7770, RZ ;  /* 0x00007770a3a07816 */ /* 0x000fe400000000ff */
[----:B----4-:R-:W-:Y:S02]  /*e640*/  PRMT R127, R128, 0x7773, RZ ;  /* 0x00007773807f7816 */ /* 0x010fe400000000ff */
[----:B------:R-:W-:Y:S02]  /*e650*/  PRMT R128, R131, 0x7770, RZ ;  /* 0x0000777083807816 */ /* 0x000fe400000000ff */
[----:B------:R-:W-:-:S02]  /*e660*/  PRMT R161, R163, 0x7771, RZ ;  /* 0x00007771a3a17816 */ /* 0x000fc400000000ff */
[----:B------:R-:W-:Y:S02]  /*e670*/  PRMT R162, R163, 0x7772, RZ ;  /* 0x00007772a3a27816 */ /* 0x000fe400000000ff */
[C---:B------:R-:W-:Y:S02]  /*e680*/  PRMT R164, R167.reuse, 0x7770, RZ ;  /* 0x00007770a7a47816 */ /* 0x040fe400000000ff */
[C---:B------:R-:W-:Y:S02]  /*e690*/  PRMT R165, R167.reuse, 0x7771, RZ ;  /* 0x00007771a7a57816 */ /* 0x040fe400000000ff */
[----:B------:R-:W-:Y:S02]  /*e6a0*/  PRMT R166, R167, 0x7772, RZ ;  /* 0x00007772a7a67816 */ /* 0x000fe400000000ff */
[C---:B---3--:R-:W-:Y:S02]  /*e6b0*/  PRMT R168, R171.reuse, 0x7770, RZ ;  /* 0x00007770aba87816 */ /* 0x048fe400000000ff */
        /* <DEDUP_REMOVED lines=8> */
[C---:B-1----:R-:W-:Y:S02]  /*e740*/  PRMT R180, R183.reuse, 0x7770, RZ ;  /* 0x00007770b7b47816 */ /* 0x042fe400000000ff */
        /* <DEDUP_REMOVED lines=38> */
[C---:B0-----:R-:W-:Y:S02]  /*e9b0*/  PRMT R232, R235.reuse, 0x7770, RZ ;  /* 0x00007770ebe87816 */ /* 0x041fe400000000ff */
[----:B------:R-:W-:-:S02]  /*e9c0*/  PRMT R233, R235, 0x7771, RZ ;  /* 0x00007771ebe97816 */ /* 0x000fc400000000ff */
[----:B------:R-:W-:Y:S02]  /*e9d0*/  PRMT R234, R235, 0x7772, RZ ;  /* 0x00007772ebea7816 */ /* 0x000fe400000000ff */
[C---:B------:R-:W-:Y:S02]  /*e9e0*/  PRMT R236, R239.reuse, 0x7770, RZ ;  /* 0x00007770efec7816 */ /* 0x040fe400000000ff */
[C---:B------:R-:W-:Y:S02]  /*e9f0*/  PRMT R237, R239.reuse, 0x7771, RZ ;  /* 0x00007771efed7816 */ /* 0x040fe400000000ff */
[----:B------:R-:W-:Y:S02]  /*ea00*/  PRMT R238, R239, 0x7772, RZ ;  /* 0x00007772efee7816 */ /* 0x000fe400000000ff */
[----:B------:R-:W-:Y:S02]  /*ea10*/  PRMT R11, R11, 0x7773, RZ ;  /* 0x000077730b0b7816 */ /* 0x000fe400000000ff */
[----:B--2---:R-:W-:-:S02]  /*ea20*/  PRMT R247, R249, 0x7610, R247 ;  /* 0x00007610f9f77816 */ /* 0x004fc400000000f7 */
[----:B------:R-:W-:Y:S02]  /*ea30*/  PRMT R15, R15, 0x7773, RZ ;  /* 0x000077730f0f7816 */ /* 0x000fe400000000ff */
[----:B------:R-:W-:Y:S01]  /*ea40*/  PRMT R19, R19, 0x7773, RZ ;  /* 0x0000777313137816 */ /* 0x000fe200000000ff */
[----:B------:R0:W-:Y:S01]  /*ea50*/  STL.S16 [R1+0x14], R247 ;  /* 0x000014f701007387 */ /* 0x0001e20000100600 */
[----:B------:R-:W-:Y:S02]  /*ea60*/  PRMT R23, R23, 0x7773, RZ ;  /* 0x0000777317177816 */ /* 0x000fe400000000ff */
[----:B------:R-:W-:Y:S02]  /*ea70*/  PRMT R27, R27, 0x7773, RZ ;  /* 0x000077731b1b7816 */ /* 0x000fe400000000ff */
[----:B------:R-:W-:Y:S02]  /*ea80*/  PRMT R31, R31, 0x7773, RZ ;  /* 0x000077731f1f7816 */ /* 0x000fe400000000ff */
[----:B------:R-:W-:-:S02]  /*ea90*/  PRMT R35, R35, 0x7773, RZ ;  /* 0x0000777323237816 */ /* 0x000fc400000000ff */
[----:B------:R-:W-:Y:S01]  /*eaa0*/  PRMT R39, R39, 0x7773, RZ ;  /* 0x0000777327277816 */ /* 0x000fe200000000ff */
[----:B0-----:R-:W2:Y:S01]  /*eab0*/  LDL.LU R247, [R1+0x5c] ;  /* 0x00005c0001f77983 */ /* 0x001ea20000300800 */
        /* <DEDUP_REMOVED lines=51> */
[----:B--2---:R-:W-:-:S05]  /*edf0*/  PRMT R246, R247, 0x7610, R246 ;  /* 0x00007610f7f67816 */ /* 0x004fca00000000f6 */
[----:B------:R0:W-:Y:S04]  /*ee00*/  STL.S16 [R1+0x10], R246 ;  /* 0x000010f601007387 */ /* 0x0001e80000100600 */
[----:B0-----:R-:W2:Y:S01]  /*ee10*/  LDL.LU R246, [R1+0x58] ;  /* 0x0000580001f67983 */ /* 0x001ea20000300800 */
[----:B------:R-:W-:Y:S01]  /*ee20*/  BAR.SYNC.DEFER_BLOCKING 0x0 ;  /* 0x0000000000007b1d */ /* 0x000fe20000010000 */
[----:B--2---:R-:W-:-:S05]  /*ee30*/  PRMT R245, R246, 0x7610, R245 ;  /* 0x00007610f6f57816 */ /* 0x004fca00000000f5 */
[----:B------:R0:W-:Y:S04]  /*ee40*/  STL.S16 [R1+0xc], R245 ;  /* 0x00000cf501007387 */ /* 0x0001e80000100600 */
[----:B0-----:R-:W2:Y:S02]  /*ee50*/  LDL.LU R245, [R1+0x54] ;  /* 0x0000540001f57983 */ /* 0x001ea40000300800 */
[----:B--2---:R-:W-:-:S05]  /*ee60*/  PRMT R0, R245, 0x7610, R0 ;  /* 0x00007610f5007816 */ /* 0x004fca0000000000 */
[----:B------:R0:W-:Y:S04]  /*ee70*/  STL.S16 [R1+0x8], R0 ;  /* 0x0000080001007387 */ /* 0x0001e80000100600 */
[----:B0-----:R-:W2:Y:S04]  /*ee80*/  LDL.LU R0, [R1+0x1c] ;  /* 0x00001c0001007983 */ /* 0x001ea80000300800 */
[----:B------:R0:W-:Y:S04]  /*ee90*/  STL.S16 [R1+0x4], R2 ;  /* 0x0000040201007387 */ /* 0x0001e80000100600 */
[----:B0-----:R-:W3:Y:S04]  /*eea0*/  LDL.LU R2, [R1+0x20] ;  /* 0x0000200001027983 */ /* 0x001ee80000300800 */
[----:B------:R0:W-:Y:S04]  /*eeb0*/  STL.S16 [R1], R248 ;  /* 0x000000f801007387 */ /* 0x0001e80000100600 */
[----:B0-----:R-:W4:Y:S04]  /*eec0*/  LDL.LU R248, [R1+0x24] ;  /* 0x0000240001f87983 */ /* 0x001f280000300800 */
[----:B------:R-:W4:Y:S01]  /*eed0*/  LDL.LU R252, [R1+0x28] ;  /* 0x0000280001fc7983 */ /* 0x000f220000300800 */
[----:B--2---:R-:W-:-:S03]  /*eee0*/  PRMT R244, R0, 0x7610, R244 ;  /* 0x0000761000f47816 */ /* 0x004fc600000000f4 */
[----:B------:R-:W2:Y:S01]  /*eef0*/  LDL.LU R0, [R1+0x50] ;  /* 0x0000500001007983 */ /* 0x000ea20000300800 */
[----:B---3--:R-:W-:-:S03]  /*ef00*/  PRMT R245, R2, 0x7610, R245 ;  /* 0x0000761002f57816 */ /* 0x008fc600000000f5 */
[----:B------:R-:W3:Y:S01]  /*ef10*/  LDL.LU R2, [R1+0x4c] ;  /* 0x00004c0001027983 */ /* 0x000ee20000300800 */
[----:B----4-:R-:W-:-:S03]  /*ef20*/  PRMT R246, R248, 0x7610, R246 ;  /* 0x00007610f8f67816 */ /* 0x010fc600000000f6 */
[----:B------:R-:W4:Y:S01]  /*ef30*/  LDL.LU R248, [R1+0x48] ;  /* 0x0000480001f87983 */ /* 0x000f220000300800 */
[----:B--2---:R-:W-:Y:S02]  /*ef40*/  PRMT R250, R0, 0x7610, R250 ;  /* 0x0000761000fa7816 */ /* 0x004fe400000000fa */
[----:B---3--:R-:W-:Y:S02]  /*ef50*/  PRMT R249, R2, 0x7610, R249 ;  /* 0x0000761002f97816 */ /* 0x008fe400000000f9 */
[----:B------:R0:W5:Y:S04]  /*ef60*/  LDL.LU R2, [R1+0x44] ;  /* 0x0000440001027983 */ /* 0x0001680000300800 */
[----:B------:R0:W5:Y:S01]  /*ef70*/  LDL.LU R0, [R1+0x40] ;  /* 0x0000400001007983 */ /* 0x0001620000300800 */
[----:B----4-:R-:W-:-:S02]  /*ef80*/  PRMT R247, R248, 0x7610, R247 ;  /* 0x00007610f8f77816 */ /* 0x010fc400000000f7 */
[----:B------:R-:W-:Y:S01]  /*ef90*/  PRMT R248, R252, 0x7610, R248 ;  /* 0x00007610fcf87816 */ /* 0x000fe200000000f8 */
[----:B------:R-:W-:Y:S01]  /*efa0*/  PREEXIT ;  /* 0x000000000000782d */ /* 0x000fe20000000000 */
[----:B0-----:R-:W-:-:S05]  /*efb0*/  UMOV UR4, 0x2 ;  /* 0x0000000200047882 */ /* 0x001fca0000000000 */
.L_x_356:
[----:B-----5:R-:W-:Y:S01]  /*efc0*/  LOP3.LUT R241, R241, 0xffff, RZ, 0xc0, !PT ;  /* 0x0000fffff1f17812 */ /* 0x020fe200078ec0ff */
[----:B------:R-:W2:Y:S01]  /*efd0*/  LDL.LU R252, [R1+0x18] ;  /* 0x0000180001fc7983 */ /* 0x000ea20000300800 */
        /* <DEDUP_REMOVED lines=12> */
[----:B------:R-:W-:Y:S02]  /*f0a0*/  PRMT R238, R238, 0x3340, R239 ;  /* 0x00003340eeee7816 */ /* 0x000fe400000000ef */
[----:B------:R-:W-:Y:S02]  /*f0b0*/  LOP3.LUT R240, R236, 0xffff, RZ, 0xc0, !PT ;  /* 0x0000ffffecf07812 */ /* 0x000fe400078ec0ff */
[----:B------:R-:W-:Y:S02]  /*f0c0*/  PRMT R248, R248, 0x3340, R249 ;  /* 0x00003340f8f87816 */ /* 0x000fe400000000f9 */
[----:B------:R-:W-:Y:S01]  /*f0d0*/  LOP3.LUT R237, R237, 0xffff, RZ, 0xc0, !PT ;  /* 0x0000ffffeded7812 */ /* 0x000fe200078ec0ff */
[----:B------:R-:W3:Y:S01]  /*f0e0*/  LDL.LU R249, [R1+0x14] ;  /* 0x0000140001f97983 */ /* 0x000ee20000300800 */
[----:B------:R-:W-:-:S02]  /*f0f0*/  LOP3.LUT R239, R234, 0xffff, RZ, 0xc0, !PT ;  /* 0x0000ffffeaef7812 */ /* 0x000fc400078ec0ff */
[----:B------:R-:W-:Y:S02]  /*f100*/  PRMT R246, R246, 0x3340, R247 ;  /* 0x00003340f6f67816 */ /* 0x000fe400000000f7 */
[----:B------:R-:W-:Y:S01]  /*f110*/  LOP3.LUT R236, R235, 0xffff, RZ, 0xc0, !PT ;  /* 0x0000ffffebec7812 */ /* 0x000fe200078ec0ff */
[----:B------:R-:W4:Y:S01]  /*f120*/  LDL.LU R247, [R1+0x10] ;  /* 0x0000100001f77983 */ /* 0x000f220000300800 */
[----:B------:R-:W-:Y:S02]  /*f130*/  PRMT R244, R244, 0x3340, R245 ;  /* 0x00003340f4f47816 */ /* 0x000fe400000000f5 */
[----:B------:R-:W-:Y:S01]  /*f140*/  PRMT R242, R242, 0x3340, R243 ;  /* 0x00003340f2f27816 */ /* 0x000fe200000000f3 */
[----:B------:R-:W4:Y:S01]  /*f150*/  LDL.LU R245, [R1+0xc] ;  /* 0x00000c0001f57983 */ /* 0x000f220000300800 */
[----:B------:R-:W-:Y:S02]  /*f160*/  PRMT R235, R240, 0x3340, R237 ;  /* 0x00003340f0eb7816 */ /* 0x000fe400000000ed */
[----:B------:R-:W-:Y:S01]  /*f170*/  PRMT R234, R239, 0x3340, R236 ;  /* 0x00003340efea7816 */ /* 0x000fe200000000ec */
[----:B------:R-:W3:Y:S01]  /*f180*/  LDL.LU R243, [R1+0x8] ;  /* 0x0000080001f37983 */ /* 0x000ee20000300800 */
[----:B------:R-:W-:-:S02]  /*f190*/  LOP3.LUT R251, R251, 0xffff, RZ, 0xc0, !PT ;  /* 0x0000fffffbfb7812 */ /* 0x000fc400078ec0ff */
[----:B------:R-:W-:Y:S01]  /*f1a0*/  LOP3.LUT R250, R250, 0xffff, RZ, 0xc0, !PT ;  /* 0x0000fffffafa7812 */ /* 0x000fe200078ec0ff */
[----:B------:R-:W4:Y:S01]  /*f1b0*/  LDL.LU R240, [R1+0x4] ;  /* 0x0000040001f07983 */ /* 0x000f220000300800 */
[----:B------:R-:W-:Y:S02]  /*f1c0*/  LOP3.LUT R5, R5, 0xffff, RZ, 0xc0, !PT ;  /* 0x0000ffff05057812 */ /* 0x000fe400078ec0ff */
[----:B------:R-:W-:Y:S01]  /*f1d0*/  LOP3.LUT R4, R4, 0xffff, RZ, 0xc0, !PT ;  /* 0x0000ffff04047812 */ /* 0x000fe200078ec0ff */
[----:B------:R-:W3:Y:S01]  /*f1e0*/  LDL.LU R239, [R1] ;  /* 0x0000000001ef7983 */ /* 0x000ee20000300800 */
[----:B------:R-:W-:Y:S02]  /*f1f0*/  LOP3.LUT R3, R3, 0xffff, RZ, 0xc0, !PT ;  /* 0x0000ffff03037812 */ /* 0x000fe400078ec0ff */
[----:B------:R-:W-:Y:S02]  /*f200*/  PRMT R5, R4, 0x3340, R5 ;  /* 0x0000334004057816 */ /* 0x000fe40000000005 */
[----:B------:R-:W-:-:S02]  /*f210*/  PRMT R250, R250, 0x3340, R251 ;  /* 0x00003340fafa7816 */ /* 0x000fc400000000fb */
[----:B0-----:R-:W0:Y:S01]  /*f220*/  S2R R251, SR_CgaCtaId ;  /* 0x0000000000fb7919 */ /* 0x001e220000008800 */
[----:B------:R-:W-:Y:S02]  /*f230*/  LOP3.LUT R213, R213, 0xffff, RZ, 0xc0, !PT ;  /* 0x0000ffffd5d57812 */ /* 0x000fe400078ec0ff */
[----:B------:R-:W-:Y:S02]  /*f240*/  LOP3.LUT R212, R212, 0xffff, RZ, 0xc0, !PT ;  /* 0x0000ffffd4d47812 */ /* 0x000fe400078ec0ff */
[----:B------:R-:W-:Y:S02]  /*f250*/  LOP3.LUT R209, R209, 0xffff, RZ, 0xc0, !PT ;  /* 0x0000ffffd1d17812 */ /* 0x000fe400078ec0ff */
[----:B------:R-:W-:Y:S02]  /*f260*/  LOP3.LUT R208, R208, 0xffff, RZ, 0xc0, !PT ;  /* 0x0000ffffd0d07812 */ /* 0x000fe400078ec0ff */
[----:B------:R-:W-:Y:S02]  /*f270*/  PRMT R213, R212, 0x3340, R213 ;  /* 0x00003340d4d57816 */ /* 0x000fe400000000d5 */
        /* <DEDUP_REMOVED lines=20> */
[----:B------:R-:W-:Y:S02]  /*f3c0*/  LOP3.LUT R177, R177, 0xffff, RZ, 0xc0, !PT ;  /* 0x0000ffffb1b17812 */ /* 0x000fe400078ec0ff */
[----:B------:R-:W-:Y:S02]  /*f3d0*/  LOP3.LUT R176, R176, 0xffff, RZ, 0xc0, !PT ;  /* 0x0000ffffb0b07812 */ /* 0x000fe400078ec0ff */
[----:B------:R-:W-:Y:S02]  /*f3e0*/  LOP3.LUT R236, R231, 0xffff, RZ, 0xc0, !PT ;  /* 0x0000ffffe7ec7812 */ /* 0x000fe400078ec0ff */
[----:B------:R-:W-:Y:S01]  /*f3f0*/  LOP3.LUT R192, R182, 0xffff, RZ, 0xc0, !PT ;  /* 0x0000ffffb6c07812 */ /* 0x000fe200078ec0ff */
[----:B------:R-:W-:Y:S01]  /*f400*/  UIADD3 UR5, UPT, UPT, -UR4, URZ, URZ ;  /* 0x000000ff04057290 */ /* 0x000fe2000fffe1ff */
[----:B------:R-:W-:-:S02]  /*f410*/  PRMT R231, R232, 0x3340, R233 ;  /* 0x00003340e8e77816 */ /* 0x000fc400000000e9 */
        /* <DEDUP_REMOVED lines=36> */
[----:B------:R-:W-:Y:S02]  /*f660*/  LOP3.LUT R136, R136, 0xffff, RZ, 0xc0, !PT ;  /* 0x0000ffff88887812 */ /* 0x000fe400078ec0ff */
[----:B------:R-:W-:Y:S02]  /*f670*/  MOV R216, 0x400 ;  /* 0x0000040000d87802 */ /* 0x000fe40000000f00 */
[----:B------:R-:W-:Y:S02]  /*f680*/  LOP3.LUT R152, R142, 0xffff, RZ, 0xc0, !PT ;  /* 0x0000ffff8e987812 */ /* 0x000fe400078ec0ff */
[----:B------:R-:W-:Y:S02]  /*f690*/  PRMT R142, R144, 0x3340, R145 ;  /* 0x00003340908e7816 */ /* 0x000fe40000000091 */
[----:B------:R-:W-:Y:S02]  /*f6a0*/  LOP3.LUT R129, R129, 0xffff, RZ, 0xc0, !PT ;  /* 0x0000ffff81817812 */ /* 0x000fe400078ec0ff */
[----:B------:R-:W-:-:S02]  /*f6b0*/  LOP3.LUT R128, R128, 0xffff, RZ, 0xc0, !PT ;  /* 0x0000ffff80807812 */ /* 0x000fc400078ec0ff */
[----:B------:R-:W-:Y:S02]  /*f6c0*/  PRMT R10, R10, 0x3340, R11 ;  /* 0x000033400a0a7816 */ /* 0x000fe4000000000b */
[----:B------:R-:W-:Y:S02]  /*f6d0*/  LOP3.LUT R144, R134, 0xffff, RZ, 0xc0, !PT ;  /* 0x0000ffff86907812 */ /* 0x000fe400078ec0ff */
[----:B------:R-:W-:Y:S02]  /*f6e0*/  PRMT R134, R136, 0x3340, R137 ;  /* 0x0000334088867816 */ /* 0x000fe40000000089 */
[----:B------:R-:W-:Y:S02]  /*f6f0*/  LOP3.LUT R121, R121, 0xffff, RZ, 0xc0, !PT ;  /* 0x0000ffff79797812 */ /* 0x000fe400078ec0ff */
[----:B------:R-:W-:Y:S02]  /*f700*/  LOP3.LUT R120, R120, 0xffff, RZ, 0xc0, !PT ;  /* 0x0000ffff78787812 */ /* 0x000fe400078ec0ff */
[----:B0-----:R-:W-:-:S02]  /*f710*/  LEA R251, R251, R216, 0x18 ;  /* 0x000000d8fbfb7211 */ /* 0x001fc400078ec0ff */
[----:B------:R-:W-:Y:S02]  /*f720*/  LOP3.LUT R136, R127, 0xffff, RZ, 0xc0, !PT ;  /* 0x0000ffff7f887812 */ /* 0x000fe400078ec0ff */
[----:B------:R-:W-:Y:S02]  /*f730*/  LOP3.LUT R23, R23, 0xffff, RZ, 0xc0, !PT ;  /* 0x0000ffff17177812 */ /* 0x000fe400078ec0ff */
[----:B------:R-:W-:Y:S01]  /*f740*/  LOP3.LUT R22, R22, 0xffff, RZ, 0xc0, !PT ;  /* 0x0000ffff16167812 */ /* 0x000fe200078ec0ff */
[----:B------:R-:W-:Y:S01]  /*f750*/  UIADD3 UR6, UPT, UPT, UR4, -0x1, URZ ;  /* 0xffffffff04067890 */ /* 0x000fe2000fffe0ff */
[----:B------:R-:W-:Y:S02]  /*f760*/  PRMT R127, R128, 0x3340, R129 ;  /* 0x00003340807f7816 */ /* 0x000fe40000000081 */
        /* <DEDUP_REMOVED lines=15> */
[----:B------:R-:W-:Y:S02]  /*f860*/  PRMT R110, R112, 0x3340, R113 ;  /* 0x00003340706e7816 */ /* 0x000fe40000000071 */
[----:B------:R-:W-:Y:S02]  /*f870*/  LOP3.LUT R97, R97, 0xffff, RZ, 0xc0, !PT ;  /* 0x0000ffff61617812 */ /* 0x000fe400078ec0ff */
[----:B------:R-:W-:Y:S02]  /*f880*/  LOP3.LUT R96, R96, 0xffff, RZ, 0xc0, !PT ;  /* 0x0000ffff60607812 */ /* 0x000fe400078ec0ff */
[----:B------:R-:W-:Y:S02]  /*f890*/  PRMT R18, R18, 0x3340, R19 ;  /* 0x0000334012127816 */ /* 0x000fe40000000013 */
[----:B------:R-:W-:-:S02]  /*f8a0*/  LOP3.LUT R112, R102, 0xffff, RZ, 0xc0, !PT ;  /* 0x0000ffff66707812 */ /* 0x000fc400078ec0ff */
[----:B------:R-:W-:Y:S02]  /*f8b0*/  PRMT R17, R16, 0x3340, R17 ;  /* 0x0000334010117816 */ /* 0x000fe40000000011 */
[----:B------:R-:W-:Y:S02]  /*f8c0*/  PRMT R14, R14, 0x3340, R15 ;  /* 0x000033400e0e7816 */ /* 0x000fe4000000000f */
[----:B------:R-:W-:Y:S02]  /*f8d0*/  PRMT R102, R104, 0x3340, R105 ;  /* 0x0000334068667816 */ /* 0x000fe40000000069 */
[----:B------:R-:W-:Y:S02]  /*f8e0*/  LOP3.LUT R89, R89, 0xffff, RZ, 0xc0, !PT ;  /* 0x0000ffff59597812 */ /* 0x000fe400078ec0ff */
[----:B------:R-:W-:Y:S02]  /*f8f0*/  LOP3.LUT R88, R88, 0xffff, RZ, 0xc0, !PT ;  /* 0x0000ffff58587812 */ /* 0x000fe400078ec0ff */
        /* <DEDUP_REMOVED lines=10> */
[----:B--2---:R-:W-:Y:S02]  /*f9a0*/  LOP3.LUT R16, R252, 0xffff, RZ, 0xc0, !PT ;  /* 0x0000fffffc107812 */ /* 0x004fe400078ec0ff */
[----:B---3--:R-:W-:-:S04]  /*f9b0*/  LOP3.LUT R4, R239, 0xffff, RZ, 0xc0, !PT ;  /* 0x0000ffffef047812 */ /* 0x008fc800078ec0ff */
[----:B------:R-:W-:Y:S02]  /*f9c0*/  PRMT R3, R4, 0x3340, R3 ;  /* 0x0000334004037816 */ /* 0x000fe40000000003 */
[----:B------:R-:W0:Y:S01]  /*f9d0*/  S2R R4, SR_TID.X ;  /* 0x0000000000047919 */ /* 0x000e220000002100 */
[----:B----4-:R-:W-:Y:S02]  /*f9e0*/  LOP3.LUT R7, R240, 0xffff, RZ, 0xc0, !PT ;  /* 0x0000fffff0077812 */ /* 0x010fe400078ec0ff */
[----:B------:R-:W-:-:S04]  /*f9f0*/  LOP3.LUT R8, R243, 0xffff, RZ, 0xc0, !PT ;  /* 0x0000fffff3087812 */ /* 0x000fc800078ec0ff */
[----:B------:R-:W-:-:S04]  /*fa00*/  PRMT R8, R8, 0x3340, R7 ;  /* 0x0000334008087816 */ /* 0x000fc80000000007 */
[----:B------:R-:W-:Y:S02]  /*fa10*/  PRMT R3, R8, 0x5410, R3 ;  /* 0x0000541008037816 */ /* 0x000fe40000000003 */
[----:B------:R-:W-:Y:S02]  /*fa20*/  LOP3.LUT R15, R249, 0xffff, RZ, 0xc0, !PT ;  /* 0x0000fffff90f7812 */ /* 0x000fe400078ec0ff */
[----:B0-----:R-:W-:Y:S01]  /*fa30*/  LOP3.LUT R7, R4, UR5, RZ, 0xc0, !PT ;  /* 0x0000000504077c12 */ /* 0x001fe2000f8ec0ff */
[----:B------:R-:W-:-:S03]  /*fa40*/  USHF.R.U32.HI UR5, URZ, 0x1, UR4 ;  /* 0x00000001ff057899 */ /* 0x000fc60008011604 */
[----:B-----5:R-:W-:Y:S01]  /*fa50*/  VIMNMX R8, PT, PT, R0, R7, PT ;  /* 0x0000000700087248 */ /* 0x020fe20003fe0100 */
[----:B------:R-:W-:Y:S01]  /*fa60*/  IMAD R23, R4, 0x104, R251 ;  /* 0x0000010404177824 */ /* 0x000fe200078e02fb */
[----:B------:R-:W-:Y:S02]  /*fa70*/  BAR.SYNC.DEFER_BLOCKING 0x0 ;  /* 0x0000000000007b1d */ /* 0x000fe40000010000 */
[--C-:B------:R-:W-:Y:S02]  /*fa80*/  VIADDMNMX R10, R8, UR5, R0.reuse, PT ;  /* 0x00000005080a7c46 */ /* 0x100fe4000b800100 */
[----:B------:R-:W-:Y:S02]  /*fa90*/  LOP3.LUT R7, R4, UR6, RZ, 0xc0, !PT ;  /* 0x0000000604077c12 */ /* 0x000fe4000f8ec0ff */
[----:B------:R-:W-:Y:S02]  /*faa0*/  VIADDMNMX R19, R10, UR5, R0, PT ;  /* 0x000000050a137c46 */ /* 0x000fe4000b800100 */
[----:B------:R-:W-:-:S02]  /*fab0*/  PRMT R16, R16, 0x3340, R15 ;  /* 0x0000334010107816 */ /* 0x000fc4000000000f */
[----:B------:R-:W-:Y:S02]  /*fac0*/  VIMNMX R15, PT, PT, R0, R7, PT ;  /* 0x00000007000f7248 */ /* 0x000fe40003fe0100 */
[----:B------:R-:W-:Y:S02]  /*fad0*/  LOP3.LUT R65, R65, 0xffff, RZ, 0xc0, !PT ;  /* 0x0000ffff41417812 */ /* 0x000fe400078ec0ff */
[----:B------:R-:W-:Y:S02]  /*fae0*/  LOP3.LUT R64, R64, 0xffff, RZ, 0xc0, !PT ;  /* 0x0000ffff40407812 */ /* 0x000fe400078ec0ff */
[----:B------:R-:W-:Y:S02]  /*faf0*/  LOP3.LUT R80, R69, 0xffff, RZ, 0xc0, !PT ;  /* 0x0000ffff45507812 */ /* 0x000fe400078ec0ff */
[----:B------:R-:W-:Y:S01]  /*fb00*/  PRMT R69, R72, 0x3340, R73 ;  /* 0x0000334048457816 */ /* 0x000fe20000000049 */
[----:B------:R0:W-:Y:S01]  /*fb10*/  STS [R23], R2 ;  /* 0x0000000217007388 */ /* 0x0001e20000000800 */
[----:B------:R-:W-:-:S02]  /*fb20*/  LOP3.LUT R57, R57, 0xffff, RZ, 0xc0, !PT ;  /* 0x0000ffff39397812 */ /* 0x000fc400078ec0ff */
[----:B------:R-:W-:Y:S02]  /*fb30*/  LOP3.LUT R56, R56, 0xffff, RZ, 0xc0, !PT ;  /* 0x0000ffff38387812 */ /* 0x000fe400078ec0ff */
[----:B------:R-:W-:Y:S01]  /*fb40*/  LOP3.LUT R72, R61, 0xffff, RZ, 0xc0, !PT ;  /* 0x0000ffff3d487812 */ /* 0x000fe200078ec0ff */
[----:B0-----:R-:W-:Y:S01]  /*fb50*/  IMAD.IADD R2, R19, 0x1, -R10 ;  /* 0x0000000113027824 */ /* 0x001fe200078e0a0a */
[----:B------:R-:W-:Y:S02]  /*fb60*/  LOP3.LUT R139, R139, 0xffff, RZ, 0xc0, !PT ;  /* 0x0000ffff8b8b7812 */ /* 0x000fe400078ec0ff */
[----:B------:R-:W-:Y:S02]  /*fb70*/  LOP3.LUT R138, R138, 0xffff, RZ, 0xc0, !PT ;  /* 0x0000ffff8a8a7812 */ /* 0x000fe400078ec0ff */
[C---:B------:R-:W-:Y:S01]  /*fb80*/  ISETP.GE.AND P0, PT, R15.reuse, R2, PT ;  /* 0x000000020f00720c */ /* 0x040fe20003f06270 */
[----:B------:R-:W-:Y:S01]  /*fb90*/  IMAD.IADD R2, R15, 0x1, -R2 ;  /* 0x000000010f027824 */ /* 0x000fe200078e0a02 */
        /* <DEDUP_REMOVED lines=50> */
[----:B------:R-:W-:Y:S02]  /*fec0*/  VIADDMNMX R4, R10, -R8, R15, PT ;  /* 0x800000080a047246 */ /* 0x000fe4000380010f */
[----:B------:R-:W-:Y:S02]  /*fed0*/  SEL R7, R2, RZ, P0 ;  /* 0x000000ff02077207 */ /* 0x000fe40000000000 */
        /* <DEDUP_REMOVED lines=106> */
[----:B------:R-:W-:Y:S02]  /*10580*/  ISETP.GE.AND P0, PT, R7, R4, PT ;  /* 0x000000040700720c */ /* 0x000fe40003f06270 */
        /* <DEDUP_REMOVED lines=196> */
.L_x_355:
[----:B------:R-:W-:-:S05]  /*111d0*/  IMAD.IADD R2, R4, 0x1, -R7 ;  /* 0x0000000104027824 */ /* 0x000fca00078e0a07 */
[----:B------:R-:W-:-:S04]  /*111e0*/  LEA.HI R2, R2, R2, RZ, 0x1 ;  /* 0x0000000202027211 */ /* 0x000fc800078f08ff */
[----:B0-----:R-:W-:-:S04]  /*111f0*/  LEA.HI.SX32 R3, R2, R7, 0x1f ;  /* 0x0000000702037211 */ /* 0x001fc800078ffaff */
        /* <DEDUP_REMOVED lines=12> */
.L_x_354:
[----:B------:R-:W-:Y:S05]  /*112c0*/  BSYNC.RECONVERGENT B0 ;  /* 0x0000000000007941 */ /* 0x000fea0003800200 */
.L_x_353:
[----:B------:R-:W-:Y:S01]  /*112d0*/  IMAD.IADD R8, R8, 0x1, R7 ;  /* 0x0000000108087824 */ /* 0x000fe200078e0207 */
[----:B------:R-:W-:Y:S01]  /*112e0*/  IADD3 R2, PT, PT, -R7, R10, R15 ;  /* 0x0000000a07027210 */ /* 0x000fe20007ffe10f */
[----:B------:R-:W-:Y:S01]  /*112f0*/  STL [R1+0x40], R0 ;  /* 0x0000400001007387 */ /* 0x000fe20000100800 */
[----:B------:R-:W-:Y:S01]  /*11300*/  PLOP3.LUT P0, PT, PT, PT, PT, 0x8, 0x80 ;  /* 0x000000000080781c */ /* 0x000fe20003f0e170 */
[--C-:B0-----:R-:W-:Y:S01]  /*11310*/  IMAD R248, R8, 0x104, R251.reuse ;  /* 0x0000010408f87824 */ /* 0x101fe200078e02fb */
[C---:B------:R-:W-:Y:S01]  /*11320*/  ISETP.GE.AND P2, PT, R2.reuse, R19, PT ;  /* 0x000000130200720c */ /* 0x040fe20003f46270 */
[----:B------:R-:W-:Y:S01]  /*11330*/  IMAD R251, R2, 0x104, R251 ;  /* 0x0000010402fb7824 */ /* 0x000fe200078e02fb */
[----:B------:R-:W-:Y:S02]  /*11340*/  UISETP.GE.U32.AND UP0, UPT, UR4, 0x21, UPT ;  /* 0x000000210400788c */ /* 0x000fe4000bf06070 */
[----:B------:R-:W-:Y:S01]  /*11350*/  LDS R11, [R248] ;  /* 0x00000000f80b7984 */ /* 0x000fe20000000800 */
[----:B------:R-:W-:-:S03]  /*11360*/  USHF.L.U32 UR5, UR4, 0x1, URZ ;  /* 0x0000000104057899 */ /* 0x000fc600080006ff */
        /* <DEDUP_REMOVED lines=14> */
[----:B------:R-:W-:-:S03]  /*11450*/  FSEL R2, R12, R11, P0 ;  /* 0x0000000b0c027208 */ /* 0x000fc60000000000 */
[----:B------:R-:W0:Y:S01]  /*11460*/  LDS R8, [R248+0xf4] ;  /* 0x0000f400f8087984 */ /* 0x000e220000000800 */
[----:B-1----:R-:W-:Y:S02]  /*11470*/  PRMT R12, R6, 0x7772, RZ ;  /* 0x00007772060c7816 */ /* 0x002fe400000000ff */
[C---:B--2---:R-:W-:Y:S01]  /*11480*/  PRMT R247, R3.reuse, 0x7772, RZ ;  /* 0x0000777203f77816 */ /* 0x044fe200000000ff */
[----:B------:R-:W1:Y:S01]  /*11490*/  LDS R10, [R251+0xf4] ;  /* 0x0000f400fb0a7984 */ /* 0x000e620000000800 */
[C---:B------:R-:W-:Y:S02]  /*114a0*/  PRMT R250, R3.reuse, 0x7773, RZ ;  /* 0x0000777303fa7816 */ /* 0x040fe400000000ff */
[----:B------:R-:W-:Y:S01]  /*114b0*/  SEL R247, R12, R247, P0 ;  /* 0x000000f70cf77207 */ /* 0x000fe20000000000 */
[----:B------:R-:W-:Y:S01]  /*114c0*/  LDS R24, [R248+0xe4] ;  /* 0x0000e400f8187984 */ /* 0x000fe20000000800 */
[C---:B------:R-:W-:Y:S02]  /*114d0*/  PRMT R243, R3.reuse, 0x7771, RZ ;  /* 0x0000777103f37816 */ /* 0x040fe400000000ff */
[----:B------:R-:W-:Y:S01]  /*114e0*/  PRMT R246, R3, 0x7770, RZ ;  /* 0x0000777003f67816 */ /* 0x000fe200000000ff */
[----:B------:R-:W2:Y:S01]  /*114f0*/  LDS R12, [R248+0xf0] ;  /* 0x0000f000f80c7984 */ /* 0x000ea20000000800 */
[----:B------:R-:W-:-:S02]  /*11500*/  PRMT R3, R6, 0x7773, RZ ;  /* 0x0000777306037816 */ /* 0x000fc400000000ff */
[C---:B------:R-:W-:Y:S01]  /*11510*/  PRMT R11, R6.reuse, 0x7770, RZ ;  /* 0x00007770060b7816 */ /* 0x040fe200000000ff */
[----:B------:R-:W2:Y:S01]  /*11520*/  LDS R25, [R251+0xe4] ;  /* 0x0000e400fb197984 */ /* 0x000ea20000000800 */
[----:B------:R-:W-:Y:S02]  /*11530*/  PRMT R6, R6, 0x7771, RZ ;  /* 0x0000777106067816 */ /* 0x000fe400000000ff */
[----:B------:R-:W-:Y:S01]  /*11540*/  SEL R250, R3, R250, P0 ;  /* 0x000000fa03fa7207 */ /* 0x000fe20000000000 */
[----:B------:R-:W2:Y:S01]  /*11550*/  LDS R29, [R251+0xe0] ;  /* 0x0000e000fb1d7984 */ /* 0x000ea20000000800 */
[----:B------:R-:W-:Y:S02]  /*11560*/  SEL R246, R11, R246, P0 ;  /* 0x000000f60bf67207 */ /* 0x000fe40000000000 */
[----:B------:R-:W-:Y:S01]  /*11570*/  SEL R243, R6, R243, P0 ;  /* 0x000000f306f37207 */ /* 0x000fe20000000000 */
[----:B------:R-:W2:Y:S01]  /*11580*/  LDS R28, [R248+0xe0] ;  /* 0x0000e000f81c7984 */ /* 0x000ea20000000800 */
[----:B---3--:R-:W-:-:S02]  /*11590*/  PRMT R3, R4, 0x7773, RZ ;  /* 0x0000777304037816 */ /* 0x008fc400000000ff */
[C---:B------:R-:W-:Y:S01]  /*115a0*/  PRMT R242, R4.reuse, 0x7772, RZ ;  /* 0x0000777204f27816 */ /* 0x040fe200000000ff */
[----:B------:R-:W3:Y:S01]  /*115b0*/  LDS R32, [R248+0xdc] ;  /* 0x0000dc00f8207984 */ /* 0x000ee20000000800 */
[C---:B------:R-:W-:Y:S02]  /*115c0*/  PRMT R238, R4.reuse, 0x7771, RZ ;  /* 0x0000777104ee7816 */ /* 0x040fe400000000ff */
[----:B------:R-:W-:Y:S01]  /*115d0*/  PRMT R239, R4, 0x7770, RZ ;  /* 0x0000777004ef7816 */ /* 0x000fe200000000ff */
[----:B------:R-:W3:Y:S01]  /*115e0*/  LDS R33, [R251+0xdc] ;  /* 0x0000dc00fb217984 */ /* 0x000ee20000000800 */
[C---:B----4-:R-:W-:Y:S02]  /*115f0*/  PRMT R4, R7.reuse, 0x7773, RZ ;  /* 0x0000777307047816 */ /* 0x050fe400000000ff */
[C---:B------:R-:W-:Y:S01]  /*11600*/  PRMT R11, R7.reuse, 0x7772, RZ ;  /* 0x00007772070b7816 */ /* 0x040fe200000000ff */
[----:B------:R-:W4:Y:S01]  /*11610*/  LDS R37, [R251+0xd8] ;  /* 0x0000d800fb257984 */ /* 0x000f220000000800 */
[----:B------:R-:W-:-:S02]  /*11620*/  PRMT R6, R7, 0x7770, RZ ;  /* 0x0000777007067816 */ /* 0x000fc400000000ff */
        /* <DEDUP_REMOVED lines=24> */
[C---:B0-----:R-:W-:Y:S01]  /*117b0*/  PRMT R11, R8.reuse, 0x7773, RZ ;  /* 0x00007773080b7816 */ /* 0x041fe200000000ff */
[----:B------:R-:W0:Y:S01]  /*117c0*/  LDS R52, [R248+0xc8] ;  /* 0x0000c800f8347984 */ /* 0x000e220000000800 */
[----:B------:R-:W-:-:S02]  /*117d0*/  PRMT R9, R8, 0x7772, RZ ;  /* 0x0000777208097816 */ /* 0x000fc400000000ff */
[C---:B------:R-:W-:Y:S01]  /*117e0*/  PRMT R14, R8.reuse, 0x7771, RZ ;  /* 0x00007771080e7816 */ /* 0x040fe200000000ff */
[----:B------:R-:W0:Y:S01]  /*117f0*/  LDS R56, [R248+0xc4] ;  /* 0x0000c400f8387984 */ /* 0x000e220000000800 */
[----:B------:R-:W-:Y:S02]  /*11800*/  SEL R4, R15, R4, P0 ;  /* 0x000000040f047207 */ /* 0x000fe40000000000 */
[----:B------:R-:W-:Y:S01]  /*11810*/  PRMT R8, R8, 0x7770, RZ ;  /* 0x0000777008087816 */ /* 0x000fe200000000ff */
[----:B------:R-:W0:Y:S01]  /*11820*/  LDS R57, [R251+0xc4] ;  /* 0x0000c400fb397984 */ /* 0x000e220000000800 */
[C---:B-1----:R-:W-:Y:S02]  /*11830*/  PRMT R22, R10.reuse, 0x7772, RZ ;  /* 0x000077720a167816 */ /* 0x042fe400000000ff */
[C---:B------:R-:W-:Y:S01]  /*11840*/  PRMT R19, R10.reuse, 0x7770, RZ ;  /* 0x000077700a137816 */ /* 0x040fe200000000ff */
[----:B------:R-:W1:Y:S01]  /*11850*/  LDS R61, [R251+0xc0] ;  /* 0x0000c000fb3d7984 */ /* 0x000e620000000800 */
[----:B------:R-:W-:-:S02]  /*11860*/  PRMT R18, R10, 0x7773, RZ ;  /* 0x000077730a127816 */ /* 0x000fc400000000ff */
[----:B------:R-:W-:Y:S01]  /*11870*/  PRMT R15, R10, 0x7771, RZ ;  /* 0x000077710a0f7816 */ /* 0x000fe200000000ff */
[----:B------:R-:W1:Y:S01]  /*11880*/  LDS R60, [R248+0xc0] ;  /* 0x0000c000f83c7984 */ /* 0x000e620000000800 */
[----:B------:R-:W-:Y:S02]  /*11890*/  SEL R10, R22, R9, P0 ;  /* 0x00000009160a7207 */ /* 0x000fe40000000000 */
[----:B------:R-:W-:Y:S01]  /*118a0*/  SEL R8, R19, R8, P0 ;  /* 0x0000000813087207 */ /* 0x000fe20000000000 */
[----:B------:R-:W1:Y:S01]  /*118b0*/  LDS R64, [R248+0xbc] ;  /* 0x0000bc00f8407984 */ /* 0x000e620000000800 */
[----:B------:R-:W-:Y:S02]  /*118c0*/  SEL R11, R18, R11, P0 ;  /* 0x0000000b120b7207 */ /* 0x000fe40000000000 */
[----:B------:R-:W-:Y:S01]  /*118d0*/  SEL R9, R15, R14, P0 ;  /* 0x0000000e0f097207 */ /* 0x000fe20000000000 */
[----:B------:R-:W1:Y:S01]  /*118e0*/  LDS R65, [R251+0xbc] ;  /* 0x0000bc00fb417984 */ /* 0x000e620000000800 */
[----:B------:R-:W-:-:S02]  /*118f0*/  PRMT R22, R13, 0x7773, RZ ;  /* 0x000077730d167816 */ /* 0x000fc400000000ff */
[C---:B------:R-:W-:Y:S01]  /*11900*/  PRMT R19, R13.reuse, 0x7772, RZ ;  /* 0x000077720d137816 */ /* 0x040fe200000000ff */
[----:B------:R-:W1:Y:S01]  /*11910*/  LDS R69, [R251+0xb8] ;  /* 0x0000b800fb457984 */ /* 0x000e620000000800 */
[C---:B------:R-:W-:Y:S02]  /*11920*/  PRMT R23, R13.reuse, 0x7770, RZ ;  /* 0x000077700d177816 */ /* 0x040fe400000000ff */
[C---:B--2---:R-:W-:Y:S01]  /*11930*/  PRMT R15, R12.reuse, 0x7773, RZ ;  /* 0x000077730c0f7816 */ /* 0x044fe200000000ff */
[----:B------:R-:W2:Y:S01]  /*11940*/  LDS R68, [R248+0xb8] ;  /* 0x0000b800f8447984 */ /* 0x000ea20000000800 */
[C---:B------:R-:W-:Y:S02]  /*11950*/  PRMT R14, R12.reuse, 0x7772, RZ ;  /* 0x000077720c0e7816 */ /* 0x040fe400000000ff */
[----:B------:R-:W-:Y:S01]  /*11960*/  PRMT R18, R12, 0x7771, RZ ;  /* 0x000077710c127816 */ /* 0x000fe200000000ff */
[----:B------:R-:W2:Y:S01]  /*11970*/  LDS R72, [R248+0xb4] ;  /* 0x0000b400f8487984 */ /* 0x000ea20000000800 */
[----:B------:R-:W-:-:S02]  /*11980*/  PRMT R13, R13, 0x7771, RZ ;  /* 0x000077710d0d7816 */ /* 0x000fc400000000ff */
[----:B------:R-:W-:Y:S01]  /*11990*/  PRMT R12, R12, 0x7770, RZ ;  /* 0x000077700c0c7816 */ /* 0x000fe200000000ff */
[----:B------:R-:W2:Y:S01]  /*119a0*/  LDS R73, [R251+0xb4] ;  /* 0x0000b400fb497984 */ /* 0x000ea20000000800 */
[----:B------:R-:W-:Y:S02]  /*119b0*/  SEL R15, R22, R15, P0 ;  /* 0x0000000f160f7207 */ /* 0x000fe40000000000 */
[----:B------:R-:W-:Y:S01]  /*119c0*/  SEL R14, R19, R14, P0 ;  /* 0x0000000e130e7207 */ /* 0x000fe20000000000 */
[----:B------:R-:W2:Y:S01]  /*119d0*/  LDS R77, [R251+0xb0] ;  /* 0x0000b000fb4d7984 */ /* 0x000ea20000000800 */
[----:B------:R-:W-:Y:S02]  /*119e0*/  SEL R13, R13, R18, P0 ;  /* 0x000000120d0d7207 */ /* 0x000fe40000000000 */
[----:B------:R-:W-:Y:S01]  /*119f0*/  SEL R12, R23, R12, P0 ;  /* 0x0000000c170c7207 */ /* 0x000fe20000000000 */
[----:B------:R-:W2:Y:S01]  /*11a00*/  LDS R76, [R248+0xb0] ;  /* 0x0000b000f84c7984 */ /* 0x000ea20000000800 */
[----:B------:R-:W-:-:S02]  /*11a10*/  PRMT R19, R16, 0x7773, RZ ;  /* 0x0000777310137816 */ /* 0x000fc400000000ff */
[C---:B------:R-:W-:Y:S01]  /*11a20*/  PRMT R18, R16.reuse, 0x7772, RZ ;  /* 0x0000777210127816 */ /* 0x040fe200000000ff */
[----:B------:R-:W2:Y:S01]  /*11a30*/  LDS R80, [R248+0xac] ;  /* 0x0000ac00f8507984 */ /* 0x000ea20000000800 */
[C---:B------:R-:W-:Y:S02]  /*11a40*/  PRMT R22, R16.reuse, 0x7771, RZ ;  /* 0x0000777110167816 */ /* 0x040fe400000000ff */
[----:B------:R-:W-:Y:S01]  /*11a50*/  PRMT R16, R16, 0x7770, RZ ;  /* 0x0000777010107816 */ /* 0x000fe200000000ff */
[----:B------:R-:W2:Y:S01]  /*11a60*/  LDS R81, [R251+0xac] ;  /* 0x0000ac00fb517984 */ /* 0x000ea20000000800 */
[C---:B------:R-:W-:Y:S02]  /*11a70*/  PRMT R26, R17.reuse, 0x7773, RZ ;  /* 0x00007773111a7816 */ /* 0x040fe400000000ff */
[C---:B------:R-:W-:Y:S01]  /*11a80*/  PRMT R23, R17.reuse, 0x7772, RZ ;  /* 0x0000777211177816 */ /* 0x040fe200000000ff */
        /* <DEDUP_REMOVED lines=14> */
[C---:B------:R-:W-:Y:S01]  /*11b70*/  PRMT R23, R20.reuse, 0x7773, RZ ;  /* 0x0000777314177816 */ /* 0x040fe200000000ff */
        /* <DEDUP_REMOVED lines=61> */
[----:B------:R-:W-:Y:S02]  /*11f50*/  SEL R32, R43, R32, P0 ;  /* 0x000000202b207207 */ /* 0x000fe40000000000 */
[----:B------:R-:W-:Y:S01]  /*11f60*/  SEL R35, R42, R35, P0 ;  /* 0x000000232a237207 */ /* 0x000fe20000000000 */
[----:B------:R-:W3:Y:S01]  /*11f70*/  LDS R136, [R248+0x74] ;  /* 0x00007400f8887984 */ /* 0x000ee20000000800 */
[----:B------:R-:W-:Y:S02]  /*11f80*/  SEL R34, R39, R34, P0 ;  /* 0x0000002227227207 */ /* 0x000fe40000000000 */
[----:B------:R-:W-:Y:S01]  /*11f90*/  SEL R33, R33, R38, P0 ;  /* 0x0000002621217207 */ /* 0x000fe20000000000 */
[----:B------:R-:W3:Y:S01]  /*11fa0*/  LDS R137, [R251+0x74] ;  /* 0x00007400fb897984 */ /* 0x000ee20000000800 */
[----:B----4-:R-:W-:-:S02]  /*11fb0*/  PRMT R46, R37, 0x7773, RZ ;  /* 0x00007773252e7816 */ /* 0x010fc400000000ff */
[C---:B------:R-:W-:Y:S01]  /*11fc0*/  PRMT R43, R37.reuse, 0x7772, RZ ;  /* 0x00007772252b7816 */ /* 0x040fe200000000ff */
[----:B------:R-:W4:Y:S01]  /*11fd0*/  LDS R141, [R251+0x70] ;  /* 0x00007000fb8d7984 */ /* 0x000f220000000800 */
[C---:B------:R-:W-:Y:S02]  /*11fe0*/  PRMT R47, R37.reuse, 0x7770, RZ ;  /* 0x00007770252f7816 */ /* 0x040fe400000000ff */
[C---:B------:R-:W-:Y:S01]  /*11ff0*/  PRMT R39, R36.reuse, 0x7773, RZ ;  /* 0x0000777324277816 */ /* 0x040fe200000000ff */
[----:B------:R-:W4:Y:S01]  /*12000*/  LDS R140, [R248+0x70] ;  /* 0x00007000f88c7984 */ /* 0x000f220000000800 */
[C---:B------:R-:W-:Y:S02]  /*12010*/  PRMT R38, R36.reuse, 0x7772, RZ ;  /* 0x0000777224267816 */ /* 0x040fe400000000ff */
[----:B------:R-:W-:Y:S01]  /*12020*/  PRMT R42, R36, 0x7771, RZ ;  /* 0x00007771242a7816 */ /* 0x000fe200000000ff */
        /* <DEDUP_REMOVED lines=68> */
[C---:B0-----:R-:W-:Y:S01]  /*12470*/  PRMT R55, R52.reuse, 0x7773, RZ ;  /* 0x0000777334377816 */ /* 0x041fe200000000ff */
[----:B------:R-:W0:Y:S01]  /*12480*/  LDS R188, [R248+0x40] ;  /* 0x00004000f8bc7984 */ /* 0x000e220000000800 */
[C---:B------:R-:W-:Y:S02]  /*12490*/  PRMT R54, R52.reuse, 0x7772, RZ ;  /* 0x0000777234367816 */ /* 0x040fe400000000ff */
[----:B------:R-:W-:Y:S01]  /*124a0*/  PRMT R58, R52, 0x7771, RZ ;  /* 0x00007771343a7816 */ /* 0x000fe200000000ff */
[----:B------:R-:W0:Y:S01]  /*124b0*/  LDS R192, [R248+0x3c] ;  /* 0x00003c00f8c07984 */ /* 0x000e220000000800 */
[----:B------:R-:W-:-:S02]  /*124c0*/  PRMT R53, R53, 0x7771, RZ ;  /* 0x0000777135357816 */ /* 0x000fc400000000ff */
[----:B------:R-:W-:Y:S01]  /*124d0*/  PRMT R52, R52, 0x7770, RZ ;  /* 0x0000777034347816 */ /* 0x000fe200000000ff */
[----:B------:R-:W0:Y:S01]  /*124e0*/  LDS R193, [R251+0x3c] ;  /* 0x00003c00fbc17984 */ /* 0x000e220000000800 */
[----:B------:R-:W-:Y:S02]  /*124f0*/  SEL R55, R62, R55, P0 ;  /* 0x000000373e377207 */ /* 0x000fe40000000000 */
[----:B------:R-:W-:Y:S01]  /*12500*/  SEL R54, R59, R54, P0 ;  /* 0x000000363b367207 */ /* 0x000fe20000000000 */
[----:B------:R-:W0:Y:S01]  /*12510*/  LDS R197, [R251+0x38] ;  /* 0x00003800fbc57984 */ /* 0x000e220000000800 */
[----:B------:R-:W-:Y:S02]  /*12520*/  SEL R53, R53, R58, P0 ;  /* 0x0000003a35357207 */ /* 0x000fe40000000000 */
[----:B------:R-:W-:Y:S01]  /*12530*/  SEL R52, R63, R52, P0 ;  /* 0x000000343f347207 */ /* 0x000fe20000000000 */
[----:B------:R-:W0:Y:S01]  /*12540*/  LDS R196, [R248+0x38] ;  /* 0x00003800f8c47984 */ /* 0x000e220000000800 */
[----:B------:R-:W-:-:S02]  /*12550*/  PRMT R59, R56, 0x7773, RZ ;  /* 0x00007773383b7816 */ /* 0x000fc400000000ff */
        /* <DEDUP_REMOVED lines=17> */
[----:B-1----:R-:W-:-:S02]  /*12670*/  PRMT R70, R61, 0x7773, RZ ;  /* 0x000077733d467816 */ /* 0x002fc400000000ff */
[C---:B------:R-:W-:Y:S01]  /*12680*/  PRMT R67, R61.reuse, 0x7772, RZ ;  /* 0x000077723d437816 */ /* 0x040fe200000000ff */
[----:B------:R-:W1:Y:S01]  /*12690*/  LDS R213, [R248+0x28] ;  /* 0x00002800f8d57984 */ /* 0x000e620000000800 */
[C---:B------:R-:W-:Y:S02]  /*126a0*/  PRMT R71, R61.reuse, 0x7770, RZ ;  /* 0x000077703d477816 */ /* 0x040fe400000000ff */
[C---:B------:R-:W-:Y:S01]  /*126b0*/  PRMT R63, R60.reuse, 0x7773, RZ ;  /* 0x000077733c3f7816 */ /* 0x040fe200000000ff */
[----:B------:R-:W1:Y:S01]  /*126c0*/  LDS R212, [R251+0x28] ;  /* 0x00002800fbd47984 */ /* 0x000e620000000800 */
[C---:B------:R-:W-:Y:S02]  /*126d0*/  PRMT R62, R60.reuse, 0x7772, RZ ;  /* 0x000077723c3e7816 */ /* 0x040fe400000000ff */
[----:B------:R-:W-:Y:S01]  /*126e0*/  PRMT R66, R60, 0x7771, RZ ;  /* 0x000077713c427816 */ /* 0x000fe200000000ff */
        /* <DEDUP_REMOVED lines=36> */
[----:B------:R-:W-:Y:S01]  /*12930*/  LDS R244, [R251+0xc] ;  /* 0x00000c00fbf47984 */ /* 0x000fe20000000800 */
[----:B------:R-:W-:-:S02]  /*12940*/  PRMT R69, R69, 0x7771, RZ ;  /* 0x0000777145457816 */ /* 0x000fc400000000ff */
[----:B------:R-:W-:Y:S01]  /*12950*/  PRMT R68, R68, 0x7770, RZ ;  /* 0x0000777044447816 */ /* 0x000fe200000000ff */
[----:B------:R-:W-:Y:S01]  /*12960*/  LDS R249, [R251+0x8] ;  /* 0x00000800fbf97984 */ /* 0x000fe20000000800 */
[----:B------:R-:W-:Y:S02]  /*12970*/  SEL R71, R78, R71, P0 ;  /* 0x000000474e477207 */ /* 0x000fe40000000000 */
[----:B------:R-:W-:Y:S01]  /*12980*/  SEL R70, R75, R70, P0 ;  /* 0x000000464b467207 */ /* 0x000fe20000000000 */
[----:B------:R-:W-:Y:S01]  /*12990*/  STL [R1+0x44], R2 ;  /* 0x0000440201007387 */ /* 0x000fe20000100800 */
[----:B------:R-:W-:Y:S02]  /*129a0*/  SEL R69, R69, R74, P0 ;  /* 0x0000004a45457207 */ /* 0x000fe40000000000 */
[----:B------:R-:W-:Y:S01]  /*129b0*/  SEL R68, R79, R68, P0 ;  /* 0x000000444f447207 */ /* 0x000fe20000000000 */
[----:B------:R2:W-:Y:S01]  /*129c0*/  STL [R1+0x5c], R247 ;  /* 0x00005cf701007387 */ /* 0x0005e20000100800 */
[----:B------:R-:W-:-:S02]  /*129d0*/  PRMT R75, R72, 0x7773, RZ ;  /* 0x00007773484b7816 */ /* 0x000fc400000000ff */
[C---:B------:R-:W-:Y:S01]  /*129e0*/  PRMT R74, R72.reuse, 0x7772, RZ ;  /* 0x00007772484a7816 */ /* 0x040fe200000000ff */
[----:B------:R-:W-:Y:S01]  /*129f0*/  LDS R251, [R251+0x4] ;  /* 0x00000400fbfb7984 */ /* 0x000fe20000000800 */
[C---:B------:R-:W-:Y:S02]  /*12a00*/  PRMT R78, R72.reuse, 0x7771, RZ ;  /* 0x00007771484e7816 */ /* 0x040fe400000000ff */
[----:B------:R-:W-:Y:S02]  /*12a10*/  PRMT R72, R72, 0x7770, RZ ;  /* 0x0000777048487816 */ /* 0x000fe400000000ff */
[C---:B------:R-:W-:Y:S02]  /*12a20*/  PRMT R82, R73.reuse, 0x7773, RZ ;  /* 0x0000777349527816 */ /* 0x040fe400000000ff */
[C---:B------:R-:W-:Y:S02]  /*12a30*/  PRMT R79, R73.reuse, 0x7772, RZ ;  /* 0x00007772494f7816 */ /* 0x040fe400000000ff */
[----:B------:R-:W-:-:S02]  /*12a40*/  PRMT R83, R73, 0x7770, RZ ;  /* 0x0000777049537816 */ /* 0x000fc400000000ff */
[----:B------:R-:W-:Y:S02]  /*12a50*/  PRMT R73, R73, 0x7771, RZ ;  /* 0x0000777149497816 */ /* 0x000fe400000000ff */
[----:B------:R-:W-:Y:S02]  /*12a60*/  SEL R72, R83, R72, P0 ;  /* 0x0000004853487207 */ /* 0x000fe40000000000 */
[----:B------:R-:W-:Y:S02]  /*12a70*/  SEL R75, R82, R75, P0 ;  /* 0x0000004b524b7207 */ /* 0x000fe40000000000 */
[----:B------:R-:W-:Y:S02]  /*12a80*/  SEL R74, R79, R74, P0 ;  /* 0x0000004a4f4a7207 */ /* 0x000fe40000000000 */
[----:B------:R-:W-:Y:S02]  /*12a90*/  SEL R73, R73, R78, P0 ;  /* 0x0000004e49497207 */ /* 0x000fe40000000000 */
[----:B------:R-:W-:-:S02]  /*12aa0*/  PRMT R86, R77, 0x7773, RZ ;  /* 0x000077734d567816 */ /* 0x000fc400000000ff */
[C---:B------:R-:W-:Y:S02]  /*12ab0*/  PRMT R83, R77.reuse, 0x7772, RZ ;  /* 0x000077724d537816 */ /* 0x040fe400000000ff */
[C---:B------:R-:W-:Y:S02]  /*12ac0*/  PRMT R87, R77.reuse, 0x7770, RZ ;  /* 0x000077704d577816 */ /* 0x040fe400000000ff */
        /* <DEDUP_REMOVED lines=153> */
[----:B---3--:R-:W-:-:S02]  /*13460*/  PRMT R131, R128, 0x7773, RZ ;  /* 0x0000777380837816 */ /* 0x008fc400000000ff */
        /* <DEDUP_REMOVED lines=35> */
[----:B----4-:R-:W-:-:S02]  /*136a0*/  PRMT R150, R141, 0x7773, RZ ;  /* 0x000077738d967816 */ /* 0x010fc400000000ff */
        /* <DEDUP_REMOVED lines=146> */
[C---:B0-----:R-:W-:Y:S02]  /*13fd0*/  PRMT R191, R188.reuse, 0x7773, RZ ;  /* 0x00007773bcbf7816 */ /* 0x041fe400000000ff */
        /* <DEDUP_REMOVED lines=31> */
[C---:B------:R-:W-:Y:S02]  /*141d0*/  PRMT R203, R201.reuse, 0x7773, RZ ;  /* 0x00007773c9cb7816 */ /* 0x040fe400000000ff */
[----:B------:R-:W-:-:S02]  /*141e0*/  PRMT R202, R201, 0x7772, RZ ;  /* 0x00007772c9ca7816 */ /* 0x000fc400000000ff */
[----:B------:R-:W-:Y:S02]  /*141f0*/  PRMT R206, R201, 0x7771, RZ ;  /* 0x00007771c9ce7816 */ /* 0x000fe400000000ff */
[----:B------:R-:W-:Y:S02]  /*14200*/  SEL R196, R207, R196, P0 ;  /* 0x000000c4cfc47207 */ /* 0x000fe40000000000 */
        /* <DEDUP_REMOVED lines=33> */
[----:B-1----:R-:W-:-:S02]  /*14420*/  PRMT R215, R213, 0x7773, RZ ;  /* 0x00007773d5d77816 */ /* 0x002fc400000000ff */
        /* <DEDUP_REMOVED lines=33> */
[----:B------:R-:W-:Y:S02]  /*14640*/  PRMT R227, R225, 0x7773, RZ ;  /* 0x00007773e1e37816 */ /* 0x000fe400000000ff */
[----:B------:R-:W-:Y:S02]  /*14650*/  PRMT R230, R224, 0x7773, RZ ;  /* 0x00007773e0e67816 */ /* 0x000fe400000000ff */
[----:B------:R-:W-:-:S02]  /*14660*/  SEL R220, R231, R220, P0 ;  /* 0x000000dce7dc7207 */ /* 0x000fc40000000000 */
[----:B------:R-:W-:Y:S02]  /*14670*/  SEL R221, R221, R226, P0 ;  /* 0x000000e2dddd7207 */ /* 0x000fe40000000000 */
[C---:B------:R-:W-:Y:S02]  /*14680*/  PRMT R226, R225.reuse, 0x7772, RZ ;  /* 0x00007772e1e27816 */ /* 0x040fe400000000ff */
[----:B------:R-:W-:Y:S02]  /*14690*/  PRMT R231, R224, 0x7772, RZ ;  /* 0x00007772e0e77816 */ /* 0x000fe400000000ff */
[----:B------:R-:W-:Y:S02]  /*146a0*/  SEL R227, R230, R227, P0 ;  /* 0x000000e3e6e37207 */ /* 0x000fe40000000000 */
        /* <DEDUP_REMOVED lines=8> */
[C---:B------:R-:W-:Y:S02]  /*14730*/  PRMT R230, R228.reuse, 0x7773, RZ ;  /* 0x00007773e4e67816 */ /* 0x040fe400000000ff */
[----:B------:R-:W-:Y:S02]  /*14740*/  PRMT R235, R228, 0x7772, RZ ;  /* 0x00007772e4eb7816 */ /* 0x000fe400000000ff */
[----:B------:R-:W-:Y:S02]  /*14750*/  SEL R231, R230, R231, P0 ;  /* 0x000000e7e6e77207 */ /* 0x000fe40000000000 */
[C---:B------:R-:W-:Y:S02]  /*14760*/  PRMT R230, R229.reuse, 0x7772, RZ ;  /* 0x00007772e5e67816 */ /* 0x040fe400000000ff */
[----:B------:R-:W-:Y:S02]  /*14770*/  PRMT R234, R229, 0x7771, RZ ;  /* 0x00007771e5ea7816 */ /* 0x000fe400000000ff */
[----:B------:R-:W-:-:S02]  /*14780*/  PRMT R240, R228, 0x7770, RZ ;  /* 0x00007770e4f07816 */ /* 0x000fc400000000ff */
[----:B------:R-:W-:Y:S02]  /*14790*/  SEL R230, R235, R230, P0 ;  /* 0x000000e6ebe67207 */ /* 0x000fe40000000000 */
[----:B------:R-:W-:Y:S02]  /*147a0*/  PRMT R229, R229, 0x7770, RZ ;  /* 0x00007770e5e57816 */ /* 0x000fe400000000ff */
[----:B------:R-:W-:Y:S02]  /*147b0*/  PRMT R235, R228, 0x7771, RZ ;  /* 0x00007771e4eb7816 */ /* 0x000fe400000000ff */
[----:B------:R-:W-:Y:S02]  /*147c0*/  SEL R228, R240, R229, P0 ;  /* 0x000000e5f0e47207 */ /* 0x000fe40000000000 */
[----:B------:R-:W-:Y:S01]  /*147d0*/  SEL R229, R235, R234, P0 ;  /* 0x000000eaebe57207 */ /* 0x000fe20000000000 */
[----:B------:R-:W0:Y:S01]  /*147e0*/  LDS R240, [R248+0xc] ;  /* 0x00000c00f8f07984 */ /* 0x000e220000000800 */
        /* <DEDUP_REMOVED lines=11> */
[----:B------:R-:W1:Y:S01]  /*148a0*/  LDS R245, [R248+0x8] ;  /* 0x00000800f8f57984 */ /* 0x000e620000000800 */
[----:B------:R-:W-:Y:S02]  /*148b0*/  SEL R233, R252, R237, P0 ;  /* 0x000000edfce97207 */ /* 0x000fe40000000000 */
[----:B------:R-:W-:Y:S01]  /*148c0*/  PRMT R237, R236, 0x7773, RZ ;  /* 0x00007773eced7816 */ /* 0x000fe200000000ff */
[----:B------:R-:W3:Y:S01]  /*148d0*/  LDS R248, [R248+0x4] ;  /* 0x00000400f8f87984 */ /* 0x000ee20000000800 */
[----:B--2---:R-:W-:-:S02]  /*148e0*/  PRMT R252, R241, 0x7773, RZ ;  /* 0x00007773f1fc7816 */ /* 0x004fc400000000ff */
[----:B------:R-:W-:Y:S02]  /*148f0*/  PRMT R247, R250, 0x7610, R247 ;  /* 0x00007610faf77816 */ /* 0x000fe400000000f7 */
[----:B------:R-:W-:Y:S02]  /*14900*/  SEL R0, R252, R237, P0 ;  /* 0x000000edfc007207 */ /* 0x000fe40000000000 */
[----:B------:R-:W-:Y:S02]  /*14910*/  PRMT R237, R236, 0x7772, RZ ;  /* 0x00007772eced7816 */ /* 0x000fe400000000ff */
[----:B------:R-:W-:Y:S01]  /*14920*/  PRMT R252, R241, 0x7772, RZ ;  /* 0x00007772f1fc7816 */ /* 0x000fe200000000ff */
[----:B------:R2:W-:Y:S03]  /*14930*/  STL [R1+0x38], R0 ;  /* 0x0000380001007387 */ /* 0x0005e60000100800 */
[----:B--2---:R-:W-:-:S02]  /*14940*/  SEL R0, R252, R237, P0 ;  /* 0x000000edfc007207 */ /* 0x004fc40000000000 */
[C---:B------:R-:W-:Y:S02]  /*14950*/  PRMT R237, R236.reuse, 0x7771, RZ ;  /* 0x00007771eced7816 */ /* 0x040fe400000000ff */
[C---:B------:R-:W-:Y:S01]  /*14960*/  PRMT R252, R241.reuse, 0x7770, RZ ;  /* 0x00007770f1fc7816 */ /* 0x040fe200000000ff */
[----:B------:R2:W-:Y:S01]  /*14970*/  STL [R1+0x34], R0 ;  /* 0x0000340001007387 */ /* 0x0005e20000100800 */
[----:B------:R-:W-:Y:S02]  /*14980*/  PRMT R236, R236, 0x7770, RZ ;  /* 0x00007770ecec7816 */ /* 0x000fe400000000ff */
[----:B------:R-:W-:Y:S02]  /*14990*/  PRMT R241, R241, 0x7771, RZ ;  /* 0x00007771f1f17816 */ /* 0x000fe400000000ff */
[----:B------:R-:W-:Y:S02]  /*149a0*/  SEL R236, R252, R236, P0 ;  /* 0x000000ecfcec7207 */ /* 0x000fe40000000000 */
[----:B------:R-:W-:-:S02]  /*149b0*/  SEL R237, R241, R237, P0 ;  /* 0x000000edf1ed7207 */ /* 0x000fc40000000000 */
[----:B0-----:R-:W-:Y:S01]  /*149c0*/  PRMT R241, R240, 0x7773, RZ ;  /* 0x00007773f0f17816 */ /* 0x001fe200000000ff */
[----:B------:R-:W-:Y:S01]  /*149d0*/  STL [R1+0x54], R236 ;  /* 0x000054ec01007387 */ /* 0x000fe20000100800 */
[----:B------:R-:W-:-:S03]  /*149e0*/  PRMT R252, R244, 0x7773, RZ ;  /* 0x00007773f4fc7816 */ /* 0x000fc600000000ff */
[----:B------:R-:W-:Y:S01]  /*149f0*/  STL [R1+0x58], R237 ;  /* 0x000058ed01007387 */ /* 0x000fe20000100800 */
[----:B--2---:R-:W-:Y:S02]  /*14a00*/  SEL R0, R252, R241, P0 ;  /* 0x000000f1fc007207 */ /* 0x004fe40000000000 */
[----:B------:R-:W-:Y:S02]  /*14a10*/  PRMT R241, R240, 0x7772, RZ ;  /* 0x00007772f0f17816 */ /* 0x000fe400000000ff */
[----:B------:R-:W-:Y:S01]  /*14a20*/  PRMT R252, R244, 0x7772, RZ ;  /* 0x00007772f4fc7816 */ /* 0x000fe200000000ff */
[----:B------:R0:W-:Y:S03]  /*14a30*/  STL [R1+0x30], R0 ;  /* 0x0000300001007387 */ /* 0x0001e60000100800 */
[----:B0-----:R-:W-:Y:S02]  /*14a40*/  SEL R0, R252, R241, P0 ;  /* 0x000000f1fc007207 */ /* 0x001fe40000000000 */
[----:B------:R-:W-:-:S02]  /*14a50*/  PRMT R241, R240, 0x7771, RZ ;  /* 0x00007771f0f17816 */ /* 0x000fc400000000ff */
[----:B------:R-:W-:Y:S01]  /*14a60*/  PRMT R252, R244, 0x7770, RZ ;  /* 0x00007770f4fc7816 */ /* 0x000fe200000000ff */
[----:B------:R0:W-:Y:S01]  /*14a70*/  STL [R1+0x2c], R0 ;  /* 0x00002c0001007387 */ /* 0x0001e20000100800 */
[----:B------:R-:W-:Y:S02]  /*14a80*/  PRMT R240, R240, 0x7770, RZ ;  /* 0x00007770f0f07816 */ /* 0x000fe400000000ff */
[----:B------:R-:W-:Y:S02]  /*14a90*/  PRMT R244, R244, 0x7771, RZ ;  /* 0x00007771f4f47816 */ /* 0x000fe400000000ff */
[----:B------:R-:W-:Y:S02]  /*14aa0*/  SEL R240, R252, R240, P0 ;  /* 0x000000f0fcf07207 */ /* 0x000fe40000000000 */
[----:B------:R-:W-:Y:S02]  /*14ab0*/  SEL R241, R244, R241, P0 ;  /* 0x000000f1f4f17207 */ /* 0x000fe40000000000 */
[----:B-1----:R-:W-:Y:S01]  /*14ac0*/  PRMT R244, R245, 0x7773, RZ ;  /* 0x00007773f5f47816 */ /* 0x002fe200000000ff */
[----:B------:R-:W-:Y:S01]  /*14ad0*/  STL [R1+0x4c], R240 ;  /* 0x00004cf001007387 */ /* 0x000fe20000100800 */
[----:B------:R-:W-:-:S03]  /*14ae0*/  PRMT R252, R249, 0x7773, RZ ;  /* 0x00007773f9fc7816 */ /* 0x000fc600000000ff */
[----:B------:R-:W-:Y:S01]  /*14af0*/  STL [R1+0x50], R241 ;  /* 0x000050f101007387 */ /* 0x000fe20000100800 */
[----:B0-----:R-:W-:Y:S02]  /*14b00*/  SEL R0, R252, R244, P0 ;  /* 0x000000f4fc007207 */ /* 0x001fe40000000000 */
[----:B------:R-:W-:Y:S02]  /*14b10*/  PRMT R244, R245, 0x7772, RZ ;  /* 0x00007772f5f47816 */ /* 0x000fe400000000ff */
[----:B------:R-:W-:Y:S01]  /*14b20*/  PRMT R252, R249, 0x7772, RZ ;  /* 0x00007772f9fc7816 */ /* 0x000fe200000000ff */
[----:B------:R0:W-:Y:S03]  /*14b30*/  STL [R1+0x28], R0 ;  /* 0x0000280001007387 */ /* 0x0001e60000100800 */
[----:B0-----:R-:W-:Y:S02]  /*14b40*/  SEL R0, R252, R244, P0 ;  /* 0x000000f4fc007207 */ /* 0x001fe40000000000 */
[----:B------:R-:W-:-:S02]  /*14b50*/  PRMT R244, R245, 0x7770, RZ ;  /* 0x00007770f5f47816 */ /* 0x000fc400000000ff */
[----:B------:R-:W-:Y:S01]  /*14b60*/  PRMT R252, R249, 0x7770, RZ ;  /* 0x00007770f9fc7816 */ /* 0x000fe200000000ff */
[----:B------:R-:W-:Y:S01]  /*14b70*/  STL [R1+0x24], R0 ;  /* 0x0000240001007387 */ /* 0x000fe20000100800 */
[----:B------:R-:W-:Y:S02]  /*14b80*/  PRMT R245, R245, 0x7771, RZ ;  /* 0x00007771f5f57816 */ /* 0x000fe400000000ff */
[----:B------:R-:W-:Y:S02]  /*14b90*/  SEL R244, R252, R244, P0 ;  /* 0x000000f4fcf47207 */ /* 0x000fe40000000000 */
[----:B------:R-:W-:Y:S02]  /*14ba0*/  PRMT R249, R249, 0x7771, RZ ;  /* 0x00007771f9f97816 */ /* 0x000fe400000000ff */
[----:B------:R-:W-:Y:S01]  /*14bb0*/  PRMT R252, R251, 0x7773, RZ ;  /* 0x00007773fbfc7816 */ /* 0x000fe200000000ff */
[----:B------:R-:W-:Y:S01]  /*14bc0*/  STL [R1+0x48], R244 ;  /* 0x000048f401007387 */ /* 0x000fe20000100800 */
[----:B------:R-:W-:-:S02]  /*14bd0*/  SEL R245, R249, R245, P0 ;  /* 0x000000f5f9f57207 */ /* 0x000fc40000000000 */
[----:B---3--:R-:W-:Y:S01]  /*14be0*/  PRMT R249, R248, 0x7773, RZ ;  /* 0x00007773f8f97816 */ /* 0x008fe200000000ff */
[----:B------:R0:W-:Y:S03]  /*14bf0*/  STL.S16 [R1+0xc], R247 ;  /* 0x00000cf701007387 */ /* 0x0001e60000100600 */
[----:B------:R-:W-:Y:S02]  /*14c00*/  SEL R2, R252, R249, P0 ;  /* 0x000000f9fc027207 */ /* 0x000fe40000000000 */
[----:B------:R-:W-:Y:S02]  /*14c10*/  PRMT R249, R248, 0x7772, RZ ;  /* 0x00007772f8f97816 */ /* 0x000fe400000000ff */
[----:B------:R-:W-:Y:S01]  /*14c20*/  PRMT R252, R251, 0x7772, RZ ;  /* 0x00007772fbfc7816 */ /* 0x000fe200000000ff */
[----:B0-----:R-:W2:Y:S03]  /*14c30*/  LDL.LU R247, [R1+0x5c] ;  /* 0x00005c0001f77983 */ /* 0x001ea60000300800 */
[----:B------:R-:W-:-:S02]  /*14c40*/  SEL R0, R252, R249, P0 ;  /* 0x000000f9fc007207 */ /* 0x000fc40000000000 */
[C---:B------:R-:W-:Y:S02]  /*14c50*/  PRMT R249, R248.reuse, 0x7771, RZ ;  /* 0x00007771f8f97816 */ /* 0x040fe400000000ff */
[----:B------:R-:W-:Y:S02]  /*14c60*/  PRMT R248, R248, 0x7770, RZ ;  /* 0x00007770f8f87816 */ /* 0x000fe400000000ff */
[----:B------:R-:W-:Y:S02]  /*14c70*/  PRMT R252, R251, 0x7770, RZ ;  /* 0x00007770fbfc7816 */ /* 0x000fe400000000ff */
[----:B------:R-:W-:Y:S02]  /*14c80*/  PRMT R244, R246, 0x7610, R244 ;  /* 0x00007610f6f47816 */ /* 0x000fe400000000f4 */
[----:B------:R-:W-:Y:S02]  /*14c90*/  SEL R248, R252, R248, P0 ;  /* 0x000000f8fcf87207 */ /* 0x000fe40000000000 */
[----:B------:R-:W-:-:S02]  /*14ca0*/  PRMT R241, R243, 0x7610, R241 ;  /* 0x00007610f3f17816 */ /* 0x000fc400000000f1 */
[----:B------:R-:W-:Y:S02]  /*14cb0*/  PRMT R237, R242, 0x7610, R237 ;  /* 0x00007610f2ed7816 */ /* 0x000fe400000000ed */
[----:B------:R-:W-:Y:S02]  /*14cc0*/  PRMT R236, R239, 0x7610, R236 ;  /* 0x00007610efec7816 */ /* 0x000fe400000000ec */
[----:B------:R-:W-:Y:S02]  /*14cd0*/  PRMT R240, R238, 0x7610, R240 ;  /* 0x00007610eef07816 */ /* 0x000fe400000000f0 */
[----:B------:R-:W-:Y:S02]  /*14ce0*/  PRMT R251, R251, 0x7771, RZ ;  /* 0x00007771fbfb7816 */ /* 0x000fe400000000ff */
[----:B------:R-:W-:Y:S02]  /*14cf0*/  PRMT R250, R0, 0x7610, R250 ;  /* 0x0000761000fa7816 */ /* 0x000fe400000000fa */
[----:B------:R-:W-:-:S02]  /*14d00*/  SEL R249, R251, R249, P0 ;  /* 0x000000f9fbf97207 */ /* 0x000fc40000000000 */
[----:B--2---:R-:W-:-:S05]  /*14d10*/  PRMT R252, R247, 0x7610, R252 ;  /* 0x00007610f7fc7816 */ /* 0x004fca00000000fc */
[----:B------:R-:W-:Y:S04]  /*14d20*/  STL.S16 [R1+0x10], R252 ;  /* 0x000010fc01007387 */ /* 0x000fe80000100600 */
[----:B------:R-:W-:Y:S04]  /*14d30*/  STL.S16 [R1+0x18], R244 ;  /* 0x000018f401007387 */ /* 0x000fe80000100600 */
[----:B------:R-:W-:Y:S04]  /*14d40*/  STL.S16 [R1+0x14], R241 ;  /* 0x000014f101007387 */ /* 0x000fe80000100600 */
[----:B------:R0:W-:Y:S04]  /*14d50*/  STL.S16 [R1], R237 ;  /* 0x000000ed01007387 */ /* 0x0001e80000100600 */
[----:B0-----:R-:W2:Y:S04]  /*14d60*/  LDL.LU R237, [R1+0x38] ;  /* 0x0000380001ed7983 */ /* 0x001ea80000300800 */
[----:B------:R0:W-:Y:S04]  /*14d70*/  STL.S16 [R1+0x8], R236 ;  /* 0x000008ec01007387 */ /* 0x0001e80000100600 */
[----:B0-----:R-:W3:Y:S04]  /*14d80*/  LDL.LU R236, [R1+0x34] ;  /* 0x0000340001ec7983 */ /* 0x001ee80000300800 */
[----:B------:R0:W-:Y:S04]  /*14d90*/  STL.S16 [R1+0x4], R240 ;  /* 0x000004f001007387 */ /* 0x0001e80000100600 */
[----:B------:R-:W4:Y:S04]  /*14da0*/  LDL.LU R241, [R1+0x30] ;  /* 0x0000300001f17983 */ /* 0x000f280000300800 */
[----:B0-----:R-:W4:Y:S04]  /*14db0*/  LDL.LU R240, [R1+0x2c] ;  /* 0x00002c0001f07983 */ /* 0x001f280000300800 */
[----:B------:R-:W4:Y:S04]  /*14dc0*/  LDL.LU R244, [R1+0x28] ;  /* 0x0000280001f47983 */ /* 0x000f280000300800 */
[----:B------:R-:W4:Y:S01]  /*14dd0*/  LDL.LU R252, [R1+0x24] ;  /* 0x0000240001fc7983 */ /* 0x000f220000300800 */
[----:B------:R-:W-:-:S02]  /*14de0*/  PRMT R251, R2, 0x7610, R251 ;  /* 0x0000761002fb7816 */ /* 0x000fc400000000fb */
[----:B--2---:R-:W-:Y:S02]  /*14df0*/  PRMT R239, R237, 0x7610, R239 ;  /* 0x00007610edef7816 */ /* 0x004fe400000000ef */
[----:B------:R0:W5:Y:S01]  /*14e00*/  LDL.LU R237, [R1+0x58] ;  /* 0x0000580001ed7983 */ /* 0x0001620000300800 */
[----:B---3--:R-:W-:-:S03]  /*14e10*/  PRMT R238, R236, 0x7610, R238 ;  /* 0x00007610ecee7816 */ /* 0x008fc600000000ee */
[----:B------:R0:W5:Y:S01]  /*14e20*/  LDL.LU R236, [R1+0x54] ;  /* 0x0000540001ec7983 */ /* 0x0001620000300800 */
[----:B----4-:R-:W-:-:S03]  /*14e30*/  PRMT R243, R241, 0x7610, R243 ;  /* 0x00007610f1f37816 */ /* 0x010fc600000000f3 */
[----:B------:R0:W5:Y:S01]  /*14e40*/  LDL.LU R241, [R1+0x50] ;  /* 0x0000500001f17983 */ /* 0x0001620000300800 */
[----:B------:R-:W-:-:S03]  /*14e50*/  PRMT R242, R240, 0x7610, R242 ;  /* 0x00007610f0f27816 */ /* 0x000fc600000000f2 */
[----:B------:R0:W5:Y:S01]  /*14e60*/  LDL.LU R240, [R1+0x4c] ;  /* 0x00004c0001f07983 */ /* 0x0001620000300800 */
[----:B------:R-:W-:-:S03]  /*14e70*/  PRMT R247, R244, 0x7610, R247 ;  /* 0x00007610f4f77816 */ /* 0x000fc600000000f7 */
[----:B------:R0:W5:Y:S04]  /*14e80*/  LDL.LU R244, [R1+0x48] ;  /* 0x0000480001f47983 */ /* 0x0001680000300800 */
[----:B------:R0:W5:Y:S04]  /*14e90*/  LDL.LU R2, [R1+0x44] ;  /* 0x0000440001027983 */ /* 0x0001680000300800 */
[----:B------:R0:W5:Y:S01]  /*14ea0*/  LDL.LU R0, [R1+0x40] ;  /* 0x0000400001007983 */ /* 0x0001620000300800 */
[----:B------:R-:W-:Y:S01]  /*14eb0*/  PRMT R246, R252, 0x7610, R246 ;  /* 0x00007610fcf67816 */ /* 0x000fe200000000f6 */
[----:B------:R-:W-:Y:S01]  /*14ec0*/  UMOV UR4, UR5 ;  /* 0x0000000500047c82 */ /* 0x000fe20008000000 */
[----:B------:R-:W-:Y:S05]  /*14ed0*/  BRA.U !UP0, `(.L_x_356) ;  /* 0xffffffa108387547 */ /* 0x000fea000b83ffff */
[----:B------:R-:W1:Y:S01]  /*14ee0*/  S2R R252, SR_TID.X ;  /* 0x0000000000fc7919 */ /* 0x000e620000002100 */
[----:B------:R-:W2:Y:S01]  /*14ef0*/  LDCU.U8 UR4, c[0x0][0x380] ;  /* 0x00007000ff0477ac */ /* 0x000ea20008000000 */
[----:B------:R-:W3:Y:S01]  /*14f00*/  S2UR UR5, SR_CgaCtaId ;  /* 0x00000000000579c3 */ /* 0x000ee20000008800 */
[----:B-----5:R4:W-:Y:S04]  /*14f10*/  STL [R1+0x48], R0 ;  /* 0x0000480001007387 */ /* 0x0209e80000100800 */
[----:B------:R0:W-:Y:S01]  /*14f20*/  STL.64 [R1+0x40], R2 ;  /* 0x0000400201007387 */ /* 0x0001e20000100a00 */
[----:B----4-:R-:W4:Y:S01]  /*14f30*/  S2R R0, SR_LANEID ;  /* 0x0000000000007919 */ /* 0x010f220000000000 */
[----:B0-----:R-:W-:Y:S02]  /*14f40*/  MOV R2, 0x400 ;  /* 0x0000040000027802 */ /* 0x001fe40000000f00 */
[----:B-1----:R-:W-:-:S05]  /*14f50*/  LOP3.LUT R252, R252, 0x3e0, RZ, 0xc0, !PT ;  /* 0x000003e0fcfc7812 */ /* 0x002fca00078ec0ff */
[----:B----4-:R-:W-:Y:S02]  /*14f60*/  IMAD.IADD R252, R252, 0x1, R0 ;  /* 0x00000001fcfc7824 */ /* 0x010fe400078e0200 */
[----:B------:R-:W0:Y:S02]  /*14f70*/  S2R R0, SR_CgaCtaId ;  /* 0x0000000000007919 */ /* 0x000e240000008800 */
[----:B0-----:R-:W-:Y:S02]  /*14f80*/  LEA R2, R0, R2, 0x18 ;  /* 0x0000000200027211 */ /* 0x001fe400078ec0ff */
[----:B------:R0:W5:Y:S01]  /*14f90*/  LDL.LU R0, [R1+0x48] ;  /* 0x0000480001007983 */ /* 0x0001620000300800 */
[----:B--2---:R-:W-:Y:S02]  /*14fa0*/  UPRMT UR4, UR4, 0x8880, URZ ;  /* 0x0000888004047896 */ /* 0x004fe400080000ff */
[----:B------:R-:W-:Y:S02]  /*14fb0*/  IMAD R252, R252, 0x104, R2 ;  /* 0x00000104fcfc7824 */ /* 0x000fe400078e0202 */
[----:B------:R-:W1:Y:S01]  /*14fc0*/  S2R R2, SR_TID.X ;  /* 0x0000000000027919 */ /* 0x000e620000002100 */
[----:B------:R-:W-:-:S03]  /*14fd0*/  UISETP.NE.AND UP0, UPT, UR4, URZ, UPT ;  /* 0x000000ff0400728c */ /* 0x000fc6000bf05270 */
[----:B------:R-:W-:Y:S02]  /*14fe0*/  UMOV UR4, 0x400 ;  /* 0x0000040000047882 */ /* 0x000fe40000000000 */
[----:B---3--:R-:W-:Y:S01]  /*14ff0*/  ULEA UR4, UR5, UR4, 0x18 ;  /* 0x0000000405047291 */ /* 0x008fe2000f8ec0ff */
[----:B-1----:R1:W-:Y:S04]  /*15000*/  STL [R1+0x20], R2 ;  /* 0x0000200201007387 */ /* 0x0023e80000100800 */
[----:B-1----:R0:W5:Y:S01]  /*15010*/  LDL.LU.64 R2, [R1+0x40] ;  /* 0x0000400001027983 */ /* 0x0021620000300a00 */
[----:B------:R-:W-:Y:S06]  /*15020*/  BAR.SYNC.DEFER_BLOCKING 0x0 ;  /* 0x0000000000007b1d */ /* 0x000fec0000010000 */
[----:B------:R-:W-:Y:S05]  /*15030*/  BRA.U !UP0, `(.L_x_357) ;  /* 0x0000003108c47547 */ /* 0x000fea000b800000 */
[----:B------:R1:W-:Y:S04]  /*15040*/  STS.U8 [R252+0x42], R190 ;  /* 0x000042befc007388 */ /* 0x0003e80000000000 */
[----:B------:R2:W-:Y:S04]  /*15050*/  STS.U8 [R252+0x41], R189 ;  /* 0x000041bdfc007388 */ /* 0x0005e80000000000 */
[----:B------:R3:W-:Y:S04]  /*15060*/  STS.U8 [R252+0x40], R188 ;  /* 0x000040bcfc007388 */ /* 0x0007e80000000000 */
[----:B-1----:R-:W4:Y:S04]  /*15070*/  LDL.LU R190, [R1+0x8] ;  /* 0x0000080001be7983 */ /* 0x002f280000300800 */
[----:B--2---:R-:W2:Y:S04]  /*15080*/  LDL.LU R189, [R1+0x4] ;  /* 0x0000040001bd7983 */ /* 0x004ea80000300800 */
[----:B---3--:R-:W3:Y:S04]  /*15090*/  LDL.LU R188, [R1] ;  /* 0x0000000001bc7983 */ /* 0x008ee80000300800 */
[----:B------:R1:W-:Y:S04]  /*150a0*/  STS.U8 [R252+0x3f], R195 ;  /* 0x00003fc3fc007388 */ /* 0x0003e80000000000 */
[----:B------:R0:W-:Y:S04]  /*150b0*/  STS.U8 [R252+0x3e], R194 ;  /* 0x00003ec2fc007388 */ /* 0x0001e80000000000 */
[----:B------:R0:W-:Y:S04]  /*150c0*/  STS.U8 [R252+0x3d], R193 ;  /* 0x00003dc1fc007388 */ /* 0x0001e80000000000 */
[----:B-1----:R-:W3:Y:S04]  /*150d0*/  LDL.LU R195, [R1+0x18] ;  /* 0x0000180001c37983 */ /* 0x002ee80000300800 */
[----:B0-----:R-:W3:Y:S04]  /*150e0*/  LDL.LU R194, [R1+0x14] ;  /* 0x0000140001c27983 */ /* 0x001ee80000300800 */
        /* <DEDUP_REMOVED lines=69> */
[----:B---3--:R0:W-:Y:S04]  /*15540*/  STS.U8 [R252+0xfe], R188 ;  /* 0x0000febcfc007388 */ /* 0x0081e80000000000 */
[----:B------:R-:W-:Y:S04]  /*15550*/  STS.U8 [R252+0x7a], R134 ;  /* 0x00007a86fc007388 */ /* 0x000fe80000000000 */
[----:B------:R-:W-:Y:S04]  /*15560*/  STS.U8 [R252+0x79], R133 ;  /* 0x00007985fc007388 */ /* 0x000fe80000000000 */
[----:B0-----:R-:W2:Y:S04]  /*15570*/  LDL.LU.64 R188, [R1+0x20] ;  /* 0x0000200001bc7983 */ /* 0x001ea80000300a00 */
        /* <DEDUP_REMOVED lines=125> */
[----:B------:R1:W-:Y:S01]  /*15d50*/  STS.U8 [R252+0xf9], R5 ;  /* 0x0000f905fc007388 */ /* 0x0003e20000000000 */
[----:B0-----:R-:W0:Y:S01]  /*15d60*/  LDC.64 R6, c[0x0][0x398] ;  /* 0x0000e600ff067b82 */ /* 0x001e220000000a00 */
[----:B-1----:R-:W1:Y:S01]  /*15d70*/  S2R R5, SR_CTAID.X ;  /* 0x0000000000057919 */ /* 0x002e620000002500 */
[----:B--2---:R-:W-:Y:S01]  /*15d80*/  LOP3.LUT R2, R188, 0x3e0, RZ, 0xc0, !PT ;  /* 0x000003e0bc027812 */ /* 0x004fe200078ec0ff */
[----:B------:R-:W-:Y:S01]  /*15d90*/  IMAD.MOV.U32 R3, RZ, RZ, RZ ;  /* 0x000000ffff037224 */ /* 0x000fe200078e00ff */
[----:B------:R1:W-:Y:S04]  /*15da0*/  STS.U8 [R252+0xf8], R4 ;  /* 0x0000f804fc007388 */ /* 0x0003e80000000000 */
[----:B------:R-:W-:Y:S04]  /*15db0*/  STS.U8 [R252+0xf7], R11 ;  /* 0x0000f70bfc007388 */ /* 0x000fe80000000000 */
[----:B------:R-:W-:Y:S04]  /*15dc0*/  STS.U8 [R252+0xf6], R10 ;  /* 0x0000f60afc007388 */ /* 0x000fe80000000000 */
[----:B------:R-:W-:Y:S01]  /*15dd0*/  STS.U8 [R252+0xf5], R9 ;  /* 0x0000f509fc007388 */ /* 0x000fe20000000000 */
[----:B-1----:R-:W-:Y:S01]  /*15de0*/  IMAD.WIDE.U32 R4, R5, 0x40, R2 ;  /* 0x0000004005047825 */ /* 0x002fe200078e0002 */
[----:B------:R-:W-:-:S02]  /*15df0*/  LOP3.LUT R2, R2, 0x1f, R188, 0xf8, !PT ;  /* 0x0000001f02027812 */ /* 0x000fc400078ef8bc */
[----:B------:R-:W-:-:S03]  /*15e00*/  LOP3.LUT R3, R4, 0x1f, R188, 0xf8, !PT ;  /* 0x0000001f04037812 */ /* 0x000fc600078ef8bc */
[----:B------:R0:W-:Y:S01]  /*15e10*/  STL [R1+0x24], R2 ;  /* 0x0000240201007387 */ /* 0x0001e20000100800 */
[----:B------:R-:W-:-:S03]  /*15e20*/  IMAD R5, R5, 0x104, RZ ;  /* 0x0000010405057824 */ /* 0x000fc600078e02ff */
[----:B------:R-:W-:Y:S01]  /*15e30*/  STS.U8 [R252+0xf4], R8 ;  /* 0x0000f408fc007388 */ /* 0x000fe20000000000 */
[----:B0-----:R-:W-:-:S03]  /*15e40*/  IMAD.WIDE.U32 R2, R3, 0x104, R6 ;  /* 0x0000010403027825 */ /* 0x001fc600078e0006 */
[----:B------:R-:W-:Y:S01]  /*15e50*/  STS.U8 [R252+0xf3], R15 ;  /* 0x0000f30ffc007388 */ /* 0x000fe20000000000 */
[----:B------:R-:W-:-:S03]  /*15e60*/  IMAD.IADD R3, R3, 0x1, R5 ;  /* 0x0000000103037824 */ /* 0x000fc600078e0205 */
        /* <DEDUP_REMOVED lines=48> */
[----:B---3--:R-:W-:Y:S01]  /*16170*/  STS.U8 [R252+0x103], R190 ;  /* 0x000103befc007388 */ /* 0x008fe20000000000 */
[----:B------:R-:W-:-:S03]  /*16180*/  NOP ;  /* 0x0000000000007918 */ /* 0x000fc60000000000 */
[----:B------:R-:W0:Y:S04]  /*16190*/  LDS.U8 R5, [R252+0x42] ;  /* 0x00004200fc057984 */ /* 0x000e280000000000 */
[----:B------:R-:W-:Y:S04]  /*161a0*/  STL [R1+0x40], R3 ;  /* 0x0000400301007387 */ /* 0x000fe80000100800 */
[----:B------:R-:W1:Y:S04]  /*161b0*/  LDS.U8 R4, [R252+0x41] ;  /* 0x00004100fc047984 */ /* 0x000e680000000000 */
[----:B------:R-:W2:Y:S01]  /*161c0*/  LDS.U8 R3, [R252+0x40] ;  /* 0x00004000fc037984 */ /* 0x000ea20000000000 */
[----:B------:R-:W-:-:S03]  /*161d0*/  ISETP.NE.AND P0, PT, R188, RZ, PT ;  /* 0x000000ffbc00720c */ /* 0x000fc60003f05270 */
[----:B------:R-:W-:Y:S04]  /*161e0*/  LDS.U8 R251, [R252+0x103] ;  /* 0x00010300fcfb7984 */ /* 0x000fe80000000000 */
        /* <DEDUP_REMOVED lines=20> */
[----:B--2---:R2:W-:Y:S04]  /*16330*/  STL [R1+0x8], R3 ;  /* 0x0000080301007387 */ /* 0x0045e80000100800 */
[----:B------:R-:W-:Y:S04]  /*16340*/  LDS.U8 R240, [R252+0x30] ;  /* 0x00003000fcf07984 */ /* 0x000fe80000000000 */
[----:B------:R-:W-:Y:S04]  /*16350*/  LDS.U8 R239, [R252+0x2f] ;  /* 0x00002f00fcef7984 */ /* 0x000fe80000000000 */
[----:B--2---:R-:W2:Y:S04]  /*16360*/  LDL.LU R3, [R1+0x24] ;  /* 0x0000240001037983 */ /* 0x004ea80000300800 */
[----:B------:R-:W-:Y:S04]  /*16370*/  LDS.U8 R238, [R252+0x2e] ;  /* 0x00002e00fcee7984 */ /* 0x000fe80000000000 */
[----:B------:R-:W-:Y:S04]  /*16380*/  LDS.U8 R237, [R252+0x2d] ;  /* 0x00002d00fced7984 */ /* 0x000fe80000000000 */
[----:B------:R-:W-:Y:S04]  /*16390*/  LDS.U8 R236, [R252+0x2c] ;  /* 0x00002c00fcec7984 */ /* 0x000fe80000000000 */
[----:B0-----:R-:W-:Y:S04]  /*163a0*/  STL [R1+0x4], R5 ;  /* 0x0000040501007387 */ /* 0x001fe80000100800 */
[----:B------:R-:W-:Y:S04]  /*163b0*/  LDS.U8 R235, [R252+0x2b] ;  /* 0x00002b00fceb7984 */ /* 0x000fe80000000000 */
[----:B-1----:R-:W-:Y:S04]  /*163c0*/  STL [R1], R4 ;  /* 0x0000000401007387 */ /* 0x002fe80000100800 */
        /* <DEDUP_REMOVED lines=232> */
[----:B------:R-:W-:Y:S01]  /*17250*/  @!P0 STS [UR4+0x4100], R0 ;  /* 0x00410000ff008988 */ /* 0x000fe20008000804 */
[----:B------:R-:W-:Y:S06]  /*17260*/  BAR.SYNC.DEFER_BLOCKING 0x0 ;  /* 0x0000000000007b1d */ /* 0x000fec0000010000 */
[----:B------:R-:W2:Y:S02]  /*17270*/  LDS R0, [UR4+0x4100] ;  /* 0x00410004ff007984 */ /* 0x000ea40008000800 */
[----:B--2---:R-:W-:-:S02]  /*17280*/  ISETP.GE.AND P0, PT, R3, R0, PT ;  /* 0x000000000300720c */ /* 0x004fc40003f06270 */
[----:B------:R0:W5:Y:S11]  /*17290*/  LDL.LU R3, [R1+0x40] ;  /* 0x0000400001037983 */ /* 0x0001760000300800 */
[----:B0-----:R-:W-:Y:S05]  /*172a0*/  @P0 EXIT ;  /* 0x000000000000094d */ /* 0x001fea0003800000 */
[----:B------:R-:W2:Y:S04]  /*172b0*/  LDL.LU R0, [R1+0x1c] ;  /* 0x00001c0001007983 */ /* 0x000ea80000300800 */
[----:B-----5:R0:W-:Y:S04]  /*172c0*/  STG.E desc[UR8][R2.64], R195 ;  /* 0x000000c302007986 */ /* 0x0201e8000c101908 */
[----:B------:R1:W-:Y:S04]  /*172d0*/  STG.E.U8 desc[UR8][R2.64+0x4], R196 ;  /* 0x000004c402007986 */ /* 0x0003e8000c101108 */
[----:B------:R3:W-:Y:S04]  /*172e0*/  STG.E.U8 desc[UR8][R2.64+0x5], R197 ;  /* 0x000005c502007986 */ /* 0x0007e8000c101108 */
[----:B0-----:R-:W4:Y:S04]  /*172f0*/  LDL.LU R195, [R1+0x18] ;  /* 0x0000180001c37983 */ /* 0x001f280000300800 */
[----:B-1----:R-:W4:Y:S04]  /*17300*/  LDL.LU R196, [R1+0x14] ;  /* 0x0000140001c47983 */ /* 0x002f280000300800 */
[----:B---3--:R-:W3:Y:S04]  /*17310*/  LDL.LU R197, [R1+0x10] ;  /* 0x0000100001c57983 */ /* 0x008ee80000300800 */
[----:B------:R0:W-:Y:S04]  /*17320*/  STG.E.U8 desc[UR8][R2.64+0x6], R198 ;  /* 0x000006c602007986 */ /* 0x0001e8000c101108 */
[----:B------:R1:W-:Y:S04]  /*17330*/  STG.E.U8 desc[UR8][R2.64+0x7], R199 ;  /* 0x000007c702007986 */ /* 0x0003e8000c101108 */
[----:B------:R1:W-:Y:S04]  /*17340*/  STG.E.U8 desc[UR8][R2.64+0x8], R200 ;  /* 0x000008c802007986 */ /* 0x0003e8000c101108 */
[----:B0-----:R-:W3:Y:S04]  /*17350*/  LDL.LU R198, [R1+0xc] ;  /* 0x00000c0001c67983 */ /* 0x001ee80000300800 */
[----:B-1----:R-:W3:Y:S04]  /*17360*/  LDL.LU R199, [R1+0x8] ;  /* 0x0000080001c77983 */ /* 0x002ee80000300800 */
[----:B------:R-:W3:Y:S04]  /*17370*/  LDL.LU R200, [R1+0x4] ;  /* 0x0000040001c87983 */ /* 0x000ee80000300800 */
[----:B------:R0:W-:Y:S04]  /*17380*/  STG.E.U8 desc[UR8][R2.64+0x9], R201 ;  /* 0x000009c902007986 */ /* 0x0001e8000c101108 */
[----:B0-----:R-:W3:Y:S04]  /*17390*/  LDL.LU R201, [R1] ;  /* 0x0000000001c97983 */ /* 0x001ee80000300800 */
        /* <DEDUP_REMOVED lines=62> */
[----:B----4-:R-:W-:Y:S04]  /*17780*/  STG.E.U8 desc[UR8][R2.64+0x41], R195 ;  /* 0x000041c302007986 */ /* 0x010fe8000c101108 */
[----:B------:R-:W-:Y:S04]  /*17790*/  STG.E.U8 desc[UR8][R2.64+0x40], R196 ;  /* 0x000040c402007986 */ /* 0x000fe8000c101108 */
[----:B---3--:R-:W-:Y:S04]  /*177a0*/  STG.E.U8 desc[UR8][R2.64+0x3f], R197 ;  /* 0x00003fc502007986 */ /* 0x008fe8000c101108 */
        /* <DEDUP_REMOVED lines=186> */
.L_x_357:
        /* <DEDUP_REMOVED lines=78> */
[----:B----4-:R0:W-:Y:S04]  /*18830*/  STS.U8 [R252+0xfc], R190 ;  /* 0x0000fcbefc007388 */ /* 0x0101e80000000000 */
[----:B--2---:R-:W-:Y:S04]  /*18840*/  STS.U8 [R252+0xfd], R189 ;  /* 0x0000fdbdfc007388 */ /* 0x004fe80000000000 */
[----:B---3--:R1:W-:Y:S04]  /*18850*/  STS.U8 [R252+0xfe], R188 ;  /* 0x0000febcfc007388 */ /* 0x0083e80000000000 */
[----:B0-----:R-:W2:Y:S04]  /*18860*/  LDL.LU R190, [R1+0xc] ;  /* 0x00000c0001be7983 */ /* 0x001ea80000300800 */
[----:B------:R-:W-:Y:S04]  /*18870*/  STS.U8 [R252+0x7a], R134 ;  /* 0x00007a86fc007388 */ /* 0x000fe80000000000 */
[----:B-1----:R-:W3:Y:S04]  /*18880*/  LDL.LU.64 R188, [R1+0x20] ;  /* 0x0000200001bc7983 */ /* 0x002ee80000300a00 */
        /* <DEDUP_REMOVED lines=74> */
[----:B---3--:R-:W-:-:S03]  /*18d30*/  ISETP.NE.AND P0, PT, R188, RZ, PT ;  /* 0x000000ffbc00720c */ /* 0x008fc60003f05270 */
        /* <DEDUP_REMOVED lines=107> */
[----:B--2---:R-:W-:Y:S01]  /*193f0*/  STS.U8 [R252+0x103], R190 ;  /* 0x000103befc007388 */ /* 0x004fe20000000000 */
        /* <DEDUP_REMOVED lines=66> */
[----:B------:R-:W-:Y:S01]  /*19820*/  @!P0 STS [UR4+0x4100], R0 ;  /* 0x00410000ff008988 */ /* 0x000fe20008000804 */
[----:B------:R-:W-:Y:S06]  /*19830*/  BAR.SYNC.DEFER_BLOCKING 0x0 ;  /* 0x0000000000007b1d */ /* 0x000fec0000010000 */
[----:B------:R-:W1:Y:S01]  /*19840*/  S2R R2, SR_CTAID.X ;  /* 0x0000000000027919 */ /* 0x000e620000002500 */
[----:B------:R-:W2:Y:S01]  /*19850*/  LDS R6, [UR4+0x4100] ;  /* 0x00410004ff067984 */ /* 0x000ea20008000800 */
[----:B------:R-:W-:-:S02]  /*19860*/  IMAD.MOV.U32 R189, RZ, RZ, RZ ;  /* 0x000000ffffbd7224 */ /* 0x000fc400078e00ff */
[----:B-1----:R-:W-:-:S04]  /*19870*/  IMAD.WIDE.U32 R2, R2, 0x40, R188 ;  /* 0x0000004002027825 */ /* 0x002fc800078e00bc */
[----:B------:R-:W-:Y:S02]  /*19880*/  IMAD R3, R3, 0x104, RZ ;  /* 0x0000010403037824 */ /* 0x000fe400078e02ff */
[----:B0-----:R-:W-:Y:S01]  /*19890*/  IMAD.WIDE.U32 R4, R2, 0x104, R4 ;  /* 0x0000010402047825 */ /* 0x001fe200078e0004 */
[----:B--2---:R-:W-:-:S03]  /*198a0*/  ISETP.GE.AND P0, PT, R188, R6, PT ;  /* 0x00000006bc00720c */ /* 0x004fc60003f06270 */
[----:B------:R-:W-:-:S10]  /*198b0*/  IMAD.IADD R5, R5, 0x1, R3 ;  /* 0x0000000105057824 */ /* 0x000fd400078e0203 */
        /* <DEDUP_REMOVED lines=67> */
.L_x_358:
        /* <DEDUP_REMOVED lines=9> */
.L_x_475:


//--------------------- .text._ZN3cub18CUB_300001_SM_10006detail10merge_sort26DeviceMergeSortMergeKernelINS2_10policy_hubIN6thrust24THRUST_300001_SM_1000_NS10device_ptrI10IndividualEEE9Policy600ES9_PNS0_8NullTypeES9_SD_jN4cuda3std3__44lessIS8_EES8_SC_EEvbT2_T3_T4_PT6_PT7_T5_PSL_SL_NS1_7vsmem_tE --------------------------
	.section	.text._ZN3cub18CUB_300001_SM_10006detail10merge_sort26DeviceMergeSortMergeKernelINS2_10policy_hubIN6thrust24THRUST_300001_SM_1000_NS10device_ptrI10IndividualEEE9Policy600ES9_PNS0_8NullTypeES9_SD_jN4cuda3std3__44lessIS8_EES8_SC_EEvbT2_T3_T4_PT6_PT7_T5_PSL_SL_NS1_7vsmem_tE,"ax",@progbits
	.align	128
        .global         _ZN3cub18CUB_300001_SM_10006detail10merge_sort26DeviceMergeSortMergeKernelINS2_10policy_hubIN6thrust24THRUST_300001_SM_1000_NS10device_ptrI10IndividualEEE9Policy600ES9_PNS0_8NullTypeES9_SD_jN4cuda3std3__44lessIS8_EES8_SC_EEvbT2_T3_T4_PT6_PT7_T5_PSL_SL_NS1_7vsmem_tE
        .type           _ZN3cub18CUB_300001_SM_10006detail10merge_sort26DeviceMergeSortMergeKernelINS2_10policy_hubIN6thrust24THRUST_300001_SM_1000_NS10device_ptrI10IndividualEEE9Policy600ES9_PNS0_8NullTypeES9_SD_jN4cuda3std3__44lessIS8_EES8_SC_EEvbT2_T3_T4_PT6_PT7_T5_PSL_SL_NS1_7vsmem_tE,@function
        .size           _ZN3cub18CUB_300001_SM_10006detail10merge_sort26DeviceMergeSortMergeKernelINS2_10policy_hubIN6thrust24THRUST_300001_SM_1000_NS10device_ptrI10IndividualEEE9Policy600ES9_PNS0_8NullTypeES9_SD_jN4cuda3std3__44lessIS8_EES8_SC_EEvbT2_T3_T4_PT6_PT7_T5_PSL_SL_NS1_7vsmem_tE,(.L_x_476 - _ZN3cub18CUB_300001_SM_10006detail10merge_sort26DeviceMergeSortMergeKernelINS2_10policy_hubIN6thrust24THRUST_300001_SM_1000_NS10device_ptrI10IndividualEEE9Policy600ES9_PNS0_8NullTypeES9_SD_jN4cuda3std3__44lessIS8_EES8_SC_EEvbT2_T3_T4_PT6_PT7_T5_PSL_SL_NS1_7vsmem_tE)
        .other          _ZN3cub18CUB_300001_SM_10006detail10merge_sort26DeviceMergeSortMergeKernelINS2_10policy_hubIN6thrust24THRUST_300001_SM_1000_NS10device_ptrI10IndividualEEE9Policy600ES9_PNS0_8NullTypeES9_SD_jN4cuda3std3__44lessIS8_EES8_SC_EEvbT2_T3_T4_PT6_PT7_T5_PSL_SL_NS1_7vsmem_tE,@"STO_CUDA_ENTRY STV_DEFAULT"
_ZN3cub18CUB_300001_SM_10006detail10merge_sort26DeviceMergeSortMergeKernelINS2_10policy_hubIN6thrust24THRUST_300001_SM_1000_NS10device_ptrI10IndividualEEE9Policy600ES9_PNS0_8NullTypeES9_SD_jN4cuda3std3__44lessIS8_EES8_SC_EEvbT2_T3_T4_PT6_PT7_T5_PSL_SL_NS1_7vsmem_tE:
.text._ZN3cub18CUB_300001_SM_10006detail10merge_sort26DeviceMergeSortMergeKernelINS2_10policy_hubIN6thrust24THRUST_300001_SM_1000_NS10device_ptrI10IndividualEEE9Policy600ES9_PNS0_8NullTypeES9_SD_jN4cuda3std3__44lessIS8_EES8_SC_EEvbT2_T3_T4_PT6_PT7_T5_PSL_SL_NS1_7vsmem_tE:
[----:B------:R-:W0:Y:S01]  /*0000*/  LDC R1, c[0x0][0x37c] ;  /* 0x0000df00ff017b82 */ /* 0x000e220000000800 */
[----:B------:R-:W1:Y:S01]  /*0010*/  S2R R9, SR_CTAID.X ;  /* 0x0000000000097919 */ /* 0x000e620000002500 */
[----:B------:R-:W2:Y:S06]  /*0020*/  LDCU UR4, c[0x0][0x370] ;  /* 0x00006e00ff0477ac */ /* 0x000eac0008000800 */
[----:B------:R-:W3:Y:S01]  /*0030*/  LDC R5, c[0x0][0x3c0] ;  /* 0x0000f000ff057b82 */ /* 0x000ee20000000800 */
[----:B0-----:R-:W-:Y:S01]  /*0040*/  VIADD R1, R1, 0xffffff88 ;  /* 0xffffff8801017836 */ /* 0x001fe20000000000 */
[----:B------:R-:W0:Y:S01]  /*0050*/  S2R R12, SR_TID.X ;  /* 0x00000000000c7919 */ /* 0x000e220000002100 */
[----:B------:R-:W4:Y:S01]  /*0060*/  LDCU.64 UR6, c[0x0][0x358] ;  /* 0x00006b00ff0677ac */ /* 0x000f220008000a00 */
[----:B--2---:R-:W-:Y:S01]  /*0070*/  UIADD3 UR4, UPT, UPT, UR4, -0x1, URZ ;  /* 0xffffffff04047890 */ /* 0x004fe2000fffe0ff */
[----:B---3--:R-:W-:-:S05]  /*0080*/  IMAD.SHL.U32 R6, R5, 0x20, RZ ;  /* 0x0000002005067824 */ /* 0x008fca00078e00ff */
[----:B-1----:R-:W-:-:S13]  /*0090*/  ISETP.GE.U32.AND P0, PT, R9, UR4, PT ;  /* 0x0000000409007c0c */ /* 0x002fda000bf06070 */
[----:B----4-:R-:W-:Y:S05]  /*00a0*/  @P0 BRA `(.L_x_359) ;  /* 0x000000bc00e40947 */ /* 0x010fea0003800000 */
[----:B------:R-:W1:Y:S01]  /*00b0*/  LDC.64 R2, c[0x0][0x3b8] ;  /* 0x0000ee00ff027b82 */ /* 0x000e620000000a00 */
[----:B------:R-:W-:Y:S01]  /*00c0*/  IMAD.MOV R8, RZ, RZ, -R5 ;  /* 0x000000ffff087224 */ /* 0x000fe200078e0a05 */
[----:B------:R-:W2:Y:S06]  /*00d0*/  LDCU.U8 UR4, c[0x0][0x380] ;  /* 0x00007000ff0477ac */ /* 0x000eac0008000000 */
[----:B------:R-:W3:Y:S01]  /*00e0*/  LDC R10, c[0x0][0x398] ;  /* 0x0000e600ff0a7b82 */ /* 0x000ee20000000800 */
[----:B-1----:R-:W-:-:S05]  /*00f0*/  IMAD.WIDE.U32 R2, R9, 0x4, R2 ;  /* 0x0000000409027825 */ /* 0x002fca00078e0002 */
[----:B------:R-:W4:Y:S04]  /*0100*/  LDG.E R4, desc[UR6][R2.64+0x4] ;  /* 0x0000040602047981 */ /* 0x000f28000c1e1900 */
[----:B------:R1:W5:Y:S01]  /*0110*/  LDG.E R0, desc[UR6][R2.64] ;  /* 0x0000000602007981 */ /* 0x000362000c1e1900 */
[CC--:B------:R-:W-:Y:S01]  /*0120*/  LOP3.LUT R5, R9.reuse, R8.reuse, RZ, 0xc0, !PT ;  /* 0x0000000809057212 */ /* 0x0c0fe200078ec0ff */
[----:B--2---:R-:W-:Y:S01]  /*0130*/  UPRMT UR4, UR4, 0x8880, URZ ;  /* 0x0000888004047896 */ /* 0x004fe200080000ff */
[C---:B------:R-:W-:Y:S01]  /*0140*/  LOP3.LUT R8, R9.reuse, R8, RZ, 0xfc, !PT ;  /* 0x0000000809087212 */ /* 0x040fe200078efcff */
[----:B------:R-:W-:Y:S01]  /*0150*/  BSSY.RECONVERGENT B0, `(.L_x_360) ;  /* 0x0000359000007945 */ /* 0x000fe20003800200 */
[----:B------:R-:W-:Y:S01]  /*0160*/  LOP3.LUT R6, R6, 0xffffffc0, RZ, 0xc0, !PT ;  /* 0xffffffc006067812 */ /* 0x000fe200078ec0ff */
[----:B------:R-:W-:Y:S01]  /*0170*/  IMAD.IADD R7, R9, 0x1, -R5 ;  /* 0x0000000109077824 */ /* 0x000fe200078e0a05 */
[----:B------:R-:W-:Y:S01]  /*0180*/  ISETP.NE.AND P1, PT, R8, -0x1, PT ;  /* 0xffffffff0800780c */ /* 0x000fe20003f25270 */
[----:B------:R-:W-:Y:S01]  /*0190*/  IMAD.SHL.U32 R5, R5, 0x40, RZ ;  /* 0x0000004005057824 */ /* 0x000fe200078e00ff */
[----:B------:R-:W-:Y:S01]  /*01a0*/  UISETP.NE.AND UP0, UPT, UR4, URZ, UPT ;  /* 0x000000ff0400728c */ /* 0x000fe2000bf05270 */
[----:B------:R-:W-:Y:S01]  /*01b0*/  IMAD.SHL.U32 R7, R7, 0x40, RZ ;  /* 0x0000004007077824 */ /* 0x000fe200078e00ff */
[----:B------:R-:W-:Y:S01]  /*01c0*/  ACQBULK ;  /* 0x000000000000782e */ /* 0x000fe20000000000 */
[----:B---3--:R-:W-:-:S02]  /*01d0*/  IMAD.IADD R9, R10, 0x1, -R5 ;  /* 0x000000010a097824 */ /* 0x008fc400078e0a05 */
[C---:B-1----:R-:W-:Y:S01]  /*01e0*/  VIADD R2, R7.reuse, 0x3f ;  /* 0x0000003f07027836 */ /* 0x042fe20000000000 */
[----:B------:R-:W-:Y:S02]  /*01f0*/  ISETP.NE.AND P0, PT, R7, -0x40, PT ;  /* 0xffffffc00700780c */ /* 0x000fe40003f05270 */
[----:B------:R-:W-:-:S05]  /*0200*/  VIMNMX.U32 R11, PT, PT, R6, R9, !PT ;  /* 0x00000009060b7248 */ /* 0x000fca0007fe0000 */
[----:B------:R-:W-:-:S06]  /*0210*/  IMAD.IADD R11, R11, 0x1, -R6 ;  /* 0x000000010b0b7824 */ /* 0x000fcc00078e0a06 */
[----:B------:R-:W-:Y:S02]  /*0220*/  @P0 VIADD R2, R7, 0x40 ;  /* 0x0000004007020836 */ /* 0x000fe40000000000 */
[----:B----4-:R-:W-:-:S04]  /*0230*/  IMAD.IADD R3, R4, 0x1, -R5 ;  /* 0x0000000104037824 */ /* 0x010fc800078e0a05 */
[----:B------:R-:W-:Y:S01]  /*0240*/  IMAD.IADD R13, R2, 0x1, -R3 ;  /* 0x00000001020d7824 */ /* 0x000fe200078e0a03 */
[----:B------:R-:W-:Y:S01]  /*0250*/  @!P1 VIMNMX.U32 R3, PT, PT, R6, R9, PT ;  /* 0x0000000906039248 */ /* 0x000fe20003fe0000 */
[----:B-----5:R-:W-:-:S03]  /*0260*/  IMAD.IADD R0, R0, 0x1, -R5 ;  /* 0x0000000100007824 */ /* 0x020fc600078e0a05 */
[----:B------:R-:W-:Y:S02]  /*0270*/  SEL R2, R6, R13, !P1 ;  /* 0x0000000d06027207 */ /* 0x000fe40004800000 */
[----:B------:R-:W-:Y:S02]  /*0280*/  VIADDMNMX.U32 R7, R7, -R0, R11, PT ;  /* 0x8000000007077246 */ /* 0x000fe4000380000b */
[----:B------:R-:W-:Y:S01]  /*0290*/  VIMNMX.U32 R4, PT, PT, R11, R2, PT ;  /* 0x000000020b047248 */ /* 0x000fe20003fe0000 */
[----:B------:R-:W-:Y:S02]  /*02a0*/  IMAD.IADD R2, R3, 0x1, -R0 ;  /* 0x0000000103027824 */ /* 0x000fe400078e0a00 */
[----:B------:R1:W-:Y:S04]  /*02b0*/  STL [R1], R7 ;  /* 0x0000000701007387 */ /* 0x0003e80000100800 */
[----:B------:R1:W-:Y:S01]  /*02c0*/  STL [R1+0x20], R4 ;  /* 0x0000200401007387 */ /* 0x0003e20000100800 */
[----:B------:R-:W-:Y:S05]  /*02d0*/  BRA.U !UP0, `(.L_x_361) ;  /* 0x0000002108947547 */ /* 0x000fea000b800000 */
[----:B0-----:R-:W-:-:S13]  /*02e0*/  ISETP.GE.AND P0, PT, R12, R2, PT ;  /* 0x000000020c00720c */ /* 0x001fda0003f06270 */
[----:B------:R-:W-:Y:S05]  /*02f0*/  @P0 BRA `(.L_x_362) ;  /* 0x00000010003c0947 */ /* 0x000fea0003800000 */
[----:B------:R-:W0:Y:S01]  /*0300*/  LDC.64 R126, c[0x0][0x388] ;  /* 0x0000e200ff7e7b82 */ /* 0x000e220000000a00 */
[----:B------:R-:W-:-:S04]  /*0310*/  IADD3 R5, P0, P1, R0, R5, R12 ;  /* 0x0000000500057210 */ /* 0x000fc8000791e00c */
[----:B------:R-:W-:-:S05]  /*0320*/  IADD3.X R0, PT, PT, RZ, RZ, RZ, P0, P1 ;  /* 0x000000ffff007210 */ /* 0x000fca00007e24ff */
[----:B------:R-:W-:Y:S02]  /*0330*/  IMAD R3, R0, 0x104, RZ ;  /* 0x0000010400037824 */ /* 0x000fe400078e02ff */
[----:B0-----:R-:W-:-:S04]  /*0340*/  IMAD.WIDE.U32 R126, R5, 0x104, R126 ;  /* 0x00000104057e7825 */ /* 0x001fc800078e007e */
        /* <DEDUP_REMOVED lines=266> */
.L_x_362:
[----:B------:R-:W2:Y:S01]  /*13f0*/  LDL R247, [R1] ;  /* 0x0000000001f77983 */ /* 0x000ea20000100800 */
[----:B------:R-:W0:Y:S01]  /*1400*/  LDC.64 R126, c[0x0][0x388] ;  /* 0x0000e200ff7e7b82 */ /* 0x000e220000000a00 */
[----:B------:R-:W3:Y:S02]  /*1410*/  S2R R248, SR_TID.X ;  /* 0x0000000000f87919 */ /* 0x000ee40000002100 */
[----:B---3--:R-:W-:Y:S01]  /*1420*/  IMAD.IADD R0, R248, 0x1, -R2 ;  /* 0x00000001f8007824 */ /* 0x008fe200078e0a02 */
[----:B--2---:R-:W-:-:S04]  /*1430*/  IADD3 R3, P0, P1, R247, R5, R6 ;  /* 0x00000005f7037210 */ /* 0x004fc8000791e006 */
[----:B------:R-:W-:Y:S02]  /*1440*/  IADD3 R3, P2, PT, R0, R3, RZ ;  /* 0x0000000300037210 */ /* 0x000fe40007f5e0ff */
[----:B------:R-:W-:-:S03]  /*1450*/  IADD3.X R5, PT, PT, RZ, RZ, RZ, P0, P1 ;  /* 0x000000ffff057210 */ /* 0x000fc600007e24ff */
[----:B0-----:R-:W-:Y:S01]  /*1460*/  IMAD.WIDE.U32 R126, R3, 0x104, R126 ;  /* 0x00000104037e7825 */ /* 0x001fe200078e007e */
[----:B------:R-:W-:-:S05]  /*1470*/  LEA.HI.X.SX32 R0, R0, R5, 0x1, P2 ;  /* 0x0000000500007211 */ /* 0x000fca00010f0eff */
        /* <DEDUP_REMOVED lines=267> */
.L_x_361:
[----:B------:R-:W2:Y:S01]  /*2530*/  LDL R247, [R1] ;  /* 0x0000000001f77983 */ /* 0x000ea20000100800 */
[----:B------:R-:W3:Y:S01]  /*2540*/  LDC.64 R126, c[0x0][0x3a0] ;  /* 0x0000e800ff7e7b82 */ /* 0x000ee20000000a00 */
[----:B------:R-:W-:Y:S01]  /*2550*/  IADD3 R0, P1, PT, R5, R0, RZ ;  /* 0x0000000005007210 */ /* 0x000fe20007f3e0ff */
[----:B------:R-:W4:Y:S02]  /*2560*/  S2R R248, SR_TID.X ;  /* 0x0000000000f87919 */ /* 0x000f240000002100 */
[C---:B----4-:R-:W-:Y:S02]  /*2570*/  ISETP.GE.AND P0, PT, R248.reuse, R2, PT ;  /* 0x00000002f800720c */ /* 0x050fe40003f06270 */
[----:B--2---:R-:W-:Y:S01]  /*2580*/  IADD3 R5, P2, P3, R247, R5, R6 ;  /* 0x00000005f7057210 */ /* 0x004fe20007b5e006 */
[----:B------:R-:W-:-:S03]  /*2590*/  IMAD.IADD R6, R248, 0x1, -R2 ;  /* 0x00000001f8067824 */ /* 0x000fc600078e0a02 */
[----:B------:R-:W-:Y:S01]  /*25a0*/  SEL R0, R0, R5, !P0 ;  /* 0x0000000500007207 */ /* 0x000fe20004000000 */
[----:B------:R-:W-:Y:S01]  /*25b0*/  IMAD.X R5, RZ, RZ, RZ, P1 ;  /* 0x000000ffff057224 */ /* 0x000fe200008e06ff */
[----:B------:R-:W-:Y:S02]  /*25c0*/  SEL R3, R248, R6, !P0 ;  /* 0x00000006f8037207 */ /* 0x000fe40004000000 */
[----:B-1----:R-:W-:Y:S02]  /*25d0*/  IADD3.X R4, PT, PT, RZ, RZ, RZ, P2, P3 ;  /* 0x000000ffff047210 */ /* 0x002fe400017e64ff */
[----:B------:R-:W-:Y:S02]  /*25e0*/  SHF.R.S32.HI R6, RZ, 0x1f, R6 ;  /* 0x0000001fff067819 */ /* 0x000fe40000011406 */
[----:B------:R-:W-:Y:S02]  /*25f0*/  IADD3 R3, P1, PT, R3, R0, RZ ;  /* 0x0000000003037210 */ /* 0x000fe40007f3e0ff */
[----:B------:R-:W-:-:S02]  /*2600*/  SEL R5, R5, R4, !P0 ;  /* 0x0000000405057207 */ /* 0x000fc40004000000 */
[----:B------:R-:W-:Y:S01]  /*2610*/  SEL R0, R6, RZ, P0 ;  /* 0x000000ff06007207 */ /* 0x000fe20000000000 */
[----:B---3--:R-:W-:-:S04]  /*2620*/  IMAD.WIDE.U32 R126, R3, 0x104, R126 ;  /* 0x00000104037e7825 */ /* 0x008fc800078e007e */
[----:B------:R-:W-:-:S04]  /*2630*/  IMAD.X R0, R0, 0x1, R5, P1 ;  /* 0x0000000100007824 */ /* 0x000fc800008e0605 */
        /* <DEDUP_REMOVED lines=266> */
.L_x_363:
[----:B------:R-:W-:Y:S05]  /*36e0*/  BSYNC.RECONVERGENT B0 ;  /* 0x0000000000007941 */ /* 0x000fea0003800200 */
.L_x_360:
[----:B------:R2:W-:Y:S04]  /*36f0*/  STL [R1+0x40], R2 ;  /* 0x0000400201007387 */ /* 0x0005e80000100800 */
[----:B--2---:R-:W2:Y:S04]  /*3700*/  LDL.LU R2, [R1+0x20] ;  /* 0x0000200001027983 */ /* 0x004ea80000300800 */
[----:B01----:R-:W2:Y:S01]  /*3710*/  LDL.LU R127, [R1] ;  /* 0x00000000017f7983 */ /* 0x003ea20000300800 */
[----:B-----5:R-:W-:Y:S02]  /*3720*/  LOP3.LUT R54, R54, 0xffff, RZ, 0xc0, !PT ;  /* 0x0000ffff36367812 */ /* 0x020fe400078ec0ff */
        /* <DEDUP_REMOVED lines=15> */
[----:B------:R-:W-:Y:S02]  /*3820*/  PRMT R47, R48, 0x3340, R47 ;  /* 0x00003340302f7816 */ /* 0x000fe4000000002f */
[----:B------:R-:W-:Y:S02]  /*3830*/  PRMT R45, R46, 0x3340, R45 ;  /* 0x000033402e2d7816 */ /* 0x000fe4000000002d */
[----:B------:R-:W-:Y:S02]  /*3840*/  PRMT R43, R44, 0x3340, R43 ;  /* 0x000033402c2b7816 */ /* 0x000fe4000000002b */
[----:B------:R-:W-:Y:S01]  /*3850*/  LOP3.LUT R36, R36, 0xffff, RZ, 0xc0, !PT ;  /* 0x0000ffff24247812 */ /* 0x000fe200078ec0ff */
[----:B--2---:R-:W-:-:S02]  /*3860*/  IMAD.IADD R127, R2, 0x1, -R127 ;  /* 0x00000001027f7824 */ /* 0x004fc400078e0a7f */
[----:B------:R-:W2:Y:S04]  /*3870*/  LDL.LU R2, [R1+0x40] ;  /* 0x0000400001027983 */ /* 0x000ea80000300800 */
[----:B------:R-:W3:Y:S04]  /*3880*/  LDL.LU R54, [R1+0x1c] ;  /* 0x00001c0001367983 */ /* 0x000ee80000300800 */
[----:B------:R-:W4:Y:S04]  /*3890*/  LDL.LU R52, [R1+0x18] ;  /* 0x0000180001347983 */ /* 0x000f280000300800 */
[----:B------:R-:W2:Y:S04]  /*38a0*/  LDL.LU R53, [R1+0x14] ;  /* 0x0000140001357983 */ /* 0x000ea80000300800 */
[----:B------:R-:W2:Y:S04]  /*38b0*/  LDL.LU R50, [R1+0x10] ;  /* 0x0000100001327983 */ /* 0x000ea80000300800 */
[----:B------:R-:W2:Y:S04]  /*38c0*/  LDL.LU R48, [R1+0xc] ;  /* 0x00000c0001307983 */ /* 0x000ea80000300800 */
[----:B------:R-:W2:Y:S04]  /*38d0*/  LDL.LU R46, [R1+0x8] ;  /* 0x00000800012e7983 */ /* 0x000ea80000300800 */
[----:B------:R-:W2:Y:S01]  /*38e0*/  LDL.LU R44, [R1+0x4] ;  /* 0x00000400012c7983 */ /* 0x000ea20000300800 */
[----:B------:R-:W-:-:S02]  /*38f0*/  LOP3.LUT R35, R35, 0xffff, RZ, 0xc0, !PT ;  /* 0x0000ffff23237812 */ /* 0x000fc400078ec0ff */
[----:B------:R-:W-:Y:S02]  /*3900*/  LOP3.LUT R34, R34, 0xffff, RZ, 0xc0, !PT ;  /* 0x0000ffff22227812 */ /* 0x000fe400078ec0ff */
[----:B------:R-:W-:Y:S02]  /*3910*/  LOP3.LUT R33, R33, 0xffff, RZ, 0xc0, !PT ;  /* 0x0000ffff21217812 */ /* 0x000fe400078ec0ff */
[----:B------:R-:W-:Y:S02]  /*3920*/  LOP3.LUT R29, R29, 0xffff, RZ, 0xc0, !PT ;  /* 0x0000ffff1d1d7812 */ /* 0x000fe400078ec0ff */
[----:B------:R-:W-:Y:S02]  /*3930*/  PRMT R36, R36, 0x3340, R35 ;  /* 0x0000334024247816 */ /* 0x000fe40000000023 */
        /* <DEDUP_REMOVED lines=18> */
[----:B------:R-:W-:Y:S02]  /*3a60*/  LOP3.LUT R6, R6, 0xffff, RZ, 0xc0, !PT ;  /* 0x0000ffff06067812 */ /* 0x000fe400078ec0ff */
[----:B------:R-:W-:Y:S02]  /*3a70*/  LOP3.LUT R5, R5, 0xffff, RZ, 0xc0, !PT ;  /* 0x0000ffff05057812 */ /* 0x000fe400078ec0ff */
[----:B------:R-:W-:-:S02]  /*3a80*/  LOP3.LUT R250, R250, 0xffff, RZ, 0xc0, !PT ;  /* 0x0000fffffafa7812 */ /* 0x000fc400078ec0ff */
[----:B------:R-:W-:Y:S02]  /*3a90*/  MOV R18, 0x400 ;  /* 0x0000040000127802 */ /* 0x000fe40000000f00 */
[----:B------:R-:W-:Y:S02]  /*3aa0*/  LOP3.LUT R249, R249, 0xffff, RZ, 0xc0, !PT ;  /* 0x0000fffff9f97812 */ /* 0x000fe400078ec0ff */
[----:B------:R-:W-:Y:S02]  /*3ab0*/  LOP3.LUT R42, R42, 0xffff, RZ, 0xc0, !PT ;  /* 0x0000ffff2a2a7812 */ /* 0x000fe400078ec0ff */
[----:B------:R-:W-:Y:S02]  /*3ac0*/  LOP3.LUT R41, R41, 0xffff, RZ, 0xc0, !PT ;  /* 0x0000ffff29297812 */ /* 0x000fe400078ec0ff */
[----:B------:R-:W-:Y:S02]  /*3ad0*/  LOP3.LUT R40, R40, 0xffff, RZ, 0xc0, !PT ;  /* 0x0000ffff28287812 */ /* 0x000fe400078ec0ff */
[----:B------:R-:W-:-:S02]  /*3ae0*/  LOP3.LUT R39, R39, 0xffff, RZ, 0xc0, !PT ;  /* 0x0000ffff27277812 */ /* 0x000fc400078ec0ff */
[----:B------:R-:W-:Y:S02]  /*3af0*/  PRMT R5, R6, 0x3340, R5 ;  /* 0x0000334006057816 */ /* 0x000fe40000000005 */
[----:B0-----:R-:W-:Y:S02]  /*3b00*/  LEA R29, R29, R18, 0x18 ;  /* 0x000000121d1d7211 */ /* 0x001fe400078ec0ff */
[----:B------:R-:W-:Y:S02]  /*3b10*/  PRMT R6, R249, 0x3340, R250 ;  /* 0x00003340f9067816 */ /* 0x000fe400000000fa */
[----:B------:R-:W-:Y:S01]  /*3b20*/  LOP3.LUT R14, R14, 0xffff, RZ, 0xc0, !PT ;  /* 0x0000ffff0e0e7812 */ /* 0x000fe200078ec0ff */
[----:B------:R-:W0:Y:S01]  /*3b30*/  S2R R250, SR_TID.X ;  /* 0x0000000000fa7919 */ /* 0x000e220000002100 */
        /* <DEDUP_REMOVED lines=15> */
[----:B------:R-:W-:Y:S02]  /*3c30*/  PRMT R8, R12, 0x3340, R11 ;  /* 0x000033400c087816 */ /* 0x000fe4000000000b */
[----:B------:R-:W-:Y:S02]  /*3c40*/  PRMT R7, R18, 0x3340, R7 ;  /* 0x0000334012077816 */ /* 0x000fe40000000007 */
[----:B------:R-:W-:Y:S02]  /*3c50*/  PRMT R10, R10, 0x3340, R17 ;  /* 0x000033400a0a7816 */ /* 0x000fe40000000011 */
        /* <DEDUP_REMOVED lines=88> */
[----:B--2---:R-:W-:Y:S02]  /*41e0*/  LOP3.LUT R17, R53, 0xffff, RZ, 0xc0, !PT ;  /* 0x0000ffff35117812 */ /* 0x004fe400078ec0ff */
        /* <DEDUP_REMOVED lines=25> */
[----:B------:R-:W-:Y:S02]  /*4380*/  PRMT R57, R60, 0x3340, R59 ;  /* 0x000033403c397816 */ /* 0x000fe4000000003b */
        /* <DEDUP_REMOVED lines=8> */
[----:B------:R-:W-:Y:S02]  /*4410*/  LOP3.LUT R46, R80, 0xffff, RZ, 0xc0, !PT ;  /* 0x0000ffff502e7812 */ /* 0x000fe400078ec0ff */
[----:B------:R-:W-:Y:S02]  /*4420*/  PRMT R79, R82, 0x3340, R89 ;  /* 0x00003340524f7816 */ /* 0x000fe40000000059 */
        /* <DEDUP_REMOVED lines=43> */
[----:B------:R-:W-:Y:S02]  /*46e0*/  PRMT R101, R101, 0x3340, R90 ;  /* 0x0000334065657816 */ /* 0x000fe4000000005a */
[----:B------:R-:W-:-:S02]  /*46f0*/  PRMT R92, R122, 0x3340, R121 ;  /* 0x000033407a5c7816 */ /* 0x000fc40000000079 */
[----:B------:R-:W-:Y:S02]  /*4700*/  LOP3.LUT R107, R246, 0xffff, RZ, 0xc0, !PT ;  /* 0x0000fffff66b7812 */ /* 0x000fe400078ec0ff */
[----:B------:R-:W-:Y:S02]  /*4710*/  PRMT R109, R109, 0x3340, R98 ;  /* 0x000033406d6d7816 */ /* 0x000fe40000000062 */
[----:B------:R-:W-:Y:S02]  /*4720*/  PRMT R113, R113, 0x3340, R102 ;  /* 0x0000334071717816 */ /* 0x000fe40000000066 */
        /* <DEDUP_REMOVED lines=86> */
[----:B0-----:R-:W-:Y:S01]  /*4c90*/  IMAD R0, R250, 0x104, R29 ;  /* 0x00000104fa007824 */ /* 0x001fe200078e021d */
        /* <DEDUP_REMOVED lines=184> */
[----:B0-----:R-:W-:-:S07]  /*5820*/  IMAD.IADD R5, R2, 0x1, R127 ;  /* 0x0000000102057824 */ /* 0x001fce00078e027f */
[----:B------:R-:W-:Y:S01]  /*5830*/  PREEXIT ;  /* 0x000000000000782d */ /* 0x000fe20000000000 */
[----:B------:R-:W-:Y:S01]  /*5840*/  BSSY.RECONVERGENT B0, `(.L_x_364) ;  /* 0x0000017000007945 */ /* 0x000fe20003800200 */
[----:B------:R-:W-:-:S04]  /*5850*/  VIMNMX R7, PT, PT, R5, R250, PT ;  /* 0x000000fa05077248 */ /* 0x000fc80003fe0100 */
[C---:B------:R-:W-:Y:S01]  /*5860*/  ISETP.GE.AND P0, PT, R7.reuse, R127, PT ;  /* 0x0000007f0700720c */ /* 0x040fe20003f06270 */
[----:B------:R-:W-:Y:S01]  /*5870*/  IMAD.IADD R127, R7, 0x1, -R127 ;  /* 0x00000001077f7824 */ /* 0x000fe200078e0a7f */
[----:B-1----:R-:W-:-:S04]  /*5880*/  VIMNMX R0, PT, PT, R2, R7, PT ;  /* 0x0000000702007248 */ /* 0x002fc80003fe0100 */
[----:B------:R-:W-:-:S04]  /*5890*/  SEL R127, R127, RZ, P0 ;  /* 0x000000ff7f7f7207 */ /* 0x000fc80000000000 */
[----:B------:R-:W-:-:S13]  /*58a0*/  ISETP.GE.AND P0, PT, R127, R0, PT ;  /* 0x000000007f00720c */ /* 0x000fda0003f06270 */
[----:B------:R-:W-:Y:S05]  /*58b0*/  @P0 BRA `(.L_x_365) ;  /* 0x00000000003c0947 */ /* 0x000fea0003800000 */
[----:B------:R-:W-:-:S07]  /*58c0*/  IMAD.IADD R8, R2, 0x1, R7 ;  /* 0x0000000102087824 */ /* 0x000fce00078e0207 */
.L_x_366:
[----:B------:R-:W-:-:S05]  /*58d0*/  IMAD.IADD R3, R0, 0x1, -R127 ;  /* 0x0000000100037824 */ /* 0x000fca00078e0a7f */
[----:B------:R-:W-:-:S04]  /*58e0*/  LEA.HI R4, R3, R3, RZ, 0x1 ;  /* 0x0000000303047211 */ /* 0x000fc800078f08ff */
[----:B------:R-:W-:-:S04]  /*58f0*/  LEA.HI.SX32 R4, R4, R127, 0x1f ;  /* 0x0000007f04047211 */ /* 0x000fc800078ffaff */
[----:B------:R-:W-:-:S05]  /*5900*/  LOP3.LUT R3, RZ, R4, RZ, 0x33, !PT ;  /* 0x00000004ff037212 */ /* 0x000fca00078e33ff */
        /* <DEDUP_REMOVED lines=10> */
.L_x_365:
[----:B------:R-:W-:Y:S05]  /*59b0*/  BSYNC.RECONVERGENT B0 ;  /* 0x0000000000007941 */ /* 0x000fea0003800200 */
.L_x_364:
[----:B------:R-:W-:Y:S01]  /*59c0*/  IADD3 R0, PT, PT, R2, R7, -R127 ;  /* 0x0000000702007210 */ /* 0x000fe20007ffe87f */
[--C-:B------:R-:W-:Y:S01]  /*59d0*/  IMAD R195, R127, 0x104, R29.reuse ;  /* 0x000001047fc37824 */ /* 0x100fe200078e021d */
[----:B------:R-:W-:Y:S02]  /*59e0*/  PLOP3.LUT P0, PT, PT, PT, PT, 0x8, 0x80 ;  /* 0x000000000080781c */ /* 0x000fe40003f0e170 */
[C---:B------:R-:W-:Y:S01]  /*59f0*/  ISETP.GE.AND P2, PT, R0.reuse, R5, PT ;  /* 0x000000050000720c */ /* 0x040fe20003f46270 */
[----:B------:R-:W-:Y:S01]  /*5a00*/  IMAD R252, R0, 0x104, R29 ;  /* 0x0000010400fc7824 */ /* 0x000fe200078e021d */
        /* <DEDUP_REMOVED lines=17> */
[----:B------:R-:W-:Y:S01]  /*5b20*/  LDS R133, [R252+0x84] ;  /* 0x00008400fc857984 */ /* 0x000fe20000000800 */
[C---:B------:R-:W-:Y:S02]  /*5b30*/  PRMT R65, R3.reuse, 0x7771, RZ ;  /* 0x0000777103417816 */ /* 0x040fe400000000ff */
[----:B------:R-:W-:Y:S01]  /*5b40*/  PRMT R64, R3, 0x7770, RZ ;  /* 0x0000777003407816 */ /* 0x000fe200000000ff */
[----:B------:R-:W0:Y:S01]  /*5b50*/  LDS R9, [R252+0xf4] ;  /* 0x0000f400fc097984 */ /* 0x000e220000000800 */
[C---:B--2---:R-:W-:Y:S02]  /*5b60*/  PRMT R11, R6.reuse, 0x7772, RZ ;  /* 0x00007772060b7816 */ /* 0x044fe400000000ff */
[----:B------:R-:W-:Y:S01]  /*5b70*/  PRMT R13, R6, 0x7770, RZ ;  /* 0x00007770060d7816 */ /* 0x000fe200000000ff */
[----:B------:R1:W-:Y:S01]  /*5b80*/  STL [R1+0x14], R2 ;  /* 0x0000140201007387 */ /* 0x0003e20000100800 */
[----:B------:R-:W-:-:S02]  /*5b90*/  SEL R66, R11, R66, P0 ;  /* 0x000000420b427207 */ /* 0x000fc40000000000 */
[----:B------:R-:W-:Y:S01]  /*5ba0*/  SEL R64, R13, R64, P0 ;  /* 0x000000400d407207 */ /* 0x000fe20000000000 */
[----:B------:R-:W-:Y:S01]  /*5bb0*/  LDS R131, [R195+0x80] ;  /* 0x00008000c3837984 */ /* 0x000fe20000000800 */
[C---:B---3--:R-:W-:Y:S02]  /*5bc0*/  PRMT R63, R4.reuse, 0x7773, RZ ;  /* 0x00007773043f7816 */ /* 0x048fe400000000ff */
[C---:B------:R-:W-:Y:S01]  /*5bd0*/  PRMT R62, R4.reuse, 0x7772, RZ ;  /* 0x00007772043e7816 */ /* 0x040fe200000000ff */
[----:B------:R-:W-:Y:S01]  /*5be0*/  LDS R134, [R252+0x80] ;  /* 0x00008000fc867984 */ /* 0x000fe20000000800 */
[----:B------:R-:W-:Y:S02]  /*5bf0*/  PRMT R61, R4, 0x7771, RZ ;  /* 0x00007771043d7816 */ /* 0x000fe400000000ff */
[----:B-1----:R-:W-:Y:S01]  /*5c00*/  PRMT R2, R3, 0x7773, RZ ;  /* 0x0000777303027816 */ /* 0x002fe200000000ff */
[----:B------:R-:W-:Y:S01]  /*5c10*/  LDS R132, [R195+0x7c] ;  /* 0x00007c00c3847984 */ /* 0x000fe20000000800 */
[----:B------:R-:W-:-:S02]  /*5c20*/  PRMT R3, R6, 0x7773, RZ ;  /* 0x0000777306037816 */ /* 0x000fc400000000ff */
[----:B------:R-:W-:Y:S01]  /*5c30*/  PRMT R6, R6, 0x7771, RZ ;  /* 0x0000777106067816 */ /* 0x000fe200000000ff */
[----:B------:R-:W-:Y:S01]  /*5c40*/  LDS R135, [R252+0x7c] ;  /* 0x00007c00fc877984 */ /* 0x000fe20000000800 */
[----:B------:R-:W-:Y:S02]  /*5c50*/  SEL R2, R3, R2, P0 ;  /* 0x0000000203027207 */ /* 0x000fe40000000000 */
[----:B------:R-:W-:Y:S01]  /*5c60*/  PRMT R60, R4, 0x7770, RZ ;  /* 0x00007770043c7816 */ /* 0x000fe200000000ff */
[----:B------:R-:W1:Y:S01]  /*5c70*/  LDS R3, [R195+0xf0] ;  /* 0x0000f000c3037984 */ /* 0x000e620000000800 */
[----:B------:R-:W-:Y:S02]  /*5c80*/  SEL R65, R6, R65, P0 ;  /* 0x0000004106417207 */ /* 0x000fe40000000000 */
[C---:B----4-:R-:W-:Y:S01]  /*5c90*/  PRMT R4, R7.reuse, 0x7773, RZ ;  /* 0x0000777307047816 */ /* 0x050fe200000000ff */
[----:B------:R-:W2:Y:S01]  /*5ca0*/  LDS R6, [R252+0xf0] ;  /* 0x0000f000fc067984 */ /* 0x000ea20000000800 */
[----:B------:R-:W-:-:S02]  /*5cb0*/  PRMT R11, R7, 0x7772, RZ ;  /* 0x00007772070b7816 */ /* 0x000fc400000000ff */
[----:B------:R-:W-:Y:S01]  /*5cc0*/  PRMT R13, R7, 0x7770, RZ ;  /* 0x00007770070d7816 */ /* 0x000fe200000000ff */
[----:B------:R-:W-:Y:S01]  /*5cd0*/  LDS R136, [R252+0x78] ;  /* 0x00007800fc887984 */ /* 0x000fe20000000800 */
[----:B------:R-:W-:Y:S02]  /*5ce0*/  SEL R62, R11, R62, P0 ;  /* 0x0000003e0b3e7207 */ /* 0x000fe40000000000 */
[----:B------:R-:W-:Y:S01]  /*5cf0*/  SEL R60, R13, R60, P0 ;  /* 0x0000003c0d3c7207 */ /* 0x000fe20000000000 */
[----:B------:R-:W-:Y:S01]  /*5d00*/  LDS R196, [R252+0x44] ;  /* 0x00004400fcc47984 */ /* 0x000fe20000000800 */
[C---:B------:R-:W-:Y:S02]  /*5d10*/  PRMT R59, R0.reuse, 0x7773, RZ ;  /* 0x00007773003b7816 */ /* 0x040fe400000000ff */
[C---:B------:R-:W-:Y:S01]  /*5d20*/  PRMT R58, R0.reuse, 0x7772, RZ ;  /* 0x00007772003a7816 */ /* 0x040fe200000000ff */
[----:B------:R-:W-:Y:S01]  /*5d30*/  LDS R198, [R252+0x40] ;  /* 0x00004000fcc67984 */ /* 0x000fe20000000800 */
[----:B------:R-:W-:-:S02]  /*5d40*/  PRMT R57, R0, 0x7771, RZ ;  /* 0x0000777100397816 */ /* 0x000fc400000000ff */
[----:B------:R-:W-:Y:S01]  /*5d50*/  PRMT R56, R0, 0x7770, RZ ;  /* 0x0000777000387816 */ /* 0x000fe200000000ff */
[----:B------:R-:W-:Y:S01]  /*5d60*/  LDS R197, [R195+0x3c] ;  /* 0x00003c00c3c57984 */ /* 0x000fe20000000800 */
[----:B------:R-:W-:Y:S02]  /*5d70*/  SEL R63, R4, R63, P0 ;  /* 0x0000003f043f7207 */ /* 0x000fe40000000000 */
[C---:B------:R-:W-:Y:S01]  /*5d80*/  PRMT R0, R8.reuse, 0x7773, RZ ;  /* 0x0000777308007816 */ /* 0x040fe200000000ff */
[----:B------:R-:W3:Y:S01]  /*5d90*/  LDS R4, [R195+0xec] ;  /* 0x0000ec00c3047984 */ /* 0x000ee20000000800 */
[C---:B------:R-:W-:Y:S02]  /*5da0*/  PRMT R11, R8.reuse, 0x7772, RZ ;  /* 0x00007772080b7816 */ /* 0x040fe400000000ff */
[----:B------:R-:W-:Y:S01]  /*5db0*/  PRMT R13, R8, 0x7770, RZ ;  /* 0x00007770080d7816 */ /* 0x000fe200000000ff */
[----:B------:R-:W-:Y:S01]  /*5dc0*/  LDS R200, [R252+0x3c] ;  /* 0x00003c00fcc87984 */ /* 0x000fe20000000800 */
[----:B------:R-:W-:-:S02]  /*5dd0*/  PRMT R10, R7, 0x7771, RZ ;  /* 0x00007771070a7816 */ /* 0x000fc400000000ff */
[----:B------:R-:W-:Y:S01]  /*5de0*/  PRMT R8, R8, 0x7771, RZ ;  /* 0x0000777108087816 */ /* 0x000fe200000000ff */
[----:B------:R-:W4:Y:S01]  /*5df0*/  LDS R7, [R252+0xec] ;  /* 0x0000ec00fc077984 */ /* 0x000f220000000800 */
[----:B------:R-:W-:Y:S02]  /*5e00*/  SEL R59, R0, R59, P0 ;  /* 0x0000003b003b7207 */ /* 0x000fe40000000000 */
        /* <DEDUP_REMOVED lines=8> */
[----:B0-----:R-:W-:Y:S02]  /*5e90*/  PRMT R5, R9, 0x7772, RZ ;  /* 0x0000777209057816 */ /* 0x001fe400000000ff */
[----:B------:R-:W-:Y:S01]  /*5ea0*/  SEL R61, R10, R61, P0 ;  /* 0x0000003d0a3d7207 */ /* 0x000fe20000000000 */
[----:B------:R-:W-:Y:S01]  /*5eb0*/  STL [R1+0x40], R2 ;  /* 0x0000400201007387 */ /* 0x000fe20000100800 */
[----:B------:R-:W-:Y:S02]  /*5ec0*/  SEL R58, R11, R58, P0 ;  /* 0x0000003a0b3a7207 */ /* 0x000fe40000000000 */
[----:B------:R-:W-:Y:S01]  /*5ed0*/  SEL R54, R5, R54, P0 ;  /* 0x0000003605367207 */ /* 0x000fe20000000000 */
[----:B------:R-:W-:Y:S01]  /*5ee0*/  STL [R1+0x44], R66 ;  /* 0x0000444201007387 */ /* 0x000fe20000100800 */
[----:B------:R-:W-:-:S02]  /*5ef0*/  PRMT R10, R9, 0x7773, RZ ;  /* 0x00007773090a7816 */ /* 0x000fc400000000ff */
[C---:B------:R-:W-:Y:S01]  /*5f00*/  PRMT R11, R9.reuse, 0x7770, RZ ;  /* 0x00007770090b7816 */ /* 0x040fe200000000ff */
[----:B------:R-:W0:Y:S01]  /*5f10*/  LDS R5, [R195+0xe4] ;  /* 0x0000e400c3057984 */ /* 0x000e220000000800 */
[----:B------:R-:W-:Y:S02]  /*5f20*/  PRMT R12, R9, 0x7771, RZ ;  /* 0x00007771090c7816 */ /* 0x000fe400000000ff */
[----:B------:R-:W-:Y:S01]  /*5f30*/  SEL R55, R10, R55, P0 ;  /* 0x000000370a377207 */ /* 0x000fe20000000000 */
[----:B------:R-:W0:Y:S01]  /*5f40*/  LDS R9, [R252+0xe4] ;  /* 0x0000e400fc097984 */ /* 0x000e220000000800 */
[----:B------:R-:W-:Y:S02]  /*5f50*/  SEL R52, R11, R52, P0 ;  /* 0x000000340b347207 */ /* 0x000fe40000000000 */
[C---:B-1----:R-:W-:Y:S02]  /*5f60*/  PRMT R51, R3.reuse, 0x7773, RZ ;  /* 0x0000777303337816 */ /* 0x042fe400000000ff */
[----:B------:R-:W-:-:S02]  /*5f70*/  PRMT R50, R3, 0x7772, RZ ;  /* 0x0000777203327816 */ /* 0x000fc400000000ff */
[C---:B------:R-:W-:Y:S02]  /*5f80*/  PRMT R49, R3.reuse, 0x7771, RZ ;  /* 0x0000777103317816 */ /* 0x040fe400000000ff */
[----:B------:R-:W-:Y:S02]  /*5f90*/  PRMT R48, R3, 0x7770, RZ ;  /* 0x0000777003307816 */ /* 0x000fe400000000ff */
[C---:B--2---:R-:W-:Y:S02]  /*5fa0*/  PRMT R10, R6.reuse, 0x7773, RZ ;  /* 0x00007773060a7816 */ /* 0x044fe400000000ff */
[C---:B------:R-:W-:Y:S02]  /*5fb0*/  PRMT R3, R6.reuse, 0x7772, RZ ;  /* 0x0000777206037816 */ /* 0x040fe400000000ff */
[C---:B------:R-:W-:Y:S02]  /*5fc0*/  PRMT R11, R6.reuse, 0x7770, RZ ;  /* 0x00007770060b7816 */ /* 0x040fe400000000ff */
[----:B------:R-:W-:-:S02]  /*5fd0*/  PRMT R6, R6, 0x7771, RZ ;  /* 0x0000777106067816 */ /* 0x000fc400000000ff */
[----:B------:R-:W-:Y:S02]  /*5fe0*/  SEL R56, R13, R56, P0 ;  /* 0x000000380d387207 */ /* 0x000fe40000000000 */
[----:B------:R-:W-:Y:S02]  /*5ff0*/  SEL R50, R3, R50, P0 ;  /* 0x0000003203327207 */ /* 0x000fe40000000000 */
[----:B------:R-:W-:Y:S01]  /*6000*/  SEL R48, R11, R48, P0 ;  /* 0x000000300b307207 */ /* 0x000fe20000000000 */
[----:B------:R-:W1:Y:S01]  /*6010*/  LDS R3, [R195+0xe0] ;  /* 0x0000e000c3037984 */ /* 0x000e620000000800 */
[C---:B---3--:R-:W-:Y:S02]  /*6020*/  PRMT R47, R4.reuse, 0x7773, RZ ;  /* 0x00007773042f7816 */ /* 0x048fe400000000ff */
[C---:B------:R-:W-:Y:S02]  /*6030*/  PRMT R46, R4.reuse, 0x7772, RZ ;  /* 0x00007772042e7816 */ /* 0x040fe400000000ff */
[----:B------:R-:W-:-:S02]  /*6040*/  PRMT R45, R4, 0x7771, RZ ;  /* 0x00007771042d7816 */ /* 0x000fc400000000ff */
[----:B------:R-:W-:Y:S02]  /*6050*/  PRMT R44, R4, 0x7770, RZ ;  /* 0x00007770042c7816 */ /* 0x000fe400000000ff */
[----:B------:R-:W-:Y:S02]  /*6060*/  SEL R49, R6, R49, P0 ;  /* 0x0000003106317207 */ /* 0x000fe40000000000 */
[C---:B----4-:R-:W-:Y:S01]  /*6070*/  PRMT R4, R7.reuse, 0x7773, RZ ;  /* 0x0000777307047816 */ /* 0x050fe200000000ff */
[----:B------:R-:W2:Y:S01]  /*6080*/  LDS R6, [R252+0xe0] ;  /* 0x0000e000fc067984 */ /* 0x000ea20000000800 */
[C---:B------:R-:W-:Y:S02]  /*6090*/  PRMT R11, R7.reuse, 0x7772, RZ ;  /* 0x00007772070b7816 */ /* 0x040fe400000000ff */
[----:B------:R-:W-:Y:S02]  /*60a0*/  PRMT R13, R7, 0x7770, RZ ;  /* 0x00007770070d7816 */ /* 0x000fe400000000ff */
[----:B------:R-:W-:-:S02]  /*60b0*/  SEL R46, R11, R46, P0 ;  /* 0x0000002e0b2e7207 */ /* 0x000fc40000000000 */
[----:B------:R-:W-:Y:S02]  /*60c0*/  SEL R44, R13, R44, P0 ;  /* 0x0000002c0d2c7207 */ /* 0x000fe40000000000 */
[C---:B------:R-:W-:Y:S02]  /*60d0*/  PRMT R43, R0.reuse, 0x7773, RZ ;  /* 0x00007773002b7816 */ /* 0x040fe400000000ff */
[C---:B------:R-:W-:Y:S02]  /*60e0*/  PRMT R42, R0.reuse, 0x7772, RZ ;  /* 0x00007772002a7816 */ /* 0x040fe400000000ff */
[C---:B------:R-:W-:Y:S02]  /*60f0*/  PRMT R41, R0.reuse, 0x7771, RZ ;  /* 0x0000777100297816 */ /* 0x040fe400000000ff */
[----:B------:R-:W-:Y:S02]  /*6100*/  PRMT R40, R0, 0x7770, RZ ;  /* 0x0000777000287816 */ /* 0x000fe400000000ff */
[----:B------:R-:W-:-:S02]  /*6110*/  SEL R51, R10, R51, P0 ;  /* 0x000000330a337207 */ /* 0x000fc40000000000 */
[----:B------:R-:W-:Y:S02]  /*6120*/  SEL R47, R4, R47, P0 ;  /* 0x0000002f042f7207 */ /* 0x000fe40000000000 */
[C---:B------:R-:W-:Y:S01]  /*6130*/  PRMT R0, R8.reuse, 0x7773, RZ ;  /* 0x0000777308007816 */ /* 0x040fe200000000ff */
[----:B------:R-:W3:Y:S01]  /*6140*/  LDS R4, [R195+0xdc] ;  /* 0x0000dc00c3047984 */ /* 0x000ee20000000800 */
[C---:B------:R-:W-:Y:S02]  /*6150*/  PRMT R11, R8.reuse, 0x7772, RZ ;  /* 0x00007772080b7816 */ /* 0x040fe400000000ff */
[C---:B------:R-:W-:Y:S02]  /*6160*/  PRMT R13, R8.reuse, 0x7770, RZ ;  /* 0x00007770080d7816 */ /* 0x040fe400000000ff */
[----:B------:R-:W-:Y:S02]  /*6170*/  PRMT R10, R7, 0x7771, RZ ;  /* 0x00007771070a7816 */ /* 0x000fe400000000ff */
[----:B------:R-:W-:Y:S01]  /*6180*/  PRMT R8, R8, 0x7771, RZ ;  /* 0x0000777108087816 */ /* 0x000fe200000000ff */
[----:B------:R-:W4:Y:S01]  /*6190*/  LDS R7, [R252+0xdc] ;  /* 0x0000dc00fc077984 */ /* 0x000f220000000800 */
[----:B------:R-:W-:-:S02]  /*61a0*/  SEL R43, R0, R43, P0 ;  /* 0x0000002b002b7207 */ /* 0x000fc40000000000 */
[----:B------:R-:W-:Y:S01]  /*61b0*/  SEL R41, R8, R41, P0 ;  /* 0x0000002908297207 */ /* 0x000fe20000000000 */
[----:B------:R-:W4:Y:S01]  /*61c0*/  LDS R0, [R195+0xd8] ;  /* 0x0000d800c3007984 */ /* 0x000f220000000800 */
[C---:B0-----:R-:W-:Y:S02]  /*61d0*/  PRMT R39, R5.reuse, 0x7773, RZ ;  /* 0x0000777305277816 */ /* 0x041fe400000000ff */
[C---:B------:R-:W-:Y:S01]  /*61e0*/  PRMT R38, R5.reuse, 0x7772, RZ ;  /* 0x0000777205267816 */ /* 0x040fe200000000ff */
[----:B------:R-:W0:Y:S01]  /*61f0*/  LDS R8, [R252+0xd8] ;  /* 0x0000d800fc087984 */ /* 0x000e220000000800 */
[C---:B------:R-:W-:Y:S02]  /*6200*/  PRMT R37, R5.reuse, 0x7771, RZ ;  /* 0x0000777105257816 */ /* 0x040fe400000000ff */
[----:B------:R-:W-:Y:S02]  /*6210*/  PRMT R36, R5, 0x7770, RZ ;  /* 0x0000777005247816 */ /* 0x000fe400000000ff */
[----:B------:R-:W-:-:S02]  /*6220*/  PRMT R5, R9, 0x7772, RZ ;  /* 0x0000777209057816 */ /* 0x000fc400000000ff */
[----:B------:R-:W-:Y:S02]  /*6230*/  SEL R53, R12, R53, P0 ;  /* 0x000000350c357207 */ /* 0x000fe40000000000 */
[----:B------:R-:W-:Y:S02]  /*6240*/  SEL R45, R10, R45, P0 ;  /* 0x0000002d0a2d7207 */ /* 0x000fe40000000000 */
[----:B------:R-:W-:Y:S02]  /*6250*/  SEL R42, R11, R42, P0 ;  /* 0x0000002a0b2a7207 */ /* 0x000fe40000000000 */
[----:B------:R-:W-:Y:S02]  /*6260*/  SEL R38, R5, R38, P0 ;  /* 0x0000002605267207 */ /* 0x000fe40000000000 */
[C---:B------:R-:W-:Y:S01]  /*6270*/  PRMT R10, R9.reuse, 0x7773, RZ ;  /* 0x00007773090a7816 */ /* 0x040fe200000000ff */
[----:B------:R-:W0:Y:S01]  /*6280*/  LDS R5, [R195+0xd4] ;  /* 0x0000d400c3057984 */ /* 0x000e220000000800 */
[----:B------:R-:W-:-:S02]  /*6290*/  PRMT R11, R9, 0x7770, RZ ;  /* 0x00007770090b7816 */ /* 0x000fc400000000ff */
[----:B------:R-:W-:Y:S02]  /*62a0*/  PRMT R12, R9, 0x7771, RZ ;  /* 0x00007771090c7816 */ /* 0x000fe400000000ff */
[----:B------:R-:W0:Y:S01]  /*62b0*/  LDS R9, [R252+0xd4] ;  /* 0x0000d400fc097984 */ /* 0x000e220000000800 */
[----:B------:R-:W-:Y:S02]  /*62c0*/  SEL R39, R10, R39, P0 ;  /* 0x000000270a277207 */ /* 0x000fe40000000000 */
[----:B------:R-:W-:Y:S02]  /*62d0*/  SEL R36, R11, R36, P0 ;  /* 0x000000240b247207 */ /* 0x000fe40000000000 */
[C---:B-1----:R-:W-:Y:S02]  /*62e0*/  PRMT R35, R3.reuse, 0x7773, RZ ;  /* 0x0000777303237816 */ /* 0x042fe400000000ff */
[C---:B------:R-:W-:Y:S02]  /*62f0*/  PRMT R34, R3.reuse, 0x7772, RZ ;  /* 0x0000777203227816 */ /* 0x040fe400000000ff */
[----:B------:R-:W-:-:S02]  /*6300*/  PRMT R33, R3, 0x7771, RZ ;  /* 0x0000777103217816 */ /* 0x000fc400000000ff */
[----:B------:R-:W-:Y:S02]  /*6310*/  PRMT R32, R3, 0x7770, RZ ;  /* 0x0000777003207816 */ /* 0x000fe400000000ff */
[C---:B--2---:R-:W-:Y:S02]  /*6320*/  PRMT R10, R6.reuse, 0x7773, RZ ;  /* 0x00007773060a7816 */ /* 0x044fe400000000ff */
[C---:B------:R-:W-:Y:S02]  /*6330*/  PRMT R3, R6.reuse, 0x7772, RZ ;  /* 0x0000777206037816 */ /* 0x040fe400000000ff */
[C---:B------:R-:W-:Y:S02]  /*6340*/  PRMT R11, R6.reuse, 0x7770, RZ ;  /* 0x00007770060b7816 */ /* 0x040fe400000000ff */
[----:B------:R-:W-:Y:S02]  /*6350*/  PRMT R6, R6, 0x7771, RZ ;  /* 0x0000777106067816 */ /* 0x000fe400000000ff */
[----:B---3--:R-:W-:-:S02]  /*6360*/  PRMT R31, R4, 0x7773, RZ ;  /* 0x00007773041f7816 */ /* 0x008fc400000000ff */
[C---:B------:R-:W-:Y:S02]  /*6370*/  PRMT R30, R4.reuse, 0x7772, RZ ;  /* 0x00007772041e7816 */ /* 0x040fe400000000ff */
[C---:B------:R-:W-:Y:S02]  /*6380*/  PRMT R29, R4.reuse, 0x7771, RZ ;  /* 0x00007771041d7816 */ /* 0x040fe400000000ff */
[----:B------:R-:W-:Y:S02]  /*6390*/  PRMT R28, R4, 0x7770, RZ ;  /* 0x00007770041c7816 */ /* 0x000fe400000000ff */
[----:B------:R-:W-:Y:S02]  /*63a0*/  SEL R40, R13, R40, P0 ;  /* 0x000000280d287207 */ /* 0x000fe40000000000 */
[----:B------:R-:W-:Y:S02]  /*63b0*/  SEL R34, R3, R34, P0 ;  /* 0x0000002203227207 */ /* 0x000fe40000000000 */
[----:B------:R-:W-:Y:S01]  /*63c0*/  SEL R32, R11, R32, P0 ;  /* 0x000000200b207207 */ /* 0x000fe20000000000 */
[----:B------:R-:W1:Y:S01]  /*63d0*/  LDS R3, [R195+0xd0] ;  /* 0x0000d000c3037984 */ /* 0x000e620000000800 */
[----:B------:R-:W-:-:S02]  /*63e0*/  SEL R33, R6, R33, P0 ;  /* 0x0000002106217207 */ /* 0x000fc40000000000 */
[C---:B----4-:R-:W-:Y:S01]  /*63f0*/  PRMT R4, R7.reuse, 0x7773, RZ ;  /* 0x0000777307047816 */ /* 0x050fe200000000ff */
[----:B------:R-:W2:Y:S01]  /*6400*/  LDS R6, [R252+0xd0] ;  /* 0x0000d000fc067984 */ /* 0x000ea20000000800 */
[C---:B------:R-:W-:Y:S02]  /*6410*/  PRMT R11, R7.reuse, 0x7772, RZ ;  /* 0x00007772070b7816 */ /* 0x040fe400000000ff */
[----:B------:R-:W-:Y:S02]  /*6420*/  PRMT R13, R7, 0x7770, RZ ;  /* 0x00007770070d7816 */ /* 0x000fe400000000ff */
[----:B------:R-:W-:Y:S02]  /*6430*/  SEL R35, R10, R35, P0 ;  /* 0x000000230a237207 */ /* 0x000fe40000000000 */
[C---:B------:R-:W-:Y:S02]  /*6440*/  PRMT R27, R0.reuse, 0x7773, RZ ;  /* 0x00007773001b7816 */ /* 0x040fe400000000ff */
[----:B------:R-:W-:-:S02]  /*6450*/  PRMT R26, R0, 0x7772, RZ ;  /* 0x00007772001a7816 */ /* 0x000fc400000000ff */
[C---:B------:R-:W-:Y:S02]  /*6460*/  PRMT R25, R0.reuse, 0x7771, RZ ;  /* 0x0000777100197816 */ /* 0x040fe400000000ff */
[----:B------:R-:W-:Y:S02]  /*6470*/  PRMT R24, R0, 0x7770, RZ ;  /* 0x0000777000187816 */ /* 0x000fe400000000ff */
[----:B------:R-:W-:Y:S02]  /*6480*/  PRMT R10, R7, 0x7771, RZ ;  /* 0x00007771070a7816 */ /* 0x000fe400000000ff */
[----:B------:R-:W-:Y:S01]  /*6490*/  SEL R31, R4, R31, P0 ;  /* 0x0000001f041f7207 */ /* 0x000fe20000000000 */
[----:B------:R-:W-:Y:S01]  /*64a0*/  LDS R7, [R252+0xcc] ;  /* 0x0000cc00fc077984 */ /* 0x000fe20000000800 */
[----:B------:R-:W-:Y:S02]  /*64b0*/  SEL R30, R11, R30, P0 ;  /* 0x0000001e0b1e7207 */ /* 0x000fe40000000000 */
[----:B------:R-:W-:Y:S01]  /*64c0*/  SEL R28, R13, R28, P0 ;  /* 0x0000001c0d1c7207 */ /* 0x000fe20000000000 */
[----:B------:R-:W3:Y:S01]  /*64d0*/  LDS R4, [R195+0xcc] ;  /* 0x0000cc00c3047984 */ /* 0x000ee20000000800 */
[----:B0-----:R-:W-:-:S02]  /*64e0*/  PRMT R0, R8, 0x7773, RZ ;  /* 0x0000777308007816 */ /* 0x001fc400000000ff */
[C---:B------:R-:W-:Y:S02]  /*64f0*/  PRMT R11, R8.reuse, 0x7772, RZ ;  /* 0x00007772080b7816 */ /* 0x040fe400000000ff */
[C---:B------:R-:W-:Y:S02]  /*6500*/  PRMT R13, R8.reuse, 0x7770, RZ ;  /* 0x00007770080d7816 */ /* 0x040fe400000000ff */
[----:B------:R-:W-:Y:S02]  /*6510*/  PRMT R8, R8, 0x7771, RZ ;  /* 0x0000777108087816 */ /* 0x000fe400000000ff */
[----:B------:R-:W-:Y:S02]  /*6520*/  SEL R27, R0, R27, P0 ;  /* 0x0000001b001b7207 */ /* 0x000fe40000000000 */
[----:B------:R-:W0:Y:S01]  /*6530*/  LDS R0, [R195+0xc8] ;  /* 0x0000c800c3007984 */ /* 0x000e220000000800 */
[----:B------:R-:W-:Y:S02]  /*6540*/  SEL R25, R8, R25, P0 ;  /* 0x0000001908197207 */ /* 0x000fe40000000000 */
[C---:B------:R-:W-:Y:S01]  /*6550*/  PRMT R23, R5.reuse, 0x7773, RZ ;  /* 0x0000777305177816 */ /* 0x040fe200000000ff */
[----:B------:R-:W4:Y:S01]  /*6560*/  LDS R8, [R252+0xc8] ;  /* 0x0000c800fc087984 */ /* 0x000f220000000800 */
[----:B------:R-:W-:-:S02]  /*6570*/  PRMT R22, R5, 0x7772, RZ ;  /* 0x0000777205167816 */ /* 0x000fc400000000ff */
[C---:B------:R-:W-:Y:S02]  /*6580*/  PRMT R21, R5.reuse, 0x7771, RZ ;  /* 0x0000777105157816 */ /* 0x040fe400000000ff */
[----:B------:R-:W-:Y:S02]  /*6590*/  PRMT R20, R5, 0x7770, RZ ;  /* 0x0000777005147816 */ /* 0x000fe400000000ff */
[----:B------:R-:W-:Y:S02]  /*65a0*/  PRMT R5, R9, 0x7772, RZ ;  /* 0x0000777209057816 */ /* 0x000fe400000000ff */
[----:B------:R-:W-:Y:S02]  /*65b0*/  SEL R29, R10, R29, P0 ;  /* 0x0000001d0a1d7207 */ /* 0x000fe40000000000 */
[----:B------:R-:W-:Y:S02]  /*65c0*/  SEL R22, R5, R22, P0 ;  /* 0x0000001605167207 */ /* 0x000fe40000000000 */
[----:B------:R-:W4:Y:S01]  /*65d0*/  LDS R5, [R195+0xc4] ;  /* 0x0000c400c3057984 */ /* 0x000f220000000800 */
[----:B------:R-:W-:-:S02]  /*65e0*/  SEL R37, R12, R37, P0 ;  /* 0x000000250c257207 */ /* 0x000fc40000000000 */
[----:B------:R-:W-:Y:S02]  /*65f0*/  SEL R26, R11, R26, P0 ;  /* 0x0000001a0b1a7207 */ /* 0x000fe40000000000 */
[C---:B------:R-:W-:Y:S02]  /*6600*/  PRMT R10, R9.reuse, 0x7773, RZ ;  /* 0x00007773090a7816 */ /* 0x040fe400000000ff */
[C---:B------:R-:W-:Y:S02]  /*6610*/  PRMT R11, R9.reuse, 0x7770, RZ ;  /* 0x00007770090b7816 */ /* 0x040fe400000000ff */
[----:B------:R-:W-:Y:S02]  /*6620*/  PRMT R12, R9, 0x7771, RZ ;  /* 0x00007771090c7816 */ /* 0x000fe400000000ff */
[C---:B-1----:R-:W-:Y:S02]  /*6630*/  PRMT R19, R3.reuse, 0x7773, RZ ;  /* 0x0000777303137816 */ /* 0x042fe400000000ff */
[----:B------:R-:W-:-:S02]  /*6640*/  PRMT R18, R3, 0x7772, RZ ;  /* 0x0000777203127816 */ /* 0x000fc400000000ff */
[C---:B------:R-:W-:Y:S02]  /*6650*/  PRMT R17, R3.reuse, 0x7771, RZ ;  /* 0x0000777103117816 */ /* 0x040fe400000000ff */
[----:B------:R-:W-:Y:S02]  /*6660*/  PRMT R16, R3, 0x7770, RZ ;  /* 0x0000777003107816 */ /* 0x000fe400000000ff */
[C---:B--2---:R-:W-:Y:S02]  /*6670*/  PRMT R9, R6.reuse, 0x7770, RZ ;  /* 0x0000777006097816 */ /* 0x044fe400000000ff */
[----:B------:R-:W-:Y:S02]  /*6680*/  PRMT R3, R6, 0x7772, RZ ;  /* 0x0000777206037816 */ /* 0x000fe400000000ff */
[----:B------:R-:W-:Y:S02]  /*6690*/  SEL R23, R10, R23, P0 ;  /* 0x000000170a177207 */ /* 0x000fe40000000000 */
[----:B------:R-:W-:-:S02]  /*66a0*/  PRMT R10, R6, 0x7773, RZ ;  /* 0x00007773060a7816 */ /* 0x000fc400000000ff */
[----:B------:R-:W-:Y:S02]  /*66b0*/  SEL R20, R11, R20, P0 ;  /* 0x000000140b147207 */ /* 0x000fe40000000000 */
[----:B------:R-:W-:Y:S02]  /*66c0*/  SEL R21, R12, R21, P0 ;  /* 0x000000150c157207 */ /* 0x000fe40000000000 */
[----:B------:R-:W-:Y:S02]  /*66d0*/  PRMT R6, R6, 0x7771, RZ ;  /* 0x0000777106067816 */ /* 0x000fe400000000ff */
[----:B------:R-:W-:Y:S02]  /*66e0*/  SEL R16, R9, R16, P0 ;  /* 0x0000001009107207 */ /* 0x000fe40000000000 */
[C---:B---3--:R-:W-:Y:S02]  /*66f0*/  PRMT R14, R4.reuse, 0x7772, RZ ;  /* 0x00007772040e7816 */ /* 0x048fe400000000ff */
[----:B------:R-:W-:-:S02]  /*6700*/  PRMT R12, R4, 0x7770, RZ ;  /* 0x00007770040c7816 */ /* 0x000fc400000000ff */
[C---:B------:R-:W-:Y:S02]  /*6710*/  PRMT R9, R7.reuse, 0x7772, RZ ;  /* 0x0000777207097816 */ /* 0x040fe400000000ff */
[----:B------:R-:W-:Y:S02]  /*6720*/  PRMT R11, R7, 0x7770, RZ ;  /* 0x00007770070b7816 */ /* 0x000fe400000000ff */
[----:B------:R-:W-:Y:S02]  /*6730*/  SEL R18, R3, R18, P0 ;  /* 0x0000001203127207 */ /* 0x000fe40000000000 */
[----:B------:R-:W-:Y:S01]  /*6740*/  SEL R24, R13, R24, P0 ;  /* 0x000000180d187207 */ /* 0x000fe20000000000 */
[----:B------:R-:W1:Y:S01]  /*6750*/  LDS R3, [R195+0xc0] ;  /* 0x0000c000c3037984 */ /* 0x000e620000000800 */
[----:B------:R-:W-:Y:S02]  /*6760*/  SEL R17, R6, R17, P0 ;  /* 0x0000001106117207 */ /* 0x000fe40000000000 */
[----:B------:R-:W-:-:S02]  /*6770*/  PRMT R15, R4, 0x7773, RZ ;  /* 0x00007773040f7816 */ /* 0x000fc400000000ff */
[----:B------:R-:W-:Y:S02]  /*6780*/  PRMT R13, R4, 0x7771, RZ ;  /* 0x00007771040d7816 */ /* 0x000fe400000000ff */
[----:B------:R-:W-:Y:S02]  /*6790*/  SEL R19, R10, R19, P0 ;  /* 0x000000130a137207 */ /* 0x000fe40000000000 */
[C---:B------:R-:W-:Y:S02]  /*67a0*/  PRMT R4, R7.reuse, 0x7773, RZ ;  /* 0x0000777307047816 */ /* 0x040fe400000000ff */
[----:B------:R-:W-:Y:S02]  /*67b0*/  PRMT R6, R7, 0x7771, RZ ;  /* 0x0000777107067816 */ /* 0x000fe400000000ff */
[----:B------:R-:W-:Y:S02]  /*67c0*/  SEL R14, R9, R14, P0 ;  /* 0x0000000e090e7207 */ /* 0x000fe40000000000 */
[----:B------:R-:W-:-:S02]  /*67d0*/  SEL R12, R11, R12, P0 ;  /* 0x0000000c0b0c7207 */ /* 0x000fc40000000000 */
[C---:B0-----:R-:W-:Y:S02]  /*67e0*/  PRMT R11, R0.reuse, 0x7773, RZ ;  /* 0x00007773000b7816 */ /* 0x041fe400000000ff */
[C---:B------:R-:W-:Y:S02]  /*67f0*/  PRMT R10, R0.reuse, 0x7772, RZ ;  /* 0x00007772000a7816 */ /* 0x040fe400000000ff */
[C---:B------:R-:W-:Y:S02]  /*6800*/  PRMT R9, R0.reuse, 0x7771, RZ ;  /* 0x0000777100097816 */ /* 0x040fe400000000ff */
[----:B------:R-:W-:Y:S02]  /*6810*/  PRMT R0, R0, 0x7770, RZ ;  /* 0x0000777000007816 */ /* 0x000fe400000000ff */
[----:B----4-:R-:W-:Y:S02]  /*6820*/  PRMT R71, R8, 0x7770, RZ ;  /* 0x0000777008477816 */ /* 0x010fe400000000ff */
[----:B------:R-:W-:-:S02]  /*6830*/  SEL R15, R4, R15, P0 ;  /* 0x0000000f040f7207 */ /* 0x000fc40000000000 */
[----:B------:R-:W-:Y:S02]  /*6840*/  SEL R13, R6, R13, P0 ;  /* 0x0000000d060d7207 */ /* 0x000fe40000000000 */
[C---:B------:R-:W-:Y:S02]  /*6850*/  PRMT R4, R8.reuse, 0x7773, RZ ;  /* 0x0000777308047816 */ /* 0x040fe400000000ff */
[C---:B------:R-:W-:Y:S02]  /*6860*/  PRMT R7, R8.reuse, 0x7772, RZ ;  /* 0x0000777208077816 */ /* 0x040fe400000000ff */
[----:B------:R-:W-:Y:S02]  /*6870*/  PRMT R6, R8, 0x7771, RZ ;  /* 0x0000777108067816 */ /* 0x000fe400000000ff */
[----:B------:R-:W-:Y:S02]  /*6880*/  SEL R8, R71, R0, P0 ;  /* 0x0000000047087207 */ /* 0x000fe40000000000 */
[----:B------:R-:W0:Y:S01]  /*6890*/  LDS R0, [R195+0xb8] ;  /* 0x0000b800c3007984 */ /* 0x000e220000000800 */
[----:B------:R-:W-:-:S02]  /*68a0*/  SEL R11, R4, R11, P0 ;  /* 0x0000000b040b7207 */ /* 0x000fc40000000000 */
[----:B------:R-:W-:Y:S01]  /*68b0*/  SEL R10, R7, R10, P0 ;  /* 0x0000000a070a7207 */ /* 0x000fe20000000000 */
[----:B------:R-:W2:Y:S01]  /*68c0*/  LDS R71, [R252+0xb8] ;  /* 0x0000b800fc477984 */ /* 0x000ea20000000800 */
        /* <DEDUP_REMOVED lines=9> */
[----:B------:R-:W-:Y:S01]  /*6960*/  SEL R6, R5, R6, P0 ;  /* 0x0000000605067207 */ /* 0x000fe20000000000 */
[----:B------:R-:W3:Y:S01]  /*6970*/  LDS R68, [R195+0xb4] ;  /* 0x0000b400c3447984 */ /* 0x000ee20000000800 */
[----:B------:R-:W-:-:S02]  /*6980*/  SEL R5, R73, R72, P0 ;  /* 0x0000004849057207 */ /* 0x000fc40000000000 */
[----:B------:R-:W-:Y:S01]  /*6990*/  SEL R7, R74, R7, P0 ;  /* 0x000000074a077207 */ /* 0x000fe20000000000 */
[----:B------:R-:W4:Y:S01]  /*69a0*/  LDS R72, [R252+0xb4] ;  /* 0x0000b400fc487984 */ /* 0x000f220000000800 */
[----:B------:R-:W-:Y:S02]  /*69b0*/  SEL R4, R75, R4, P0 ;  /* 0x000000044b047207 */ /* 0x000fe40000000000 */
[C---:B-1----:R-:W-:Y:S02]  /*69c0*/  PRMT R73, R3.reuse, 0x7773, RZ ;  /* 0x0000777303497816 */ /* 0x042fe400000000ff */
[----:B------:R-:W-:Y:S02]  /*69d0*/  PRMT R130, R3, 0x7772, RZ ;  /* 0x0000777203827816 */ /* 0x000fe400000000ff */
[C---:B------:R-:W-:Y:S02]  /*69e0*/  PRMT R74, R69.reuse, 0x7773, RZ ;  /* 0x00007773454a7816 */ /* 0x040fe400000000ff */
[----:B------:R-:W-:-:S02]  /*69f0*/  PRMT R75, R69, 0x7772, RZ ;  /* 0x00007772454b7816 */ /* 0x000fc400000000ff */
[C---:B------:R-:W-:Y:S02]  /*6a00*/  PRMT R129, R3.reuse, 0x7771, RZ ;  /* 0x0000777103817816 */ /* 0x040fe400000000ff */
[----:B------:R-:W-:Y:S02]  /*6a10*/  PRMT R128, R3, 0x7770, RZ ;  /* 0x0000777003807816 */ /* 0x000fe400000000ff */
[----:B------:R-:W-:Y:S02]  /*6a20*/  SEL R3, R74, R73, P0 ;  /* 0x000000494a037207 */ /* 0x000fe40000000000 */
[----:B------:R-:W-:Y:S01]  /*6a30*/  SEL R130, R75, R130, P0 ;  /* 0x000000824b827207 */ /* 0x000fe20000000000 */
[----:B------:R-:W-:Y:S01]  /*6a40*/  LDS R73, [R252+0xb0] ;  /* 0x0000b000fc497984 */ /* 0x000fe20000000800 */
[C---:B------:R-:W-:Y:S02]  /*6a50*/  PRMT R127, R67.reuse, 0x7773, RZ ;  /* 0x00007773437f7816 */ /* 0x040fe400000000ff */
[----:B------:R-:W-:-:S02]  /*6a60*/  PRMT R126, R67, 0x7772, RZ ;  /* 0x00007772437e7816 */ /* 0x000fc400000000ff */
[C---:B------:R-:W-:Y:S02]  /*6a70*/  PRMT R125, R67.reuse, 0x7771, RZ ;  /* 0x00007771437d7816 */ /* 0x040fe400000000ff */
[----:B------:R-:W-:Y:S02]  /*6a80*/  PRMT R124, R67, 0x7770, RZ ;  /* 0x00007770437c7816 */ /* 0x000fe400000000ff */
[C---:B------:R-:W-:Y:S02]  /*6a90*/  PRMT R74, R70.reuse, 0x7773, RZ ;  /* 0x00007773464a7816 */ /* 0x040fe400000000ff */
[C---:B------:R-:W-:Y:S02]  /*6aa0*/  PRMT R67, R70.reuse, 0x7772, RZ ;  /* 0x0000777246437816 */ /* 0x040fe400000000ff */
[----:B------:R-:W-:Y:S02]  /*6ab0*/  PRMT R75, R70, 0x7770, RZ ;  /* 0x00007770464b7816 */ /* 0x000fe400000000ff */
[----:B------:R-:W-:-:S02]  /*6ac0*/  PRMT R77, R69, 0x7770, RZ ;  /* 0x00007770454d7816 */ /* 0x000fc400000000ff */
[----:B------:R-:W-:Y:S02]  /*6ad0*/  PRMT R76, R69, 0x7771, RZ ;  /* 0x00007771454c7816 */ /* 0x000fe400000000ff */
[----:B------:R-:W-:Y:S01]  /*6ae0*/  PRMT R70, R70, 0x7771, RZ ;  /* 0x0000777146467816 */ /* 0x000fe200000000ff */
[----:B------:R-:W1:Y:S01]  /*6af0*/  LDS R69, [R195+0xb0] ;  /* 0x0000b000c3457984 */ /* 0x000e620000000800 */
[----:B------:R-:W-:Y:S02]  /*6b00*/  SEL R126, R67, R126, P0 ;  /* 0x0000007e437e7207 */ /* 0x000fe40000000000 */
[C---:B0-----:R-:W-:Y:S01]  /*6b10*/  PRMT R123, R0.reuse, 0x7773, RZ ;  /* 0x00007773007b7816 */ /* 0x041fe200000000ff */
[----:B------:R-:W0:Y:S01]  /*6b20*/  LDS R67, [R195+0xac] ;  /* 0x0000ac00c3437984 */ /* 0x000e220000000800 */
[C---:B------:R-:W-:Y:S02]  /*6b30*/  PRMT R122, R0.reuse, 0x7772, RZ ;  /* 0x00007772007a7816 */ /* 0x040fe400000000ff */
[----:B------:R-:W-:-:S02]  /*6b40*/  PRMT R121, R0, 0x7771, RZ ;  /* 0x0000777100797816 */ /* 0x000fc400000000ff */
[----:B------:R-:W-:Y:S02]  /*6b50*/  PRMT R120, R0, 0x7770, RZ ;  /* 0x0000777000787816 */ /* 0x000fe400000000ff */
[----:B------:R-:W-:Y:S02]  /*6b60*/  SEL R125, R70, R125, P0 ;  /* 0x0000007d467d7207 */ /* 0x000fe40000000000 */
[----:B--2---:R-:W-:Y:S01]  /*6b70*/  PRMT R0, R71, 0x7773, RZ ;  /* 0x0000777347007816 */ /* 0x004fe200000000ff */
[----:B------:R-:W2:Y:S01]  /*6b80*/  LDS R70, [R252+0xac] ;  /* 0x0000ac00fc467984 */ /* 0x000ea20000000800 */
[----:B------:R-:W-:Y:S02]  /*6b90*/  SEL R128, R77, R128, P0 ;  /* 0x000000804d807207 */ /* 0x000fe40000000000 */
[----:B------:R-:W-:Y:S02]  /*6ba0*/  SEL R124, R75, R124, P0 ;  /* 0x0000007c4b7c7207 */ /* 0x000fe40000000000 */
[----:B------:R-:W-:-:S02]  /*6bb0*/  PRMT R75, R71, 0x7772, RZ ;  /* 0x00007772474b7816 */ /* 0x000fc400000000ff */
[C---:B------:R-:W-:Y:S02]  /*6bc0*/  PRMT R77, R71.reuse, 0x7770, RZ ;  /* 0x00007770474d7816 */ /* 0x040fe400000000ff */
[----:B------:R-:W-:Y:S02]  /*6bd0*/  SEL R127, R74, R127, P0 ;  /* 0x0000007f4a7f7207 */ /* 0x000fe40000000000 */
[----:B------:R-:W-:Y:S02]  /*6be0*/  SEL R123, R0, R123, P0 ;  /* 0x0000007b007b7207 */ /* 0x000fe40000000000 */
[----:B------:R-:W-:Y:S01]  /*6bf0*/  PRMT R74, R71, 0x7771, RZ ;  /* 0x00007771474a7816 */ /* 0x000fe200000000ff */
[----:B------:R-:W2:Y:S01]  /*6c00*/  LDS R0, [R195+0xa8] ;  /* 0x0000a800c3007984 */ /* 0x000ea20000000800 */
[----:B------:R-:W-:Y:S02]  /*6c10*/  SEL R122, R75, R122, P0 ;  /* 0x0000007a4b7a7207 */ /* 0x000fe40000000000 */
[----:B------:R-:W-:Y:S01]  /*6c20*/  SEL R120, R77, R120, P0 ;  /* 0x000000784d787207 */ /* 0x000fe20000000000 */
[----:B------:R-:W2:Y:S01]  /*6c30*/  LDS R71, [R252+0xa8] ;  /* 0x0000a800fc477984 */ /* 0x000ea20000000800 */
[----:B---3--:R-:W-:-:S02]  /*6c40*/  PRMT R119, R68, 0x7773, RZ ;  /* 0x0000777344777816 */ /* 0x008fc400000000ff */
[C---:B------:R-:W-:Y:S02]  /*6c50*/  PRMT R118, R68.reuse, 0x7772, RZ ;  /* 0x0000777244767816 */ /* 0x040fe400000000ff */
[C---:B------:R-:W-:Y:S02]  /*6c60*/  PRMT R117, R68.reuse, 0x7771, RZ ;  /* 0x0000777144757816 */ /* 0x040fe400000000ff */
[----:B------:R-:W-:Y:S02]  /*6c70*/  PRMT R116, R68, 0x7770, RZ ;  /* 0x0000777044747816 */ /* 0x000fe400000000ff */
[C---:B----4-:R-:W-:Y:S02]  /*6c80*/  PRMT R68, R72.reuse, 0x7773, RZ ;  /* 0x0000777348447816 */ /* 0x050fe400000000ff */
[C---:B------:R-:W-:Y:S02]  /*6c90*/  PRMT R75, R72.reuse, 0x7772, RZ ;  /* 0x00007772484b7816 */ /* 0x040fe400000000ff */
[----:B------:R-:W-:-:S02]  /*6ca0*/  PRMT R77, R72, 0x7770, RZ ;  /* 0x00007770484d7816 */ /* 0x000fc400000000ff */
[----:B------:R-:W-:Y:S02]  /*6cb0*/  PRMT R72, R72, 0x7771, RZ ;  /* 0x0000777148487816 */ /* 0x000fe400000000ff */
[----:B------:R-:W-:Y:S02]  /*6cc0*/  SEL R119, R68, R119, P0 ;  /* 0x0000007744777207 */ /* 0x000fe40000000000 */
[----:B------:R-:W-:Y:S01]  /*6cd0*/  SEL R117, R72, R117, P0 ;  /* 0x0000007548757207 */ /* 0x000fe20000000000 */
[----:B------:R-:W3:Y:S01]  /*6ce0*/  LDS R68, [R195+0xa4] ;  /* 0x0000a400c3447984 */ /* 0x000ee20000000800 */
[----:B------:R-:W-:Y:S02]  /*6cf0*/  SEL R121, R74, R121, P0 ;  /* 0x000000794a797207 */ /* 0x000fe40000000000 */
[----:B------:R-:W-:Y:S01]  /*6d00*/  SEL R118, R75, R118, P0 ;  /* 0x000000764b767207 */ /* 0x000fe20000000000 */
[----:B------:R-:W4:Y:S01]  /*6d10*/  LDS R72, [R252+0xa4] ;  /* 0x0000a400fc487984 */ /* 0x000f220000000800 */
[----:B-1----:R-:W-:-:S02]  /*6d20*/  PRMT R115, R69, 0x7773, RZ ;  /* 0x0000777345737816 */ /* 0x002fc400000000ff */
[C---:B------:R-:W-:Y:S02]  /*6d30*/  PRMT R114, R69.reuse, 0x7772, RZ ;  /* 0x0000777245727816 */ /* 0x040fe400000000ff */
[C---:B------:R-:W-:Y:S02]  /*6d40*/  PRMT R113, R69.reuse, 0x7771, RZ ;  /* 0x0000777145717816 */ /* 0x040fe400000000ff */
[----:B------:R-:W-:Y:S02]  /*6d50*/  PRMT R112, R69, 0x7770, RZ ;  /* 0x0000777045707816 */ /* 0x000fe400000000ff */
[C---:B------:R-:W-:Y:S02]  /*6d60*/  PRMT R74, R73.reuse, 0x7773, RZ ;  /* 0x00007773494a7816 */ /* 0x040fe400000000ff */
[C---:B------:R-:W-:Y:S02]  /*6d70*/  PRMT R75, R73.reuse, 0x7770, RZ ;  /* 0x00007770494b7816 */ /* 0x040fe400000000ff */
[----:B------:R-:W-:-:S02]  /*6d80*/  PRMT R69, R73, 0x7772, RZ ;  /* 0x0000777249457816 */ /* 0x000fc400000000ff */
[----:B------:R-:W-:Y:S02]  /*6d90*/  SEL R115, R74, R115, P0 ;  /* 0x000000734a737207 */ /* 0x000fe40000000000 */
[----:B------:R-:W-:Y:S02]  /*6da0*/  SEL R112, R75, R112, P0 ;  /* 0x000000704b707207 */ /* 0x000fe40000000000 */
[C---:B0-----:R-:W-:Y:S02]  /*6db0*/  PRMT R111, R67.reuse, 0x7773, RZ ;  /* 0x00007773436f7816 */ /* 0x041fe400000000ff */
[C---:B------:R-:W-:Y:S02]  /*6dc0*/  PRMT R110, R67.reuse, 0x7772, RZ ;  /* 0x00007772436e7816 */ /* 0x040fe400000000ff */
[C---:B------:R-:W-:Y:S02]  /*6dd0*/  PRMT R109, R67.reuse, 0x7771, RZ ;  /* 0x00007771436d7816 */ /* 0x040fe400000000ff */
[----:B------:R-:W-:-:S02]  /*6de0*/  PRMT R108, R67, 0x7770, RZ ;  /* 0x00007770436c7816 */ /* 0x000fc400000000ff */
[----:B------:R-:W-:Y:S02]  /*6df0*/  SEL R129, R76, R129, P0 ;  /* 0x000000814c817207 */ /* 0x000fe40000000000 */
[C---:B--2---:R-:W-:Y:S02]  /*6e00*/  PRMT R74, R70.reuse, 0x7773, RZ ;  /* 0x00007773464a7816 */ /* 0x044fe400000000ff */
[C---:B------:R-:W-:Y:S02]  /*6e10*/  PRMT R67, R70.reuse, 0x7772, RZ ;  /* 0x0000777246437816 */ /* 0x040fe400000000ff */
[C---:B------:R-:W-:Y:S02]  /*6e20*/  PRMT R75, R70.reuse, 0x7770, RZ ;  /* 0x00007770464b7816 */ /* 0x040fe400000000ff */
[----:B------:R-:W-:Y:S02]  /*6e30*/  PRMT R76, R73, 0x7771, RZ ;  /* 0x00007771494c7816 */ /* 0x000fe400000000ff */
[----:B------:R-:W-:Y:S01]  /*6e40*/  SEL R114, R69, R114, P0 ;  /* 0x0000007245727207 */ /* 0x000fe20000000000 */
[----:B------:R-:W-:Y:S01]  /*6e50*/  LDS R73, [R252+0xa0] ;  /* 0x0000a000fc497984 */ /* 0x000fe20000000800 */
[----:B------:R-:W-:-:S02]  /*6e60*/  PRMT R70, R70, 0x7771, RZ ;  /* 0x0000777146467816 */ /* 0x000fc400000000ff */
[----:B------:R-:W-:Y:S01]  /*6e70*/  SEL R110, R67, R110, P0 ;  /* 0x0000006e436e7207 */ /* 0x000fe20000000000 */
[----:B------:R-:W0:Y:S01]  /*6e80*/  LDS R69, [R195+0xa0] ;  /* 0x0000a000c3457984 */ /* 0x000e220000000800 */
[C---:B------:R-:W-:Y:S02]  /*6e90*/  PRMT R107, R0.reuse, 0x7773, RZ ;  /* 0x00007773006b7816 */ /* 0x040fe400000000ff */
[C---:B------:R-:W-:Y:S01]  /*6ea0*/  PRMT R106, R0.reuse, 0x7772, RZ ;  /* 0x00007772006a7816 */ /* 0x040fe200000000ff */
[----:B------:R-:W1:Y:S01]  /*6eb0*/  LDS R67, [R195+0x9c] ;  /* 0x00009c00c3437984 */ /* 0x000e620000000800 */
[C---:B------:R-:W-:Y:S02]  /*6ec0*/  PRMT R105, R0.reuse, 0x7771, RZ ;  /* 0x0000777100697816 */ /* 0x040fe400000000ff */
[----:B------:R-:W-:Y:S02]  /*6ed0*/  PRMT R104, R0, 0x7770, RZ ;  /* 0x0000777000687816 */ /* 0x000fe400000000ff */
[----:B------:R-:W-:-:S02]  /*6ee0*/  SEL R109, R70, R109, P0 ;  /* 0x0000006d466d7207 */ /* 0x000fc40000000000 */
[----:B------:R-:W-:Y:S01]  /*6ef0*/  PRMT R0, R71, 0x7773, RZ ;  /* 0x0000777347007816 */ /* 0x000fe200000000ff */
[----:B------:R-:W2:Y:S01]  /*6f00*/  LDS R70, [R252+0x9c] ;  /* 0x00009c00fc467984 */ /* 0x000ea20000000800 */
[----:B------:R-:W-:Y:S02]  /*6f10*/  SEL R116, R77, R116, P0 ;  /* 0x000000744d747207 */ /* 0x000fe40000000000 */
[----:B------:R-:W-:Y:S02]  /*6f20*/  SEL R108, R75, R108, P0 ;  /* 0x0000006c4b6c7207 */ /* 0x000fe40000000000 */
[C---:B------:R-:W-:Y:S02]  /*6f30*/  PRMT R75, R71.reuse, 0x7772, RZ ;  /* 0x00007772474b7816 */ /* 0x040fe400000000ff */
[----:B------:R-:W-:Y:S02]  /*6f40*/  PRMT R77, R71, 0x7770, RZ ;  /* 0x00007770474d7816 */ /* 0x000fe400000000ff */
[----:B------:R-:W-:-:S02]  /*6f50*/  SEL R111, R74, R111, P0 ;  /* 0x0000006f4a6f7207 */ /* 0x000fc40000000000 */
[----:B------:R-:W-:Y:S02]  /*6f60*/  SEL R107, R0, R107, P0 ;  /* 0x0000006b006b7207 */ /* 0x000fe40000000000 */
[----:B------:R-:W-:Y:S01]  /*6f70*/  PRMT R74, R71, 0x7771, RZ ;  /* 0x00007771474a7816 */ /* 0x000fe200000000ff */
[----:B------:R-:W2:Y:S01]  /*6f80*/  LDS R0, [R195+0x98] ;  /* 0x00009800c3007984 */ /* 0x000ea20000000800 */
[----:B------:R-:W-:Y:S02]  /*6f90*/  SEL R106, R75, R106, P0 ;  /* 0x0000006a4b6a7207 */ /* 0x000fe40000000000 */
[----:B------:R-:W-:Y:S01]  /*6fa0*/  SEL R104, R77, R104, P0 ;  /* 0x000000684d687207 */ /* 0x000fe20000000000 */
[----:B------:R-:W2:Y:S01]  /*6fb0*/  LDS R71, [R252+0x98] ;  /* 0x00009800fc477984 */ /* 0x000ea20000000800 */
[C---:B---3--:R-:W-:Y:S02]  /*6fc0*/  PRMT R103, R68.reuse, 0x7773, RZ ;  /* 0x0000777344677816 */ /* 0x048fe400000000ff */
[----:B------:R-:W-:-:S02]  /*6fd0*/  PRMT R102, R68, 0x7772, RZ ;  /* 0x0000777244667816 */ /* 0x000fc400000000ff */
[C---:B------:R-:W-:Y:S02]  /*6fe0*/  PRMT R101, R68.reuse, 0x7771, RZ ;  /* 0x0000777144657816 */ /* 0x040fe400000000ff */
[----:B------:R-:W-:Y:S02]  /*6ff0*/  PRMT R100, R68, 0x7770, RZ ;  /* 0x0000777044647816 */ /* 0x000fe400000000ff */
[C---:B----4-:R-:W-:Y:S02]  /*7000*/  PRMT R68, R72.reuse, 0x7773, RZ ;  /* 0x0000777348447816 */ /* 0x050fe400000000ff */
[C---:B------:R-:W-:Y:S02]  /*7010*/  PRMT R75, R72.reuse, 0x7772, RZ ;  /* 0x00007772484b7816 */ /* 0x040fe400000000ff */
[C---:B------:R-:W-:Y:S02]  /*7020*/  PRMT R77, R72.reuse, 0x7770, RZ ;  /* 0x00007770484d7816 */ /* 0x040fe400000000ff */
[----:B------:R-:W-:-:S02]  /*7030*/  PRMT R72, R72, 0x7771, RZ ;  /* 0x0000777148487816 */ /* 0x000fc400000000ff */
[----:B------:R-:W-:Y:S02]  /*7040*/  SEL R103, R68, R103, P0 ;  /* 0x0000006744677207 */ /* 0x000fe40000000000 */
[----:B------:R-:W-:Y:S01]  /*7050*/  SEL R101, R72, R101, P0 ;  /* 0x0000006548657207 */ /* 0x000fe20000000000 */
[----:B------:R-:W3:Y:S01]  /*7060*/  LDS R68, [R195+0x94] ;  /* 0x00009400c3447984 */ /* 0x000ee20000000800 */
[----:B------:R-:W-:Y:S02]  /*7070*/  SEL R105, R74, R105, P0 ;  /* 0x000000694a697207 */ /* 0x000fe40000000000 */
[----:B------:R-:W-:Y:S01]  /*7080*/  SEL R102, R75, R102, P0 ;  /* 0x000000664b667207 */ /* 0x000fe20000000000 */
[----:B------:R-:W4:Y:S01]  /*7090*/  LDS R72, [R252+0x94] ;  /* 0x00009400fc487984 */ /* 0x000f220000000800 */
[C---:B0-----:R-:W-:Y:S02]  /*70a0*/  PRMT R99, R69.reuse, 0x7773, RZ ;  /* 0x0000777345637816 */ /* 0x041fe400000000ff */
[----:B------:R-:W-:-:S02]  /*70b0*/  PRMT R98, R69, 0x7772, RZ ;  /* 0x0000777245627816 */ /* 0x000fc400000000ff */
[C---:B------:R-:W-:Y:S02]  /*70c0*/  PRMT R97, R69.reuse, 0x7771, RZ ;  /* 0x0000777145617816 */ /* 0x040fe400000000ff */
[----:B------:R-:W-:Y:S02]  /*70d0*/  PRMT R96, R69, 0x7770, RZ ;  /* 0x0000777045607816 */ /* 0x000fe400000000ff */
[C---:B------:R-:W-:Y:S02]  /*70e0*/  PRMT R74, R73.reuse, 0x7773, RZ ;  /* 0x00007773494a7816 */ /* 0x040fe400000000ff */
[C---:B------:R-:W-:Y:S02]  /*70f0*/  PRMT R75, R73.reuse, 0x7770, RZ ;  /* 0x00007770494b7816 */ /* 0x040fe400000000ff */
[----:B------:R-:W-:Y:S02]  /*7100*/  PRMT R69, R73, 0x7772, RZ ;  /* 0x0000777249457816 */ /* 0x000fe400000000ff */
[----:B------:R-:W-:-:S02]  /*7110*/  SEL R99, R74, R99, P0 ;  /* 0x000000634a637207 */ /* 0x000fc40000000000 */
[----:B------:R-:W-:Y:S02]  /*7120*/  SEL R96, R75, R96, P0 ;  /* 0x000000604b607207 */ /* 0x000fe40000000000 */
[C---:B-1----:R-:W-:Y:S02]  /*7130*/  PRMT R95, R67.reuse, 0x7773, RZ ;  /* 0x00007773435f7816 */ /* 0x042fe400000000ff */
[C---:B------:R-:W-:Y:S02]  /*7140*/  PRMT R94, R67.reuse, 0x7772, RZ ;  /* 0x00007772435e7816 */ /* 0x040fe400000000ff */
[C---:B------:R-:W-:Y:S02]  /*7150*/  PRMT R93, R67.reuse, 0x7771, RZ ;  /* 0x00007771435d7816 */ /* 0x040fe400000000ff */
[----:B------:R-:W-:Y:S02]  /*7160*/  PRMT R92, R67, 0x7770, RZ ;  /* 0x00007770435c7816 */ /* 0x000fe400000000ff */
[----:B------:R-:W-:-:S02]  /*7170*/  SEL R113, R76, R113, P0 ;  /* 0x000000714c717207 */ /* 0x000fc40000000000 */
[C---:B--2---:R-:W-:Y:S02]  /*7180*/  PRMT R74, R70.reuse, 0x7773, RZ ;  /* 0x00007773464a7816 */ /* 0x044fe400000000ff */
[C---:B------:R-:W-:Y:S02]  /*7190*/  PRMT R67, R70.reuse, 0x7772, RZ ;  /* 0x0000777246437816 */ /* 0x040fe400000000ff */
[C---:B------:R-:W-:Y:S02]  /*71a0*/  PRMT R75, R70.reuse, 0x7770, RZ ;  /* 0x00007770464b7816 */ /* 0x040fe400000000ff */
[----:B------:R-:W-:Y:S02]  /*71b0*/  PRMT R76, R73, 0x7771, RZ ;  /* 0x00007771494c7816 */ /* 0x000fe400000000ff */
[----:B------:R-:W-:Y:S01]  /*71c0*/  SEL R98, R69, R98, P0 ;  /* 0x0000006245627207 */ /* 0x000fe20000000000 */
[----:B------:R-:W-:Y:S01]  /*71d0*/  LDS R73, [R252+0x90] ;  /* 0x00009000fc497984 */ /* 0x000fe20000000800 */
[----:B------:R-:W-:-:S02]  /*71e0*/  PRMT R70, R70, 0x7771, RZ ;  /* 0x0000777146467816 */ /* 0x000fc400000000ff */
[C---:B------:R-:W-:Y:S01]  /*71f0*/  PRMT R91, R0.reuse, 0x7773, RZ ;  /* 0x00007773005b7816 */ /* 0x040fe200000000ff */
[----:B------:R-:W0:Y:S01]  /*7200*/  LDS R69, [R195+0x90] ;  /* 0x00009000c3457984 */ /* 0x000e220000000800 */
[C---:B------:R-:W-:Y:S02]  /*7210*/  PRMT R90, R0.reuse, 0x7772, RZ ;  /* 0x00007772005a7816 */ /* 0x040fe400000000ff */
[C---:B------:R-:W-:Y:S02]  /*7220*/  PRMT R89, R0.reuse, 0x7771, RZ ;  /* 0x0000777100597816 */ /* 0x040fe400000000ff */
[----:B------:R-:W-:Y:S02]  /*7230*/  PRMT R88, R0, 0x7770, RZ ;  /* 0x0000777000587816 */ /* 0x000fe400000000ff */
[----:B------:R-:W-:Y:S02]  /*7240*/  SEL R94, R67, R94, P0 ;  /* 0x0000005e435e7207 */ /* 0x000fe40000000000 */
[----:B------:R-:W-:Y:S01]  /*7250*/  SEL R93, R70, R93, P0 ;  /* 0x0000005d465d7207 */ /* 0x000fe20000000000 */
[----:B------:R-:W1:Y:S01]  /*7260*/  LDS R67, [R195+0x8c] ;  /* 0x00008c00c3437984 */ /* 0x000e620000000800 */
[----:B------:R-:W-:-:S02]  /*7270*/  PRMT R0, R71, 0x7773, RZ ;  /* 0x0000777347007816 */ /* 0x000fc400000000ff */
[----:B------:R-:W-:Y:S01]  /*7280*/  SEL R100, R77, R100, P0 ;  /* 0x000000644d647207 */ /* 0x000fe20000000000 */
[----:B------:R-:W2:Y:S01]  /*7290*/  LDS R70, [R252+0x8c] ;  /* 0x00008c00fc467984 */ /* 0x000ea20000000800 */
[----:B------:R-:W-:Y:S02]  /*72a0*/  SEL R95, R74, R95, P0 ;  /* 0x0000005f4a5f7207 */ /* 0x000fe40000000000 */
[----:B------:R-:W-:Y:S02]  /*72b0*/  SEL R92, R75, R92, P0 ;  /* 0x0000005c4b5c7207 */ /* 0x000fe40000000000 */
[----:B------:R-:W-:Y:S02]  /*72c0*/  SEL R91, R0, R91, P0 ;  /* 0x0000005b005b7207 */ /* 0x000fe40000000000 */
[C---:B------:R-:W-:Y:S01]  /*72d0*/  PRMT R75, R71.reuse, 0x7772, RZ ;  /* 0x00007772474b7816 */ /* 0x040fe200000000ff */
[----:B------:R-:W2:Y:S01]  /*72e0*/  LDS R0, [R195+0x88] ;  /* 0x00008800c3007984 */ /* 0x000ea20000000800 */
[----:B------:R-:W-:-:S02]  /*72f0*/  PRMT R77, R71, 0x7770, RZ ;  /* 0x00007770474d7816 */ /* 0x000fc400000000ff */
[----:B------:R-:W-:Y:S02]  /*7300*/  PRMT R74, R71, 0x7771, RZ ;  /* 0x00007771474a7816 */ /* 0x000fe400000000ff */
[----:B------:R-:W2:Y:S01]  /*7310*/  LDS R71, [R252+0x88] ;  /* 0x00008800fc477984 */ /* 0x000ea20000000800 */
[C---:B---3--:R-:W-:Y:S02]  /*7320*/  PRMT R87, R68.reuse, 0x7773, RZ ;  /* 0x0000777344577816 */ /* 0x048fe400000000ff */
[C---:B------:R-:W-:Y:S02]  /*7330*/  PRMT R86, R68.reuse, 0x7772, RZ ;  /* 0x0000777244567816 */ /* 0x040fe400000000ff */
[C---:B------:R-:W-:Y:S02]  /*7340*/  PRMT R85, R68.reuse, 0x7771, RZ ;  /* 0x0000777144557816 */ /* 0x040fe400000000ff */
[----:B------:R-:W-:Y:S02]  /*7350*/  PRMT R84, R68, 0x7770, RZ ;  /* 0x0000777044547816 */ /* 0x000fe400000000ff */
[----:B----4-:R-:W-:-:S02]  /*7360*/  PRMT R68, R72, 0x7773, RZ ;  /* 0x0000777348447816 */ /* 0x010fc400000000ff */
[----:B------:R-:W-:Y:S02]  /*7370*/  SEL R90, R75, R90, P0 ;  /* 0x0000005a4b5a7207 */ /* 0x000fe40000000000 */
[----:B------:R-:W-:Y:S02]  /*7380*/  SEL R87, R68, R87, P0 ;  /* 0x0000005744577207 */ /* 0x000fe40000000000 */
[----:B------:R-:W3:Y:S01]  /*7390*/  LDS R68, [R195+0x84] ;  /* 0x00008400c3447984 */ /* 0x000ee20000000800 */
[----:B------:R-:W-:Y:S02]  /*73a0*/  SEL R88, R77, R88, P0 ;  /* 0x000000584d587207 */ /* 0x000fe40000000000 */
[C---:B------:R-:W-:Y:S02]  /*73b0*/  PRMT R75, R72.reuse, 0x7772, RZ ;  /* 0x00007772484b7816 */ /* 0x040fe400000000ff */
[C---:B------:R-:W-:Y:S02]  /*73c0*/  PRMT R77, R72.reuse, 0x7770, RZ ;  /* 0x00007770484d7816 */ /* 0x040fe400000000ff */
[----:B------:R-:W-:-:S02]  /*73d0*/  PRMT R72, R72, 0x7771, RZ ;  /* 0x0000777148487816 */ /* 0x000fc400000000ff */
[----:B0-----:R-:W-:Y:S02]  /*73e0*/  PRMT R83, R69, 0x7773, RZ ;  /* 0x0000777345537816 */ /* 0x001fe400000000ff */
        /* <DEDUP_REMOVED lines=11> */
[C---:B------:R-:W-:Y:S02]  /*74a0*/  PRMT R75, R73.reuse, 0x7770, RZ ;  /* 0x00007770494b7816 */ /* 0x040fe400000000ff */
[----:B------:R-:W-:Y:S02]  /*74b0*/  PRMT R74, R73, 0x7771, RZ ;  /* 0x00007771494a7816 */ /* 0x000fe400000000ff */
[----:B-1----:R-:W-:Y:S02]  /*74c0*/  PRMT R79, R67, 0x7773, RZ ;  /* 0x00007773434f7816 */ /* 0x002fe400000000ff */
[----:B--2---:R-:W-:Y:S02]  /*74d0*/  PRMT R72, R70, 0x7773, RZ ;  /* 0x0000777346487816 */ /* 0x004fe400000000ff */
        /* <DEDUP_REMOVED lines=9> */
[----:B------:R-:W-:Y:S02]  /*7570*/  SEL R79, R72, R79, P0 ;  /* 0x0000004f484f7207 */ /* 0x000fe40000000000 */
[C---:B------:R-:W-:Y:S02]  /*7580*/  PRMT R75, R0.reuse, 0x7773, RZ ;  /* 0x00007773004b7816 */ /* 0x040fe400000000ff */
[C---:B------:R-:W-:Y:S02]  /*7590*/  PRMT R74, R0.reuse, 0x7772, RZ ;  /* 0x00007772004a7816 */ /* 0x040fe400000000ff */
[C---:B------:R-:W-:Y:S02]  /*75a0*/  PRMT R73, R0.reuse, 0x7771, RZ ;  /* 0x0000777100497816 */ /* 0x040fe400000000ff */
        /* <DEDUP_REMOVED lines=9> */
[----:B------:R-:W-:Y:S01]  /*7640*/  SEL R74, R67, R74, P0 ;  /* 0x0000004a434a7207 */ /* 0x000fe20000000000 */
[----:B------:R-:W0:Y:S01]  /*7650*/  LDS R0, [R195+0x78] ;  /* 0x00007800c3007984 */ /* 0x000e220000000800 */
[----:B------:R-:W-:Y:S02]  /*7660*/  SEL R72, R69, R72, P0 ;  /* 0x0000004845487207 */ /* 0x000fe40000000000 */
[----:B------:R-:W-:Y:S02]  /*7670*/  SEL R73, R70, R73, P0 ;  /* 0x0000004946497207 */ /* 0x000fe40000000000 */
[----:B---3--:R-:W-:-:S02]  /*7680*/  PRMT R71, R68, 0x7773, RZ ;  /* 0x0000777344477816 */ /* 0x008fc400000000ff */
[C---:B------:R-:W-:Y:S02]  /*7690*/  PRMT R70, R68.reuse, 0x7772, RZ ;  /* 0x0000777244467816 */ /* 0x040fe400000000ff */
[C---:B------:R-:W-:Y:S02]  /*76a0*/  PRMT R69, R68.reuse, 0x7771, RZ ;  /* 0x0000777144457816 */ /* 0x040fe400000000ff */
[C---:B------:R-:W-:Y:S02]  /*76b0*/  PRMT R67, R133.reuse, 0x7772, RZ ;  /* 0x0000777285437816 */ /* 0x040fe400000000ff */
[C---:B------:R-:W-:Y:S02]  /*76c0*/  PRMT R137, R133.reuse, 0x7770, RZ ;  /* 0x0000777085897816 */ /* 0x040fe400000000ff */
[----:B------:R-:W-:Y:S02]  /*76d0*/  PRMT R68, R68, 0x7770, RZ ;  /* 0x0000777044447816 */ /* 0x000fe400000000ff */
[----:B------:R-:W-:-:S02]  /*76e0*/  PRMT R138, R133, 0x7773, RZ ;  /* 0x00007773858a7816 */ /* 0x000fc400000000ff */
[----:B------:R-:W-:Y:S02]  /*76f0*/  PRMT R140, R133, 0x7771, RZ ;  /* 0x00007771858c7816 */ /* 0x000fe400000000ff */
[----:B------:R-:W-:Y:S01]  /*7700*/  SEL R70, R67, R70, P0 ;  /* 0x0000004643467207 */ /* 0x000fe20000000000 */
[----:B------:R-:W1:Y:S01]  /*7710*/  LDS R133, [R195+0x74] ;  /* 0x00007400c3857984 */ /* 0x000e620000000800 */
[----:B------:R-:W-:Y:S02]  /*7720*/  SEL R71, R138, R71, P0 ;  /* 0x000000478a477207 */ /* 0x000fe40000000000 */
        /* <DEDUP_REMOVED lines=11> */
[----:B------:R-:W-:Y:S01]  /*77e0*/  SEL R193, R134, R193, P0 ;  /* 0x000000c186c17207 */ /* 0x000fe20000000000 */
[----:B------:R-:W3:Y:S01]  /*77f0*/  LDS R131, [R195+0x70] ;  /* 0x00007000c3837984 */ /* 0x000ee20000000800 */
[----:B------:R-:W-:Y:S02]  /*7800*/  SEL R192, R139, R192, P0 ;  /* 0x000000c08bc07207 */ /* 0x000fe40000000000 */
[C---:B------:R-:W-:Y:S01]  /*7810*/  PRMT R191, R132.reuse, 0x7773, RZ ;  /* 0x0000777384bf7816 */ /* 0x040fe200000000ff */
[----:B------:R-:W4:Y:S01]  /*7820*/  LDS R134, [R252+0x70] ;  /* 0x00007000fc867984 */ /* 0x000f220000000800 */
[C---:B------:R-:W-:Y:S02]  /*7830*/  PRMT R190, R132.reuse, 0x7772, RZ ;  /* 0x0000777284be7816 */ /* 0x040fe400000000ff */
[----:B------:R-:W-:-:S02]  /*7840*/  PRMT R189, R132, 0x7771, RZ ;  /* 0x0000777184bd7816 */ /* 0x000fc400000000ff */
[----:B------:R-:W-:Y:S02]  /*7850*/  PRMT R188, R132, 0x7770, RZ ;  /* 0x0000777084bc7816 */ /* 0x000fe400000000ff */
[C---:B------:R-:W-:Y:S02]  /*7860*/  PRMT R132, R135.reuse, 0x7773, RZ ;  /* 0x0000777387847816 */ /* 0x040fe400000000ff */
        /* <DEDUP_REMOVED lines=8> */
[----:B------:R-:W-:Y:S02]  /*78f0*/  SEL R67, R138, R67, P0 ;  /* 0x000000438a437207 */ /* 0x000fe40000000000 */
[----:B------:R-:W-:-:S02]  /*7900*/  SEL R191, R132, R191, P0 ;  /* 0x000000bf84bf7207 */ /* 0x000fc40000000000 */
[C---:B------:R-:W-:Y:S01]  /*7910*/  PRMT R0, R136.reuse, 0x7773, RZ ;  /* 0x0000777388007816 */ /* 0x040fe200000000ff */
[----:B------:R-:W0:Y:S01]  /*7920*/  LDS R132, [R195+0x6c] ;  /* 0x00006c00c3847984 */ /* 0x000e220000000800 */
[C---:B------:R-:W-:Y:S02]  /*7930*/  PRMT R139, R136.reuse, 0x7772, RZ ;  /* 0x00007772888b7816 */ /* 0x040fe400000000ff */
[C---:B------:R-:W-:Y:S02]  /*7940*/  PRMT R141, R136.reuse, 0x7770, RZ ;  /* 0x00007770888d7816 */ /* 0x040fe400000000ff */
[----:B------:R-:W-:Y:S02]  /*7950*/  PRMT R138, R135, 0x7771, RZ ;  /* 0x00007771878a7816 */ /* 0x000fe400000000ff */
[----:B------:R-:W-:Y:S01]  /*7960*/  PRMT R136, R136, 0x7771, RZ ;  /* 0x0000777188887816 */ /* 0x000fe200000000ff */
[----:B------:R-:W0:Y:S01]  /*7970*/  LDS R135, [R252+0x6c] ;  /* 0x00006c00fc877984 */ /* 0x000e220000000800 */
[----:B------:R-:W-:-:S02]  /*7980*/  SEL R187, R0, R187, P0 ;  /* 0x000000bb00bb7207 */ /* 0x000fc40000000000 */
[C---:B-1----:R-:W-:Y:S01]  /*7990*/  PRMT R183, R133.reuse, 0x7773, RZ ;  /* 0x0000777385b77816 */ /* 0x042fe200000000ff */
[----:B------:R-:W1:Y:S01]  /*79a0*/  LDS R0, [R195+0x68] ;  /* 0x00006800c3007984 */ /* 0x000e620000000800 */
[C---:B------:R-:W-:Y:S02]  /*79b0*/  PRMT R182, R133.reuse, 0x7772, RZ ;  /* 0x0000777285b67816 */ /* 0x040fe400000000ff */
[C---:B------:R-:W-:Y:S02]  /*79c0*/  PRMT R181, R133.reuse, 0x7771, RZ ;  /* 0x0000777185b57816 */ /* 0x040fe400000000ff */
[----:B------:R-:W-:Y:S02]  /*79d0*/  PRMT R180, R133, 0x7770, RZ ;  /* 0x0000777085b47816 */ /* 0x000fe400000000ff */
[----:B------:R-:W-:Y:S02]  /*79e0*/  SEL R185, R136, R185, P0 ;  /* 0x000000b988b97207 */ /* 0x000fe40000000000 */
[----:B--2---:R-:W-:Y:S01]  /*79f0*/  PRMT R133, R137, 0x7772, RZ ;  /* 0x0000777289857816 */ /* 0x004fe200000000ff */
[----:B------:R-:W2:Y:S01]  /*7a00*/  LDS R136, [R252+0x68] ;  /* 0x00006800fc887984 */ /* 0x000ea20000000800 */
[----:B------:R-:W-:-:S02]  /*7a10*/  SEL R189, R138, R189, P0 ;  /* 0x000000bd8abd7207 */ /* 0x000fc40000000000 */
[----:B------:R-:W-:Y:S02]  /*7a20*/  SEL R186, R139, R186, P0 ;  /* 0x000000ba8bba7207 */ /* 0x000fe40000000000 */
[C---:B------:R-:W-:Y:S02]  /*7a30*/  PRMT R138, R137.reuse, 0x7773, RZ ;  /* 0x00007773898a7816 */ /* 0x040fe400000000ff */
[----:B------:R-:W-:Y:S02]  /*7a40*/  PRMT R139, R137, 0x7770, RZ ;  /* 0x00007770898b7816 */ /* 0x000fe400000000ff */
[----:B------:R-:W-:Y:S02]  /*7a50*/  SEL R69, R140, R69, P0 ;  /* 0x000000458c457207 */ /* 0x000fe40000000000 */
[----:B------:R-:W-:Y:S02]  /*7a60*/  SEL R182, R133, R182, P0 ;  /* 0x000000b685b67207 */ /* 0x000fe40000000000 */
[----:B------:R-:W-:Y:S01]  /*7a70*/  PRMT R140, R137, 0x7771, RZ ;  /* 0x00007771898c7816 */ /* 0x000fe200000000ff */
[----:B------:R-:W2:Y:S01]  /*7a80*/  LDS R133, [R195+0x64] ;  /* 0x00006400c3857984 */ /* 0x000ea20000000800 */
[----:B------:R-:W-:-:S02]  /*7a90*/  SEL R183, R138, R183, P0 ;  /* 0x000000b78ab77207 */ /* 0x000fc40000000000 */
[----:B------:R-:W-:Y:S01]  /*7aa0*/  SEL R180, R139, R180, P0 ;  /* 0x000000b48bb47207 */ /* 0x000fe20000000000 */
[----:B------:R-:W2:Y:S01]  /*7ab0*/  LDS R137, [R252+0x64] ;  /* 0x00006400fc897984 */ /* 0x000ea20000000800 */
        /* <DEDUP_REMOVED lines=9> */
[----:B------:R-:W-:Y:S01]  /*7b50*/  SEL R177, R134, R177, P0 ;  /* 0x000000b186b17207 */ /* 0x000fe20000000000 */
[----:B------:R-:W3:Y:S01]  /*7b60*/  LDS R131, [R195+0x60] ;  /* 0x00006000c3837984 */ /* 0x000ee20000000800 */
[----:B------:R-:W-:-:S02]  /*7b70*/  SEL R184, R141, R184, P0 ;  /* 0x000000b88db87207 */ /* 0x000fc40000000000 */
[----:B------:R-:W-:Y:S01]  /*7b80*/  SEL R176, R139, R176, P0 ;  /* 0x000000b08bb07207 */ /* 0x000fe20000000000 */
[----:B------:R-:W4:Y:S01]  /*7b90*/  LDS R134, [R252+0x60] ;  /* 0x00006000fc867984 */ /* 0x000f220000000800 */
[C---:B0-----:R-:W-:Y:S02]  /*7ba0*/  PRMT R175, R132.reuse, 0x7773, RZ ;  /* 0x0000777384af7816 */ /* 0x041fe400000000ff */
[C---:B------:R-:W-:Y:S02]  /*7bb0*/  PRMT R174, R132.reuse, 0x7772, RZ ;  /* 0x0000777284ae7816 */ /* 0x040fe400000000ff */
[C---:B------:R-:W-:Y:S02]  /*7bc0*/  PRMT R173, R132.reuse, 0x7771, RZ ;  /* 0x0000777184ad7816 */ /* 0x040fe400000000ff */
[----:B------:R-:W-:Y:S02]  /*7bd0*/  PRMT R172, R132, 0x7770, RZ ;  /* 0x0000777084ac7816 */ /* 0x000fe400000000ff */
[----:B------:R-:W-:-:S02]  /*7be0*/  PRMT R132, R135, 0x7773, RZ ;  /* 0x0000777387847816 */ /* 0x000fc400000000ff */
[C---:B------:R-:W-:Y:S02]  /*7bf0*/  PRMT R139, R135.reuse, 0x7772, RZ ;  /* 0x00007772878b7816 */ /* 0x040fe400000000ff */
[----:B------:R-:W-:Y:S02]  /*7c00*/  PRMT R141, R135, 0x7770, RZ ;  /* 0x00007770878d7816 */ /* 0x000fe400000000ff */
[----:B------:R-:W-:Y:S02]  /*7c10*/  SEL R174, R139, R174, P0 ;  /* 0x000000ae8bae7207 */ /* 0x000fe40000000000 */
[----:B------:R-:W-:Y:S02]  /*7c20*/  SEL R172, R141, R172, P0 ;  /* 0x000000ac8dac7207 */ /* 0x000fe40000000000 */
[C---:B-1----:R-:W-:Y:S02]  /*7c30*/  PRMT R171, R0.reuse, 0x7773, RZ ;  /* 0x0000777300ab7816 */ /* 0x042fe400000000ff */
[----:B------:R-:W-:-:S02]  /*7c40*/  PRMT R170, R0, 0x7772, RZ ;  /* 0x0000777200aa7816 */ /* 0x000fc400000000ff */
[C---:B------:R-:W-:Y:S02]  /*7c50*/  PRMT R169, R0.reuse, 0x7771, RZ ;  /* 0x0000777100a97816 */ /* 0x040fe400000000ff */
[----:B------:R-:W-:Y:S02]  /*7c60*/  PRMT R168, R0, 0x7770, RZ ;  /* 0x0000777000a87816 */ /* 0x000fe400000000ff */
[----:B------:R-:W-:Y:S02]  /*7c70*/  SEL R179, R138, R179, P0 ;  /* 0x000000b38ab37207 */ /* 0x000fe40000000000 */
[----:B------:R-:W-:Y:S02]  /*7c80*/  SEL R175, R132, R175, P0 ;  /* 0x000000af84af7207 */ /* 0x000fe40000000000 */
[C---:B--2---:R-:W-:Y:S01]  /*7c90*/  PRMT R0, R136.reuse, 0x7773, RZ ;  /* 0x0000777388007816 */ /* 0x044fe200000000ff */
[----:B------:R-:W0:Y:S01]  /*7ca0*/  LDS R132, [R195+0x5c] ;  /* 0x00005c00c3847984 */ /* 0x000e220000000800 */
[----:B------:R-:W-:-:S02]  /*7cb0*/  PRMT R139, R136, 0x7772, RZ ;  /* 0x00007772888b7816 */ /* 0x000fc400000000ff */
[C---:B------:R-:W-:Y:S02]  /*7cc0*/  PRMT R141, R136.reuse, 0x7770, RZ ;  /* 0x00007770888d7816 */ /* 0x040fe400000000ff */
[----:B------:R-:W-:Y:S02]  /*7cd0*/  PRMT R138, R135, 0x7771, RZ ;  /* 0x00007771878a7816 */ /* 0x000fe400000000ff */
[----:B------:R-:W-:Y:S01]  /*7ce0*/  PRMT R136, R136, 0x7771, RZ ;  /* 0x0000777188887816 */ /* 0x000fe200000000ff */
[----:B------:R-:W1:Y:S01]  /*7cf0*/  LDS R135, [R252+0x5c] ;  /* 0x00005c00fc877984 */ /* 0x000e620000000800 */
[----:B------:R-:W-:Y:S02]  /*7d00*/  SEL R171, R0, R171, P0 ;  /* 0x000000ab00ab7207 */ /* 0x000fe40000000000 */
[C---:B------:R-:W-:Y:S01]  /*7d10*/  PRMT R167, R133.reuse, 0x7773, RZ ;  /* 0x0000777385a77816 */ /* 0x040fe200000000ff */
[----:B------:R-:W2:Y:S01]  /*7d20*/  LDS R0, [R195+0x58] ;  /* 0x00005800c3007984 */ /* 0x000ea20000000800 */
[----:B------:R-:W-:-:S02]  /*7d30*/  PRMT R166, R133, 0x7772, RZ ;  /* 0x0000777285a67816 */ /* 0x000fc400000000ff */
[C---:B------:R-:W-:Y:S02]  /*7d40*/  PRMT R165, R133.reuse, 0x7771, RZ ;  /* 0x0000777185a57816 */ /* 0x040fe400000000ff */
[----:B------:R-:W-:Y:S02]  /*7d50*/  PRMT R164, R133, 0x7770, RZ ;  /* 0x0000777085a47816 */ /* 0x000fe400000000ff */
[----:B------:R-:W-:Y:S02]  /*7d60*/  SEL R169, R136, R169, P0 ;  /* 0x000000a988a97207 */ /* 0x000fe40000000000 */
[----:B------:R-:W-:Y:S01]  /*7d70*/  PRMT R133, R137, 0x7772, RZ ;  /* 0x0000777289857816 */ /* 0x000fe200000000ff */
[----:B------:R-:W2:Y:S01]  /*7d80*/  LDS R136, [R252+0x58] ;  /* 0x00005800fc887984 */ /* 0x000ea20000000800 */
[----:B------:R-:W-:Y:S02]  /*7d90*/  SEL R173, R138, R173, P0 ;  /* 0x000000ad8aad7207 */ /* 0x000fe40000000000 */
[----:B------:R-:W-:-:S02]  /*7da0*/  SEL R170, R139, R170, P0 ;  /* 0x000000aa8baa7207 */ /* 0x000fc40000000000 */
        /* <DEDUP_REMOVED lines=27> */
[----:B-1----:R-:W-:-:S02]  /*7f60*/  PRMT R132, R135, 0x7773, RZ ;  /* 0x0000777387847816 */ /* 0x002fc400000000ff */
[C---:B------:R-:W-:Y:S02]  /*7f70*/  PRMT R139, R135.reuse, 0x7772, RZ ;  /* 0x00007772878b7816 */ /* 0x040fe400000000ff */
[----:B------:R-:W-:Y:S02]  /*7f80*/  PRMT R141, R135, 0x7770, RZ ;  /* 0x00007770878d7816 */ /* 0x000fe400000000ff */
[----:B------:R-:W-:Y:S02]  /*7f90*/  SEL R163, R138, R163, P0 ;  /* 0x000000a38aa37207 */ /* 0x000fe40000000000 */
[----:B------:R-:W-:Y:S02]  /*7fa0*/  SEL R158, R139, R158, P0 ;  /* 0x0000009e8b9e7207 */ /* 0x000fe40000000000 */
[----:B------:R-:W-:Y:S02]  /*7fb0*/  SEL R156, R141, R156, P0 ;  /* 0x0000009c8d9c7207 */ /* 0x000fe40000000000 */
[----:B--2---:R-:W-:-:S02]  /*7fc0*/  PRMT R155, R0, 0x7773, RZ ;  /* 0x00007773009b7816 */ /* 0x004fc400000000ff */
[C---:B------:R-:W-:Y:S02]  /*7fd0*/  PRMT R154, R0.reuse, 0x7772, RZ ;  /* 0x00007772009a7816 */ /* 0x040fe400000000ff */
[C---:B------:R-:W-:Y:S02]  /*7fe0*/  PRMT R153, R0.reuse, 0x7771, RZ ;  /* 0x0000777100997816 */ /* 0x040fe400000000ff */
[----:B------:R-:W-:Y:S02]  /*7ff0*/  PRMT R152, R0, 0x7770, RZ ;  /* 0x0000777000987816 */ /* 0x000fe400000000ff */
[----:B------:R-:W-:Y:S02]  /*8000*/  PRMT R138, R135, 0x7771, RZ ;  /* 0x00007771878a7816 */ /* 0x000fe400000000ff */
[----:B------:R-:W-:Y:S01]  /*8010*/  SEL R159, R132, R159, P0 ;  /* 0x0000009f849f7207 */ /* 0x000fe20000000000 */
[----:B------:R-:W-:Y:S01]  /*8020*/  LDS R135, [R252+0x4c] ;  /* 0x00004c00fc877984 */ /* 0x000fe20000000800 */
[----:B------:R-:W-:-:S02]  /*8030*/  PRMT R0, R136, 0x7773, RZ ;  /* 0x0000777388007816 */ /* 0x000fc400000000ff */
[C---:B------:R-:W-:Y:S01]  /*8040*/  PRMT R139, R136.reuse, 0x7772, RZ ;  /* 0x00007772888b7816 */ /* 0x040fe200000000ff */
[----:B------:R-:W0:Y:S01]  /*8050*/  LDS R132, [R195+0x4c] ;  /* 0x00004c00c3847984 */ /* 0x000e220000000800 */
[C---:B------:R-:W-:Y:S02]  /*8060*/  PRMT R141, R136.reuse, 0x7770, RZ ;  /* 0x00007770888d7816 */ /* 0x040fe400000000ff */
[----:B------:R-:W-:Y:S02]  /*8070*/  PRMT R136, R136, 0x7771, RZ ;  /* 0x0000777188887816 */ /* 0x000fe400000000ff */
[----:B------:R-:W-:Y:S02]  /*8080*/  SEL R155, R0, R155, P0 ;  /* 0x0000009b009b7207 */ /* 0x000fe40000000000 */
[C---:B------:R-:W-:Y:S01]  /*8090*/  PRMT R151, R133.reuse, 0x7773, RZ ;  /* 0x0000777385977816 */ /* 0x040fe200000000ff */
[----:B------:R-:W1:Y:S01]  /*80a0*/  LDS R0, [R195+0x48] ;  /* 0x00004800c3007984 */ /* 0x000e620000000800 */
[----:B------:R-:W-:-:S02]  /*80b0*/  PRMT R150, R133, 0x7772, RZ ;  /* 0x0000777285967816 */ /* 0x000fc400000000ff */
[C---:B------:R-:W-:Y:S02]  /*80c0*/  PRMT R149, R133.reuse, 0x7771, RZ ;  /* 0x0000777185957816 */ /* 0x040fe400000000ff */
[----:B------:R-:W-:Y:S02]  /*80d0*/  PRMT R148, R133, 0x7770, RZ ;  /* 0x0000777085947816 */ /* 0x000fe400000000ff */
[----:B------:R-:W-:Y:S02]  /*80e0*/  SEL R153, R136, R153, P0 ;  /* 0x0000009988997207 */ /* 0x000fe40000000000 */
[----:B------:R-:W-:Y:S01]  /*80f0*/  PRMT R133, R137, 0x7772, RZ ;  /* 0x0000777289857816 */ /* 0x000fe200000000ff */
[----:B------:R-:W2:Y:S01]  /*8100*/  LDS R136, [R252+0x48] ;  /* 0x00004800fc887984 */ /* 0x000ea20000000800 */
[----:B---3--:R-:W-:Y:S02]  /*8110*/  PRMT R147, R131, 0x7773, RZ ;  /* 0x0000777383937816 */ /* 0x008fe400000000ff */
[----:B------:R-:W-:-:S02]  /*8120*/  SEL R150, R133, R150, P0 ;  /* 0x0000009685967207 */ /* 0x000fc40000000000 */
[----:B------:R-:W3:Y:S01]  /*8130*/  LDS R133, [R195+0x44] ;  /* 0x00004400c3857984 */ /* 0x000ee20000000800 */
[C---:B------:R-:W-:Y:S02]  /*8140*/  PRMT R146, R131.reuse, 0x7772, RZ ;  /* 0x0000777283927816 */ /* 0x040fe400000000ff */
[C---:B------:R-:W-:Y:S02]  /*8150*/  PRMT R145, R131.reuse, 0x7771, RZ ;  /* 0x0000777183917816 */ /* 0x040fe400000000ff */
[----:B------:R-:W-:Y:S02]  /*8160*/  PRMT R144, R131, 0x7770, RZ ;  /* 0x0000777083907816 */ /* 0x000fe400000000ff */
[----:B----4-:R-:W-:Y:S02]  /*8170*/  PRMT R131, R134, 0x7772, RZ ;  /* 0x0000777286837816 */ /* 0x010fe400000000ff */
[----:B------:R-:W-:Y:S02]  /*8180*/  SEL R157, R138, R157, P0 ;  /* 0x0000009d8a9d7207 */ /* 0x000fe40000000000 */
[----:B------:R-:W-:-:S02]  /*8190*/  SEL R146, R131, R146, P0 ;  /* 0x0000009283927207 */ /* 0x000fc40000000000 */
[----:B------:R-:W4:Y:S01]  /*81a0*/  LDS R131, [R195+0x40] ;  /* 0x00004000c3837984 */ /* 0x000f220000000800 */
[----:B------:R-:W-:Y:S02]  /*81b0*/  PRMT R138, R137, 0x7773, RZ ;  /* 0x00007773898a7816 */ /* 0x000fe400000000ff */
[----:B------:R-:W-:Y:S02]  /*81c0*/  SEL R165, R140, R165, P0 ;  /* 0x000000a58ca57207 */ /* 0x000fe40000000000 */
[----:B------:R-:W-:Y:S02]  /*81d0*/  SEL R154, R139, R154, P0 ;  /* 0x0000009a8b9a7207 */ /* 0x000fe40000000000 */
[C---:B------:R-:W-:Y:S02]  /*81e0*/  PRMT R139, R137.reuse, 0x7770, RZ ;  /* 0x00007770898b7816 */ /* 0x040fe400000000ff */
[----:B------:R-:W-:Y:S02]  /*81f0*/  PRMT R140, R137, 0x7771, RZ ;  /* 0x00007771898c7816 */ /* 0x000fe400000000ff */
[----:B------:R-:W-:-:S02]  /*8200*/  SEL R151, R138, R151, P0 ;  /* 0x000000978a977207 */ /* 0x000fc40000000000 */
[C---:B------:R-:W-:Y:S02]  /*8210*/  PRMT R138, R134.reuse, 0x7773, RZ ;  /* 0x00007773868a7816 */ /* 0x040fe400000000ff */
[C---:B------:R-:W-:Y:S02]  /*8220*/  PRMT R137, R134.reuse, 0x7770, RZ ;  /* 0x0000777086897816 */ /* 0x040fe400000000ff */
[----:B------:R-:W-:Y:S02]  /*8230*/  PRMT R134, R134, 0x7771, RZ ;  /* 0x0000777186867816 */ /* 0x000fe400000000ff */
[----:B------:R-:W-:Y:S02]  /*8240*/  SEL R152, R141, R152, P0 ;  /* 0x000000988d987207 */ /* 0x000fe40000000000 */
[----:B------:R-:W-:Y:S02]  /*8250*/  SEL R148, R139, R148, P0 ;  /* 0x000000948b947207 */ /* 0x000fe40000000000 */
[----:B------:R-:W-:-:S02]  /*8260*/  SEL R149, R140, R149, P0 ;  /* 0x000000958c957207 */ /* 0x000fc40000000000 */
[----:B------:R-:W-:Y:S02]  /*8270*/  SEL R144, R137, R144, P0 ;  /* 0x0000009089907207 */ /* 0x000fe40000000000 */
[----:B------:R-:W-:Y:S02]  /*8280*/  SEL R145, R134, R145, P0 ;  /* 0x0000009186917207 */ /* 0x000fe40000000000 */
[C---:B0-----:R-:W-:Y:S02]  /*8290*/  PRMT R143, R132.reuse, 0x7773, RZ ;  /* 0x00007773848f7816 */ /* 0x041fe400000000ff */
        /* <DEDUP_REMOVED lines=20> */
[----:B------:R-:W-:-:S02]  /*83e0*/  SEL R139, R132, R139, P0 ;  /* 0x0000008b848b7207 */ /* 0x000fc40000000000 */
[----:B------:R-:W-:Y:S02]  /*83f0*/  SEL R138, R135, R138, P0 ;  /* 0x0000008a878a7207 */ /* 0x000fe40000000000 */
[----:B------:R-:W-:Y:S02]  /*8400*/  SEL R136, R199, R0, P0 ;  /* 0x00000000c7887207 */ /* 0x000fe40000000000 */
[----:B------:R-:W-:Y:S01]  /*8410*/  SEL R137, R134, R137, P0 ;  /* 0x0000008986897207 */ /* 0x000fe20000000000 */
[----:B------:R-:W0:Y:S01]  /*8420*/  LDS R199, [R195+0x38] ;  /* 0x00003800c3c77984 */ /* 0x000e220000000800 */
[C---:B---3--:R-:W-:Y:S02]  /*8430*/  PRMT R135, R133.reuse, 0x7773, RZ ;  /* 0x0000777385877816 */ /* 0x048fe400000000ff */
[C---:B------:R-:W-:Y:S02]  /*8440*/  PRMT R134, R133.reuse, 0x7772, RZ ;  /* 0x0000777285867816 */ /* 0x040fe400000000ff */
[----:B------:R-:W-:-:S02]  /*8450*/  PRMT R0, R133, 0x7771, RZ ;  /* 0x0000777185007816 */ /* 0x000fc400000000ff */
[----:B------:R-:W-:Y:S02]  /*8460*/  PRMT R132, R133, 0x7770, RZ ;  /* 0x0000777085847816 */ /* 0x000fe400000000ff */
[C---:B------:R-:W-:Y:S02]  /*8470*/  PRMT R133, R196.reuse, 0x7772, RZ ;  /* 0x00007772c4857816 */ /* 0x040fe400000000ff */
[C---:B------:R-:W-:Y:S02]  /*8480*/  PRMT R202, R196.reuse, 0x7773, RZ ;  /* 0x00007773c4ca7816 */ /* 0x040fe400000000ff */
[C---:B------:R-:W-:Y:S02]  /*8490*/  PRMT R201, R196.reuse, 0x7771, RZ ;  /* 0x00007771c4c97816 */ /* 0x040fe400000000ff */
[----:B------:R-:W-:Y:S02]  /*84a0*/  PRMT R205, R196, 0x7770, RZ ;  /* 0x00007770c4cd7816 */ /* 0x000fe400000000ff */
[----:B------:R-:W-:Y:S01]  /*84b0*/  SEL R134, R133, R134, P0 ;  /* 0x0000008685867207 */ /* 0x000fe20000000000 */
[----:B------:R-:W-:Y:S01]  /*84c0*/  LDS R196, [R252+0x34] ;  /* 0x00003400fcc47984 */ /* 0x000fe20000000800 */
[----:B------:R-:W-:-:S02]  /*84d0*/  SEL R133, R201, R0, P0 ;  /* 0x00000000c9857207 */ /* 0x000fc40000000000 */
[----:B------:R-:W-:Y:S02]  /*84e0*/  SEL R135, R202, R135, P0 ;  /* 0x00000087ca877207 */ /* 0x000fe40000000000 */
[----:B------:R-:W-:Y:S01]  /*84f0*/  SEL R132, R205, R132, P0 ;  /* 0x00000084cd847207 */ /* 0x000fe20000000000 */
[----:B------:R-:W1:Y:S01]  /*8500*/  LDS R202, [R195+0x34] ;  /* 0x00003400c3ca7984 */ /* 0x000e620000000800 */
[C---:B----4-:R-:W-:Y:S02]  /*8510*/  PRMT R0, R131.reuse, 0x7773, RZ ;  /* 0x0000777383007816 */ /* 0x050fe400000000ff */
        /* <DEDUP_REMOVED lines=9> */
[----:B------:R-:W-:Y:S01]  /*85b0*/  SEL R0, R204, R201, P0 ;  /* 0x000000c9cc007207 */ /* 0x000fe20000000000 */
[----:B------:R-:W2:Y:S01]  /*85c0*/  LDS R198, [R252+0x30] ;  /* 0x00003000fcc67984 */ /* 0x000ea20000000800 */
[----:B------:R-:W-:Y:S02]  /*85d0*/  SEL R250, R205, R250, P0 ;  /* 0x000000facdfa7207 */ /* 0x000fe40000000000 */
[C---:B------:R-:W-:Y:S01]  /*85e0*/  PRMT R249, R197.reuse, 0x7773, RZ ;  /* 0x00007773c5f97816 */ /* 0x040fe200000000ff */
[----:B------:R-:W3:Y:S01]  /*85f0*/  LDS R201, [R195+0x30] ;  /* 0x00003000c3c97984 */ /* 0x000ee20000000800 */
        /* <DEDUP_REMOVED lines=9> */
[----:B------:R-:W4:Y:S01]  /*8690*/  LDS R205, [R195+0x2c] ;  /* 0x00002c00c3cd7984 */ /* 0x000f220000000800 */
        /* <DEDUP_REMOVED lines=9> */
[C---:B------:R-:W-:Y:S02]  /*8730*/  PRMT R199, R203.reuse, 0x7770, RZ ;  /* 0x00007770cbc77816 */ /* 0x040fe400000000ff */
[----:B------:R-:W-:Y:S02]  /*8740*/  PRMT R206, R203, 0x7771, RZ ;  /* 0x00007771cbce7816 */ /* 0x000fe400000000ff */
[----:B------:R-:W-:Y:S02]  /*8750*/  SEL R244, R197, R244, P0 ;  /* 0x000000f4c5f47207 */ /* 0x000fe40000000000 */
[C---:B-1----:R-:W-:Y:S02]  /*8760*/  PRMT R241, R202.reuse, 0x7773, RZ ;  /* 0x00007773caf17816 */ /* 0x042fe400000000ff */
[----:B------:R-:W-:-:S02]  /*8770*/  PRMT R240, R202, 0x7772, RZ ;  /* 0x00007772caf07816 */ /* 0x000fc400000000ff */
[C---:B------:R-:W-:Y:S02]  /*8780*/  PRMT R239, R202.reuse, 0x7771, RZ ;  /* 0x00007771caef7816 */ /* 0x040fe400000000ff */
[----:B------:R-:W-:Y:S02]  /*8790*/  PRMT R238, R202, 0x7770, RZ ;  /* 0x00007770caee7816 */ /* 0x000fe400000000ff */
[----:B------:R-:W-:Y:S02]  /*87a0*/  SEL R245, R204, R245, P0 ;  /* 0x000000f5ccf57207 */ /* 0x000fe40000000000 */
[C---:B------:R-:W-:Y:S01]  /*87b0*/  PRMT R202, R196.reuse, 0x7773, RZ ;  /* 0x00007773c4ca7816 */ /* 0x040fe200000000ff */
[----:B------:R-:W0:Y:S01]  /*87c0*/  LDS R204, [R195+0x28] ;  /* 0x00002800c3cc7984 */ /* 0x000e220000000800 */
[C---:B------:R-:W-:Y:S02]  /*87d0*/  PRMT R197, R196.reuse, 0x7772, RZ ;  /* 0x00007772c4c57816 */ /* 0x040fe400000000ff */
[----:B------:R-:W-:-:S02]  /*87e0*/  PRMT R203, R196, 0x7770, RZ ;  /* 0x00007770c4cb7816 */ /* 0x000fc400000000ff */
[----:B------:R-:W-:Y:S02]  /*87f0*/  SEL R242, R199, R242, P0 ;  /* 0x000000f2c7f27207 */ /* 0x000fe40000000000 */
[----:B------:R-:W-:Y:S01]  /*8800*/  PRMT R196, R196, 0x7771, RZ ;  /* 0x00007771c4c47816 */ /* 0x000fe200000000ff */
[----:B------:R-:W1:Y:S01]  /*8810*/  LDS R199, [R252+0x28] ;  /* 0x00002800fcc77984 */ /* 0x000e620000000800 */
[----:B------:R-:W-:Y:S02]  /*8820*/  SEL R241, R202, R241, P0 ;  /* 0x000000f1caf17207 */ /* 0x000fe40000000000 */
[----:B------:R-:W-:Y:S02]  /*8830*/  SEL R240, R197, R240, P0 ;  /* 0x000000f0c5f07207 */ /* 0x000fe40000000000 */
[----:B------:R-:W-:Y:S01]  /*8840*/  SEL R238, R203, R238, P0 ;  /* 0x000000eecbee7207 */ /* 0x000fe20000000000 */
[----:B------:R-:W1:Y:S01]  /*8850*/  LDS R197, [R195+0x24] ;  /* 0x00002400c3c57984 */ /* 0x000e620000000800 */
[----:B------:R-:W-:-:S02]  /*8860*/  SEL R239, R196, R239, P0 ;  /* 0x000000efc4ef7207 */ /* 0x000fc40000000000 */
[C---:B--2---:R-:W-:Y:S01]  /*8870*/  PRMT R202, R198.reuse, 0x7773, RZ ;  /* 0x00007773c6ca7816 */ /* 0x044fe200000000ff */
[----:B------:R-:W2:Y:S01]  /*8880*/  LDS R196, [R252+0x24] ;  /* 0x00002400fcc47984 */ /* 0x000ea20000000800 */
[C---:B---3--:R-:W-:Y:S02]  /*8890*/  PRMT R237, R201.reuse, 0x7773, RZ ;  /* 0x00007773c9ed7816 */ /* 0x048fe400000000ff */
[----:B------:R-:W-:Y:S02]  /*88a0*/  PRMT R203, R198, 0x7770, RZ ;  /* 0x00007770c6cb7816 */ /* 0x000fe400000000ff */
[----:B------:R-:W-:Y:S02]  /*88b0*/  PRMT R234, R201, 0x7770, RZ ;  /* 0x00007770c9ea7816 */ /* 0x000fe400000000ff */
[----:B------:R-:W-:Y:S02]  /*88c0*/  SEL R237, R202, R237, P0 ;  /* 0x000000edcaed7207 */ /* 0x000fe40000000000 */
[----:B------:R-:W-:Y:S01]  /*88d0*/  SEL R234, R203, R234, P0 ;  /* 0x000000eacbea7207 */ /* 0x000fe20000000000 */
[----:B------:R-:W3:Y:S01]  /*88e0*/  LDS R202, [R252+0x20] ;  /* 0x00002000fcca7984 */ /* 0x000ee20000000800 */
[----:B------:R-:W-:-:S02]  /*88f0*/  PRMT R236, R201, 0x7772, RZ ;  /* 0x00007772c9ec7816 */ /* 0x000fc400000000ff */
[----:B------:R-:W-:Y:S01]  /*8900*/  PRMT R235, R201, 0x7771, RZ ;  /* 0x00007771c9eb7816 */ /* 0x000fe200000000ff */
[----:B------:R-:W3:Y:S01]  /*8910*/  LDS R203, [R195+0x20] ;  /* 0x00002000c3cb7984 */ /* 0x000ee20000000800 */
[C---:B------:R-:W-:Y:S02]  /*8920*/  PRMT R201, R198.reuse, 0x7772, RZ ;  /* 0x00007772c6c97816 */ /* 0x040fe400000000ff */
[----:B------:R-:W-:Y:S02]  /*8930*/  PRMT R198, R198, 0x7771, RZ ;  /* 0x00007771c6c67816 */ /* 0x000fe400000000ff */
[----:B------:R-:W-:Y:S02]  /*8940*/  SEL R236, R201, R236, P0 ;  /* 0x000000ecc9ec7207 */ /* 0x000fe40000000000 */
[----:B------:R-:W-:Y:S02]  /*8950*/  SEL R235, R198, R235, P0 ;  /* 0x000000ebc6eb7207 */ /* 0x000fe40000000000 */
[----:B----4-:R-:W-:-:S02]  /*8960*/  PRMT R233, R205, 0x7773, RZ ;  /* 0x00007773cde97816 */ /* 0x010fc400000000ff */
        /* <DEDUP_REMOVED lines=8> */
[----:B------:R-:W-:Y:S01]  /*89f0*/  SEL R231, R200, R231, P0 ;  /* 0x000000e7c8e77207 */ /* 0x000fe20000000000 */
[----:B------:R-:W-:Y:S01]  /*8a00*/  LDS R201, [R195+0x1c] ;  /* 0x00001c00c3c97984 */ /* 0x000fe20000000800 */
[----:B------:R-:W-:Y:S02]  /*8a10*/  SEL R230, R205, R230, P0 ;  /* 0x000000e6cde67207 */ /* 0x000fe40000000000 */
[C---:B0-----:R-:W-:Y:S01]  /*8a20*/  PRMT R229, R204.reuse, 0x7773, RZ ;  /* 0x00007773cce57816 */ /* 0x041fe200000000ff */
[----:B------:R-:W0:Y:S01]  /*8a30*/  LDS R200, [R252+0x1c] ;  /* 0x00001c00fcc87984 */ /* 0x000e220000000800 */
[----:B------:R-:W-:-:S02]  /*8a40*/  PRMT R228, R204, 0x7772, RZ ;  /* 0x00007772cce47816 */ /* 0x000fc400000000ff */
[C---:B------:R-:W-:Y:S02]  /*8a50*/  PRMT R227, R204.reuse, 0x7771, RZ ;  /* 0x00007771cce37816 */ /* 0x040fe400000000ff */
[----:B------:R-:W-:Y:S02]  /*8a60*/  PRMT R226, R204, 0x7770, RZ ;  /* 0x00007770cce27816 */ /* 0x000fe400000000ff */
[C---:B-1----:R-:W-:Y:S02]  /*8a70*/  PRMT R205, R199.reuse, 0x7772, RZ ;  /* 0x00007772c7cd7816 */ /* 0x042fe400000000ff */
[C---:B------:R-:W-:Y:S02]  /*8a80*/  PRMT R204, R199.reuse, 0x7771, RZ ;  /* 0x00007771c7cc7816 */ /* 0x040fe400000000ff */
[----:B------:R-:W-:Y:S02]  /*8a90*/  SEL R233, R198, R233, P0 ;  /* 0x000000e9c6e97207 */ /* 0x000fe40000000000 */
[----:B------:R-:W-:-:S02]  /*8aa0*/  PRMT R198, R199, 0x7773, RZ ;  /* 0x00007773c7c67816 */ /* 0x000fc400000000ff */
[----:B------:R-:W-:Y:S02]  /*8ab0*/  SEL R228, R205, R228, P0 ;  /* 0x000000e4cde47207 */ /* 0x000fe40000000000 */
[----:B------:R-:W-:Y:S02]  /*8ac0*/  SEL R227, R204, R227, P0 ;  /* 0x000000e3cce37207 */ /* 0x000fe40000000000 */
[C---:B------:R-:W-:Y:S02]  /*8ad0*/  PRMT R225, R197.reuse, 0x7773, RZ ;  /* 0x00007773c5e17816 */ /* 0x040fe400000000ff */
        /* <DEDUP_REMOVED lines=13> */
[C---:B---3--:R-:W-:Y:S02]  /*8bb0*/  PRMT R197, R202.reuse, 0x7772, RZ ;  /* 0x00007772cac57816 */ /* 0x048fe400000000ff */
[C---:B------:R-:W-:Y:S02]  /*8bc0*/  PRMT R220, R203.reuse, 0x7772, RZ ;  /* 0x00007772cbdc7816 */ /* 0x040fe400000000ff */
[----:B------:R-:W-:Y:S02]  /*8bd0*/  PRMT R196, R202, 0x7773, RZ ;  /* 0x00007773cac47816 */ /* 0x000fe400000000ff */
[----:B------:R-:W-:Y:S02]  /*8be0*/  PRMT R221, R203, 0x7773, RZ ;  /* 0x00007773cbdd7816 */ /* 0x000fe400000000ff */
[----:B------:R-:W-:-:S02]  /*8bf0*/  SEL R220, R197, R220, P0 ;  /* 0x000000dcc5dc7207 */ /* 0x000fc40000000000 */
[----:B------:R-:W-:Y:S01]  /*8c00*/  SEL R221, R196, R221, P0 ;  /* 0x000000ddc4dd7207 */ /* 0x000fe20000000000 */
[----:B------:R-:W3:Y:S01]  /*8c10*/  LDS R197, [R252+0x14] ;  /* 0x00001400fcc57984 */ /* 0x000ee20000000800 */
[C---:B------:R-:W-:Y:S02]  /*8c20*/  PRMT R219, R203.reuse, 0x7771, RZ ;  /* 0x00007771cbdb7816 */ /* 0x040fe400000000ff */
[----:B------:R-:W-:Y:S01]  /*8c30*/  PRMT R218, R203, 0x7770, RZ ;  /* 0x00007770cbda7816 */ /* 0x000fe200000000ff */
[----:B------:R-:W4:Y:S01]  /*8c40*/  LDS R196, [R195+0x14] ;  /* 0x00001400c3c47984 */ /* 0x000f220000000800 */
[C---:B------:R-:W-:Y:S02]  /*8c50*/  PRMT R203, R202.reuse, 0x7770, RZ ;  /* 0x00007770cacb7816 */ /* 0x040fe400000000ff */
[----:B------:R-:W-:Y:S02]  /*8c60*/  PRMT R202, R202, 0x7771, RZ ;  /* 0x00007771caca7816 */ /* 0x000fe400000000ff */
[----:B------:R-:W-:-:S02]  /*8c70*/  SEL R218, R203, R218, P0 ;  /* 0x000000dacbda7207 */ /* 0x000fc40000000000 */
[----:B------:R-:W-:Y:S02]  /*8c80*/  SEL R219, R202, R219, P0 ;  /* 0x000000dbcadb7207 */ /* 0x000fe40000000000 */
[C---:B0-----:R-:W-:Y:S02]  /*8c90*/  PRMT R203, R200.reuse, 0x7772, RZ ;  /* 0x00007772c8cb7816 */ /* 0x041fe400000000ff */
[C---:B------:R-:W-:Y:S02]  /*8ca0*/  PRMT R216, R201.reuse, 0x7772, RZ ;  /* 0x00007772c9d87816 */ /* 0x040fe400000000ff */
[----:B------:R-:W-:Y:S02]  /*8cb0*/  PRMT R202, R200, 0x7773, RZ ;  /* 0x00007773c8ca7816 */ /* 0x000fe400000000ff */
[----:B------:R-:W-:Y:S02]  /*8cc0*/  PRMT R217, R201, 0x7773, RZ ;  /* 0x00007773c9d97816 */ /* 0x000fe400000000ff */
[----:B------:R-:W-:-:S02]  /*8cd0*/  SEL R216, R203, R216, P0 ;  /* 0x000000d8cbd87207 */ /* 0x000fc40000000000 */
[----:B------:R-:W-:Y:S01]  /*8ce0*/  SEL R217, R202, R217, P0 ;  /* 0x000000d9cad97207 */ /* 0x000fe20000000000 */
[----:B------:R-:W0:Y:S01]  /*8cf0*/  LDS R203, [R252+0x10] ;  /* 0x00001000fccb7984 */ /* 0x000e220000000800 */
[C---:B------:R-:W-:Y:S02]  /*8d00*/  PRMT R215, R201.reuse, 0x7771, RZ ;  /* 0x00007771c9d77816 */ /* 0x040fe400000000ff */
[----:B------:R-:W-:Y:S01]  /*8d10*/  PRMT R214, R201, 0x7770, RZ ;  /* 0x00007770c9d67816 */ /* 0x000fe200000000ff */
[----:B------:R-:W0:Y:S01]  /*8d20*/  LDS R202, [R195+0x10] ;  /* 0x00001000c3ca7984 */ /* 0x000e220000000800 */
[C---:B-1----:R-:W-:Y:S02]  /*8d30*/  PRMT R213, R198.reuse, 0x7773, RZ ;  /* 0x00007773c6d57816 */ /* 0x042fe400000000ff */
[C---:B------:R-:W-:Y:S02]  /*8d40*/  PRMT R212, R198.reuse, 0x7772, RZ ;  /* 0x00007772c6d47816 */ /* 0x040fe400000000ff */
[----:B------:R-:W-:-:S02]  /*8d50*/  PRMT R211, R198, 0x7771, RZ ;  /* 0x00007771c6d37816 */ /* 0x000fc400000000ff */
[----:B------:R-:W-:Y:S02]  /*8d60*/  PRMT R210, R198, 0x7770, RZ ;  /* 0x00007770c6d27816 */ /* 0x000fe400000000ff */
[----:B------:R-:W-:Y:S02]  /*8d70*/  PRMT R201, R200, 0x7770, RZ ;  /* 0x00007770c8c97816 */ /* 0x000fe400000000ff */
[----:B--2---:R-:W-:Y:S02]  /*8d80*/  PRMT R198, R199, 0x7771, RZ ;  /* 0x00007771c7c67816 */ /* 0x004fe400000000ff */
[----:B------:R-:W-:Y:S02]  /*8d90*/  SEL R214, R201, R214, P0 ;  /* 0x000000d6c9d67207 */ /* 0x000fe40000000000 */
[----:B------:R-:W-:Y:S02]  /*8da0*/  SEL R211, R198, R211, P0 ;  /* 0x000000d3c6d37207 */ /* 0x000fe40000000000 */
[----:B------:R-:W-:-:S02]  /*8db0*/  PRMT R200, R200, 0x7771, RZ ;  /* 0x00007771c8c87816 */ /* 0x000fc400000000ff */
[----:B------:R-:W-:Y:S02]  /*8dc0*/  PRMT R201, R199, 0x7772, RZ ;  /* 0x00007772c7c97816 */ /* 0x000fe400000000ff */
[----:B---3--:R-:W-:Y:S02]  /*8dd0*/  PRMT R198, R197, 0x7773, RZ ;  /* 0x00007773c5c67816 */ /* 0x008fe400000000ff */
[----:B----4-:R-:W-:Y:S02]  /*8de0*/  PRMT R209, R196, 0x7773, RZ ;  /* 0x00007773c4d17816 */ /* 0x010fe400000000ff */
[----:B------:R-:W-:Y:S02]  /*8df0*/  SEL R215, R200, R215, P0 ;  /* 0x000000d7c8d77207 */ /* 0x000fe40000000000 */
[----:B------:R-:W-:Y:S02]  /*8e00*/  SEL R212, R201, R212, P0 ;  /* 0x000000d4c9d47207 */ /* 0x000fe40000000000 */
[----:B------:R-:W-:-:S02]  /*8e10*/  PRMT R200, R199, 0x7773, RZ ;  /* 0x00007773c7c87816 */ /* 0x000fc400000000ff */
[----:B------:R-:W-:Y:S02]  /*8e20*/  PRMT R201, R199, 0x7770, RZ ;  /* 0x00007770c7c97816 */ /* 0x000fe400000000ff */
[----:B------:R-:W-:Y:S01]  /*8e30*/  SEL R209, R198, R209, P0 ;  /* 0x000000d1c6d17207 */ /* 0x000fe20000000000 */
[----:B------:R-:W-:Y:S01]  /*8e40*/  LDS R199, [R252+0xc] ;  /* 0x00000c00fcc77984 */ /* 0x000fe20000000800 */
[----:B------:R-:W-:Y:S02]  /*8e50*/  SEL R243, R206, R243, P0 ;  /* 0x000000f3cef37207 */ /* 0x000fe40000000000 */
[----:B------:R-:W-:Y:S01]  /*8e60*/  SEL R226, R207, R226, P0 ;  /* 0x000000e2cfe27207 */ /* 0x000fe20000000000 */
[----:B------:R-:W1:Y:S01]  /*8e70*/  LDS R198, [R195+0xc] ;  /* 0x00000c00c3c67984 */ /* 0x000e620000000800 */
        /* <DEDUP_REMOVED lines=8> */
[----:B0-----:R-:W-:Y:S02]  /*8f00*/  PRMT R196, R203, 0x7773, RZ ;  /* 0x00007773cbc47816 */ /* 0x001fe400000000ff */
[----:B------:R-:W-:Y:S02]  /*8f10*/  PRMT R205, R202, 0x7773, RZ ;  /* 0x00007773cacd7816 */ /* 0x000fe400000000ff */
[----:B------:R-:W-:Y:S02]  /*8f20*/  SEL R208, R201, R208, P0 ;  /* 0x000000d0c9d07207 */ /* 0x000fe40000000000 */
[----:B------:R-:W-:Y:S02]  /*8f30*/  PRMT R201, R197, 0x7770, RZ ;  /* 0x00007770c5c97816 */ /* 0x000fe400000000ff */
[----:B------:R-:W-:Y:S01]  /*8f40*/  SEL R205, R196, R205, P0 ;  /* 0x000000cdc4cd7207 */ /* 0x000fe20000000000 */
[----:B------:R-:W-:Y:S01]  /*8f50*/  LDS R197, [R252+0x8] ;  /* 0x00000800fcc57984 */ /* 0x000fe20000000800 */
[----:B------:R-:W-:-:S02]  /*8f60*/  SEL R225, R204, R225, P0 ;  /* 0x000000e1cce17207 */ /* 0x000fc40000000000 */
[----:B------:R-:W-:Y:S01]  /*8f70*/  SEL R213, R200, R213, P0 ;  /* 0x000000d5c8d57207 */ /* 0x000fe20000000000 */
[----:B------:R-:W0:Y:S01]  /*8f80*/  LDS R196, [R195+0x8] ;  /* 0x00000800c3c47984 */ /* 0x000e220000000800 */
[----:B------:R-:W-:Y:S02]  /*8f90*/  PRMT R204, R202, 0x7772, RZ ;  /* 0x00007772cacc7816 */ /* 0x000fe400000000ff */
[----:B------:R-:W-:Y:S01]  /*8fa0*/  PRMT R200, R203, 0x7772, RZ ;  /* 0x00007772cbc87816 */ /* 0x000fe200000000ff */
[----:B------:R-:W2:Y:S01]  /*8fb0*/  LDS R195, [R195+0x4] ;  /* 0x00000400c3c37984 */ /* 0x000ea20000000800 */
[----:B------:R-:W-:Y:S02]  /*8fc0*/  SEL R206, R201, R206, P0 ;  /* 0x000000cec9ce7207 */ /* 0x000fe40000000000 */
[----:B------:R-:W-:Y:S01]  /*8fd0*/  SEL R204, R200, R204, P0 ;  /* 0x000000ccc8cc7207 */ /* 0x000fe20000000000 */
[----:B------:R-:W3:Y:S01]  /*8fe0*/  LDS R252, [R252+0x4] ;  /* 0x00000400fcfc7984 */ /* 0x000ee20000000800 */
[----:B------:R-:W-:-:S02]  /*8ff0*/  PRMT R201, R202, 0x7771, RZ ;  /* 0x00007771cac97816 */ /* 0x000fc400000000ff */
[C---:B------:R-:W-:Y:S02]  /*9000*/  PRMT R200, R203.reuse, 0x7770, RZ ;  /* 0x00007770cbc87816 */ /* 0x040fe400000000ff */
[----:B------:R-:W-:Y:S02]  /*9010*/  PRMT R202, R202, 0x7770, RZ ;  /* 0x00007770caca7816 */ /* 0x000fe400000000ff */
[----:B------:R-:W-:Y:S02]  /*9020*/  PRMT R203, R203, 0x7771, RZ ;  /* 0x00007771cbcb7816 */ /* 0x000fe400000000ff */
[----:B------:R-:W-:Y:S02]  /*9030*/  SEL R202, R200, R202, P0 ;  /* 0x000000cac8ca7207 */ /* 0x000fe40000000000 */
[----:B------:R-:W-:Y:S02]  /*9040*/  SEL R203, R203, R201, P0 ;  /* 0x000000c9cbcb7207 */ /* 0x000fe40000000000 */
[----:B-1----:R-:W-:-:S02]  /*9050*/  PRMT R200, R198, 0x7773, RZ ;  /* 0x00007773c6c87816 */ /* 0x002fc400000000ff */
        /* <DEDUP_REMOVED lines=11> */
[----:B0-----:R-:W-:-:S02]  /*9110*/  PRMT R66, R196, 0x7773, RZ ;  /* 0x00007773c4427816 */ /* 0x001fc400000000ff */
[----:B------:R-:W-:-:S04]  /*9120*/  PRMT R2, R197, 0x7773, RZ ;  /* 0x00007773c5027816 */ /* 0x000fc800000000ff */
[----:B------:R-:W-:Y:S02]  /*9130*/  SEL R2, R2, R66, P0 ;  /* 0x0000004202027207 */ /* 0x000fe40000000000 */
[----:B------:R-:W-:-:S03]  /*9140*/  PRMT R66, R196, 0x7772, RZ ;  /* 0x00007772c4427816 */ /* 0x000fc600000000ff */
[----:B------:R0:W-:Y:S02]  /*9150*/  STL [R1+0xc], R2 ;  /* 0x00000c0201007387 */ /* 0x0001e40000100800 */
[----:B0-----:R-:W-:-:S04]  /*9160*/  PRMT R2, R197, 0x7772, RZ ;  /* 0x00007772c5027816 */ /* 0x001fc800000000ff */
[----:B------:R-:W-:Y:S02]  /*9170*/  SEL R66, R2, R66, P0 ;  /* 0x0000004202427207 */ /* 0x000fe40000000000 */
[----:B------:R-:W-:-:S03]  /*9180*/  PRMT R2, R196, 0x7771, RZ ;  /* 0x00007771c4027816 */ /* 0x000fc600000000ff */
[----:B------:R0:W-:Y:S02]  /*9190*/  STL [R1+0x10], R66 ;  /* 0x0000104201007387 */ /* 0x0001e40000100800 */
[----:B0-----:R-:W-:Y:S02]  /*91a0*/  PRMT R66, R196, 0x7770, RZ ;  /* 0x00007770c4427816 */ /* 0x001fe400000000ff */
[C---:B------:R-:W-:Y:S02]  /*91b0*/  PRMT R196, R197.reuse, 0x7770, RZ ;  /* 0x00007770c5c47816 */ /* 0x040fe400000000ff */
[----:B------:R-:W-:Y:S02]  /*91c0*/  PRMT R197, R197, 0x7771, RZ ;  /* 0x00007771c5c57816 */ /* 0x000fe400000000ff */
[----:B------:R-:W-:Y:S02]  /*91d0*/  SEL R196, R196, R66, P0 ;  /* 0x00000042c4c47207 */ /* 0x000fe40000000000 */
[----:B------:R-:W-:-:S02]  /*91e0*/  SEL R197, R197, R2, P0 ;  /* 0x00000002c5c57207 */ /* 0x000fc40000000000 */
[----:B--2---:R-:W-:Y:S02]  /*91f0*/  PRMT R66, R195, 0x7773, RZ ;  /* 0x00007773c3427816 */ /* 0x004fe400000000ff */
[----:B---3--:R-:W-:-:S04]  /*9200*/  PRMT R2, R252, 0x7773, RZ ;  /* 0x00007773fc027816 */ /* 0x008fc800000000ff */
        /* <DEDUP_REMOVED lines=11> */
[----:B------:R0:W5:Y:S04]  /*92c0*/  LDL.LU R66, [R1+0x44] ;  /* 0x0000440001427983 */ /* 0x0001680000300800 */
[----:B------:R1:W-:Y:S02]  /*92d0*/  STL [R1], R195 ;  /* 0x000000c301007387 */ /* 0x0003e40000100800 */
[----:B-1----:R-:W-:-:S02]  /*92e0*/  SEL R195, R252, R2, P0 ;  /* 0x00000002fcc37207 */ /* 0x002fc40000000000 */
[----:B------:R-:W1:Y:S01]  /*92f0*/  S2R R252, SR_CgaCtaId ;  /* 0x0000000000fc7919 */ /* 0x000e620000008800 */
[----:B------:R-:W-:-:S04]  /*9300*/  MOV R2, 0x400 ;  /* 0x0000040000027802 */ /* 0x000fc80000000f00 */
[----:B-1----:R-:W-:Y:S02]  /*9310*/  LEA R252, R252, R2, 0x18 ;  /* 0x00000002fcfc7211 */ /* 0x002fe400078ec0ff */
[----:B------:R0:W5:Y:S01]  /*9320*/  LDL.LU R2, [R1+0x40] ;  /* 0x0000400001027983 */ /* 0x0001620000300800 */
[----:B------:R-:W-:Y:S06]  /*9330*/  BAR.SYNC.DEFER_BLOCKING 0x0 ;  /* 0x0000000000007b1d */ /* 0x000fec0000010000 */
[----:B------:R-:W-:Y:S05]  /*9340*/  BRA.U !UP0, `(.L_x_367) ;  /* 0x0000001908907547 */ /* 0x000fea000b800000 */
[----:B------:R1:W-:Y:S01]  /*9350*/  STL [R1+0x4c], R5 ;  /* 0x00004c0501007387 */ /* 0x0003e20000100800 */
[----:B------:R-:W-:-:S03]  /*9360*/  MOV R252, 0x400 ;  /* 0x0000040000fc7802 */ /* 0x000fc60000000f00 */
[----:B------:R2:W-:Y:S04]  /*9370*/  STL [R1+0x48], R4 ;  /* 0x0000480401007387 */ /* 0x0005e80000100800 */
[----:B------:R3:W-:Y:S01]  /*9380*/  STL [R1+0x44], R3 ;  /* 0x0000440301007387 */ /* 0x0007e20000100800 */
[----:B-1----:R-:W1:Y:S01]  /*9390*/  S2R R5, SR_LANEID ;  /* 0x0000000000057919 */ /* 0x002e620000000000 */
[----:B--2---:R-:W2:Y:S01]  /*93a0*/  S2R R4, SR_CgaCtaId ;  /* 0x0000000000047919 */ /* 0x004ea20000008800 */
[----:B---3--:R-:W3:Y:S01]  /*93b0*/  S2R R3, SR_TID.X ;  /* 0x0000000000037919 */ /* 0x008ee20000002100 */
[----:B-----5:R4:W-:Y:S02]  /*93c0*/  STL [R1+0x40], R2 ;  /* 0x0000400201007387 */ /* 0x0209e40000100800 */
[----:B----4-:R-:W4:Y:S01]  /*93d0*/  S2R R2, SR_CTAID.X ;  /* 0x0000000000027919 */ /* 0x010f220000002500 */
[----:B--2---:R-:W-:-:S02]  /*93e0*/  LEA R4, R4, R252, 0x18 ;  /* 0x000000fc04047211 */ /* 0x004fc400078ec0ff */
[----:B---3--:R-:W-:-:S05]  /*93f0*/  LOP3.LUT R252, R3, 0x3e0, RZ, 0xc0, !PT ;  /* 0x000003e003fc7812 */ /* 0x008fca00078ec0ff */
[----:B-1----:R-:W-:Y:S02]  /*9400*/  IMAD.IADD R252, R252, 0x1, R5 ;  /* 0x00000001fcfc7824 */ /* 0x002fe400078e0205 */
[----:B------:R-:W2:Y:S02]  /*9410*/  LDL.LU R5, [R1+0x4c] ;  /* 0x00004c0001057983 */ /* 0x000ea40000300800 */
[----:B------:R-:W-:Y:S02]  /*9420*/  IMAD R252, R252, 0x104, R4 ;  /* 0x00000104fcfc7824 */ /* 0x000fe400078e0204 */
[----:B------:R-:W3:Y:S01]  /*9430*/  LDL.LU R4, [R1+0x48] ;  /* 0x0000480001047983 */ /* 0x000ee20000300800 */
[----:B----4-:R-:W-:-:S03]  /*9440*/  LEA R2, P0, R2, R3, 0x6 ;  /* 0x0000000302027211 */ /* 0x010fc600078030ff */
[----:B------:R-:W4:Y:S04]  /*9450*/  LDL.LU R3, [R1+0x44] ;  /* 0x0000440001037983 */ /* 0x000f280000300800 */
[----:B------:R1:W-:Y:S04]  /*9460*/  STL [R1+0x18], R2 ;  /* 0x0000180201007387 */ /* 0x0003e80000100800 */
[----:B------:R0:W-:Y:S04]  /*9470*/  STS.U8 [R252+0x42], R0 ;  /* 0x00004200fc007388 */ /* 0x0001e80000000000 */
[----:B------:R0:W-:Y:S04]  /*9480*/  STS.U8 [R252+0x41], R251 ;  /* 0x000041fbfc007388 */ /* 0x0001e80000000000 */
[----:B-1----:R-:W4:Y:S04]  /*9490*/  LDL.LU R2, [R1+0x40] ;  /* 0x0000400001027983 */ /* 0x002f280000300800 */
[----:B0-----:R-:W2:Y:S04]  /*94a0*/  LDL.LU R0, [R1+0x14] ;  /* 0x0000140001007983 */ /* 0x001ea80000300800 */
[----:B------:R-:W3:Y:S04]  /*94b0*/  LDL.LU R251, [R1] ;  /* 0x0000000001fb7983 */ /* 0x000ee80000300800 */
[----:B------:R0:W-:Y:S04]  /*94c0*/  STS.U8 [R252+0x40], R250 ;  /* 0x000040fafc007388 */ /* 0x0001e80000000000 */
[----:B------:R1:W-:Y:S04]  /*94d0*/  STS.U8 [R252+0x3f], R249 ;  /* 0x00003ff9fc007388 */ /* 0x0003e80000000000 */
[----:B------:R1:W-:Y:S04]  /*94e0*/  STS.U8 [R252+0x3e], R248 ;  /* 0x00003ef8fc007388 */ /* 0x0003e80000000000 */
[----:B0-----:R-:W4:Y:S04]  /*94f0*/  LDL.LU R250, [R1+0x8] ;  /* 0x0000080001fa7983 */ /* 0x001f280000300800 */
[----:B-1----:R-:W4:Y:S04]  /*9500*/  LDL.LU R249, [R1+0x4] ;  /* 0x0000040001f97983 */ /* 0x002f280000300800 */
[----:B------:R-:W4:Y:S04]  /*9510*/  LDL.LU R248, [R1+0x10] ;  /* 0x0000100001f87983 */ /* 0x000f280000300800 */
[----:B------:R0:W-:Y:S04]  /*9520*/  STS.U8 [R252+0x3d], R247 ;  /* 0x00003df7fc007388 */ /* 0x0001e80000000000 */
        /* <DEDUP_REMOVED lines=65> */
[----:B--2---:R-:W-:Y:S04]  /*9940*/  STS [R252], R0 ;  /* 0x00000000fc007388 */ /* 0x004fe80000000800 */
[----:B---3--:R0:W-:Y:S04]  /*9950*/  STS.U8 [R252+0x4], R251 ;  /* 0x000004fbfc007388 */ /* 0x0081e80000000000 */
[----:B0-----:R-:W2:Y:S04]  /*9960*/  LDL.LU R251, [R1+0x18] ;  /* 0x0000180001fb7983 */ /* 0x001ea80000300800 */
        /* <DEDUP_REMOVED lines=177> */
[----:B0-----:R-:W2:Y:S03]  /*a480*/  LDC.64 R12, c[0x0][0x3a0] ;  /* 0x0000e800ff0c7b82 */ /* 0x001ea60000000a00 */
        /* <DEDUP_REMOVED lines=9> */
[----:B------:R-:W0:Y:S04]  /*a520*/  LDS R55, [R252] ;  /* 0x00000000fc377984 */ /* 0x000e280000000800 */
[----:B------:R-:W1:Y:S04]  /*a530*/  LDS R9, [R252+0x100] ;  /* 0x00010000fc097984 */ /* 0x000e680000000800 */
        /* <DEDUP_REMOVED lines=23> */
[----:B------:R-:W-:-:S02]  /*a6b0*/  IMAD.X R0, RZ, RZ, RZ, P0 ;  /* 0x000000ffff007224 */ /* 0x000fc400000e06ff */
[----:B--2---:R-:W-:Y:S01]  /*a6c0*/  IMAD.WIDE.U32 R2, R251, 0x104, R12 ;  /* 0x00000104fb027825 */ /* 0x004fe200078e000c */
[----:B------:R-:W-:Y:S03]  /*a6d0*/  LDS R57, [R252+0x38] ;  /* 0x00003800fc397984 */ /* 0x000fe60000000800 */
[----:B------:R-:W-:Y:S01]  /*a6e0*/  IMAD R13, R0, 0x104, RZ ;  /* 0x00000104000d7824 */ /* 0x000fe200078e02ff */
[----:B------:R-:W-:Y:S03]  /*a6f0*/  LDS R59, [R252+0x34] ;  /* 0x00003400fc3b7984 */ /* 0x000fe60000000800 */
[----:B------:R-:W-:Y:S01]  /*a700*/  IMAD.IADD R3, R3, 0x1, R13 ;  /* 0x0000000103037824 */ /* 0x000fe200078e020d */
[----:B------:R-:W-:Y:S04]  /*a710*/  LDS R61, [R252+0x30] ;  /* 0x00003000fc3d7984 */ /* 0x000fe80000000800 */
[----:B0-----:R-:W-:Y:S04]  /*a720*/  STG.E desc[UR6][R2.64], R55 ;  /* 0x0000003702007986 */ /* 0x001fe8000c101906 */
[----:B-1----:R-:W-:Y:S04]  /*a730*/  STG.E desc[UR6][R2.64+0x100], R9 ;  /* 0x0001000902007986 */ /* 0x002fe8000c101906 */
        /* <DEDUP_REMOVED lines=101> */
.L_x_367:
[----:B------:R1:W-:Y:S01]  /*ad90*/  STL [R1+0x44], R3 ;  /* 0x0000440301007387 */ /* 0x0003e20000100800 */
[----:B------:R-:W-:-:S03]  /*ada0*/  MOV R252, 0x400 ;  /* 0x0000040000fc7802 */ /* 0x000fc60000000f00 */
[----:B-----5:R2:W-:Y:S01]  /*adb0*/  STL [R1+0x40], R2 ;  /* 0x0000400201007387 */ /* 0x0205e20000100800 */
[----:B-1----:R-:W1:Y:S01]  /*adc0*/  S2R R3, SR_TID.X ;  /* 0x0000000000037919 */ /* 0x002e620000002100 */
[----:B--2---:R-:W2:Y:S01]  /*add0*/  S2R R2, SR_CgaCtaId ;  /* 0x0000000000027919 */ /* 0x004ea20000008800 */
[----:B-1----:R-:W-:Y:S02]  /*ade0*/  LOP3.LUT R3, R3, 0x3e0, RZ, 0xc0, !PT ;  /* 0x000003e003037812 */ /* 0x002fe400078ec0ff */
[----:B--2---:R-:W-:Y:S02]  /*adf0*/  LEA R2, R2, R252, 0x18 ;  /* 0x000000fc02027211 */ /* 0x004fe400078ec0ff */
[----:B------:R-:W1:Y:S02]  /*ae00*/  S2R R252, SR_LANEID ;  /* 0x0000000000fc7919 */ /* 0x000e640000000000 */
[----:B-1----:R-:W-:Y:S02]  /*ae10*/  IMAD.IADD R252, R3, 0x1, R252 ;  /* 0x0000000103fc7824 */ /* 0x002fe400078e02fc */
[----:B------:R-:W2:Y:S02]  /*ae20*/  LDL.LU R3, [R1+0x44] ;  /* 0x0000440001037983 */ /* 0x000ea40000300800 */
[----:B------:R-:W-:-:S02]  /*ae30*/  IMAD R252, R252, 0x104, R2 ;  /* 0x00000104fcfc7824 */ /* 0x000fc400078e0202 */
[----:B------:R-:W3:Y:S04]  /*ae40*/  LDL.LU R2, [R1+0x40] ;  /* 0x0000400001027983 */ /* 0x000ee80000300800 */
[----:B------:R1:W-:Y:S04]  /*ae50*/  STS.U8 [R252+0x42], R0 ;  /* 0x00004200fc007388 */ /* 0x0003e80000000000 */
[----:B------:R4:W-:Y:S04]  /*ae60*/  STS.U8 [R252+0x41], R251 ;  /* 0x000041fbfc007388 */ /* 0x0009e80000000000 */
[----:B-1----:R-:W2:Y:S04]  /*ae70*/  LDL.LU R0, [R1+0x14] ;  /* 0x0000140001007983 */ /* 0x002ea80000300800 */
[----:B----4-:R-:W4:Y:S04]  /*ae80*/  LDL.LU R251, [R1] ;  /* 0x0000000001fb7983 */ /* 0x010f280000300800 */
[----:B------:R1:W-:Y:S04]  /*ae90*/  STS.U8 [R252+0x40], R250 ;  /* 0x000040fafc007388 */ /* 0x0003e80000000000 */
[----:B------:R0:W-:Y:S04]  /*aea0*/  STS.U8 [R252+0x3f], R249 ;  /* 0x00003ff9fc007388 */ /* 0x0001e80000000000 */
[----:B------:R0:W-:Y:S04]  /*aeb0*/  STS.U8 [R252+0x3e], R248 ;  /* 0x00003ef8fc007388 */ /* 0x0001e80000000000 */
[----:B-1----:R-:W3:Y:S04]  /*aec0*/  LDL.LU R250, [R1+0x8] ;  /* 0x0000080001fa7983 */ /* 0x002ee80000300800 */
[----:B0-----:R-:W3:Y:S04]  /*aed0*/  LDL.LU R249, [R1+0x4] ;  /* 0x0000040001f97983 */ /* 0x001ee80000300800 */
[----:B------:R-:W3:Y:S04]  /*aee0*/  LDL.LU R248, [R1+0x10] ;  /* 0x0000100001f87983 */ /* 0x000ee80000300800 */
[----:B------:R0:W-:Y:S04]  /*aef0*/  STS.U8 [R252+0x3d], R247 ;  /* 0x00003df7fc007388 */ /* 0x0001e80000000000 */
[----:B0-----:R-:W3:Y:S01]  /*af00*/  LDL.LU R247, [R1+0xc] ;  /* 0x00000c0001f77983 */ /* 0x001ee20000300800 */
[----:B------:R-:W-:-:S03]  /*af10*/  UMOV UR4, URZ ;  /* 0x000000ff00047c82 */ /* 0x000fc60008000000 */
        /* <DEDUP_REMOVED lines=65> */
[----:B----4-:R1:W-:Y:S04]  /*b330*/  STS.U8 [R252+0x4], R251 ;  /* 0x000004fbfc007388 */ /* 0x0103e80000000000 */
[----:B------:R-:W-:Y:S01]  /*b340*/  STS.U8 [R252+0x76], R182 ;  /* 0x000076b6fc007388 */ /* 0x000fe20000000000 */
[----:B0-----:R-:W0:Y:S01]  /*b350*/  S2R R0, SR_CTAID.X ;  /* 0x0000000000007919 */ /* 0x001e220000002500 */
[----:B-1----:R-:W1:Y:S02]  /*b360*/  S2R R251, SR_TID.X ;  /* 0x0000000000fb7919 */ /* 0x002e640000002100 */
[----:B---3--:R1:W-:Y:S04]  /*b370*/  STS.U8 [R252+0x6], R250 ;  /* 0x000006fafc007388 */ /* 0x0083e80000000000 */
[----:B------:R-:W-:Y:S04]  /*b380*/  STS.U8 [R252+0x7], R249 ;  /* 0x000007f9fc007388 */ /* 0x000fe80000000000 */
[----:B------:R-:W-:Y:S04]  /*b390*/  STS.U8 [R252+0xa], R248 ;  /* 0x00000af8fc007388 */ /* 0x000fe80000000000 */
[----:B------:R-:W-:Y:S04]  /*b3a0*/  STS.U8 [R252+0x75], R181 ;  /* 0x000075b5fc007388 */ /* 0x000fe80000000000 */
[----:B------:R-:W-:Y:S04]  /*b3b0*/  STS.U8 [R252+0x74], R180 ;  /* 0x000074b4fc007388 */ /* 0x000fe80000000000 */
[----:B------:R-:W-:Y:S04]  /*b3c0*/  STS.U8 [R252+0xb], R247 ;  /* 0x00000bf7fc007388 */ /* 0x000fe80000000000 */
[----:B------:R-:W-:Y:S04]  /*b3d0*/  STS.U8 [R252+0x73], R179 ;  /* 0x000073b3fc007388 */ /* 0x000fe80000000000 */
[----:B------:R-:W-:Y:S01]  /*b3e0*/  STS.U8 [R252+0x72], R178 ;  /* 0x000072b2fc007388 */ /* 0x000fe20000000000 */
[----:B-1----:R-:W-:-:S03]  /*b3f0*/  LOP3.LUT R250, R251, 0x3e0, RZ, 0xc0, !PT ;  /* 0x000003e0fbfa7812 */ /* 0x002fc600078ec0ff */
[----:B------:R-:W-:Y:S01]  /*b400*/  STS.U8 [R252+0x71], R177 ;  /* 0x000071b1fc007388 */ /* 0x000fe20000000000 */
[----:B0-----:R-:W-:-:S03]  /*b410*/  LEA R0, P0, R0, R250, 0x6 ;  /* 0x000000fa00007211 */ /* 0x001fc600078030ff */
        /* <DEDUP_REMOVED lines=121> */
[----:B------:R1:W-:Y:S04]  /*bbb0*/  STS.U8 [R252+0xcb], R11 ;  /* 0x0000cb0bfc007388 */ /* 0x0003e80000000000 */
[----:B------:R-:W-:Y:S01]  /*bbc0*/  STS.U8 [R252+0xca], R10 ;  /* 0x0000ca0afc007388 */ /* 0x000fe20000000000 */
[----:B0-----:R-:W0:Y:S03]  /*bbd0*/  LDC.64 R26, c[0x0][0x388] ;  /* 0x0000e200ff1a7b82 */ /* 0x001e260000000a00 */
[----:B------:R2:W-:Y:S01]  /*bbe0*/  STS.U8 [R252+0xc9], R9 ;  /* 0x0000c909fc007388 */ /* 0x0005e20000000000 */
[----:B-1----:R-:W-:Y:S01]  /*bbf0*/  LOP3.LUT R11, R0, 0x1f, R251, 0xf8, !PT ;  /* 0x0000001f000b7812 */ /* 0x002fe200078ef8fb */
[----:B------:R-:W-:-:S02]  /*bc00*/  IMAD.X R0, RZ, RZ, RZ, P0 ;  /* 0x000000ffff007224 */ /* 0x000fc400000e06ff */
[----:B------:R1:W-:Y:S04]  /*bc10*/  STS.U8 [R252+0xf9], R57 ;  /* 0x0000f939fc007388 */ /* 0x0003e80000000000 */
[----:B------:R1:W-:Y:S01]  /*bc20*/  STS.U8 [R252+0xf8], R56 ;  /* 0x0000f838fc007388 */ /* 0x0003e20000000000 */
[----:B--2---:R-:W-:-:S03]  /*bc30*/  IMAD R9, R0, 0x104, RZ ;  /* 0x0000010400097824 */ /* 0x004fc600078e02ff */
[----:B------:R1:W-:Y:S04]  /*bc40*/  STS.U8 [R252+0xf7], R55 ;  /* 0x0000f737fc007388 */ /* 0x0003e80000000000 */
[----:B------:R1:W-:Y:S04]  /*bc50*/  STS.U8 [R252+0xf6], R54 ;  /* 0x0000f636fc007388 */ /* 0x0003e80000000000 */
[----:B------:R1:W-:Y:S01]  /*bc60*/  STS.U8 [R252+0xf5], R53 ;  /* 0x0000f535fc007388 */ /* 0x0003e20000000000 */
[----:B0-----:R-:W-:-:S03]  /*bc70*/  IMAD.WIDE.U32 R10, R11, 0x104, R26 ;  /* 0x000001040b0a7825 */ /* 0x001fc600078e001a */
        /* <DEDUP_REMOVED lines=48> */
.L_x_368:
[----:B01----:R0:W1:Y:S01]  /*bf80*/  LDS R5, [R252] ;  /* 0x00000000fc057984 */ /* 0x0030620000000800 */
[----:B------:R-:W-:Y:S01]  /*bf90*/  IMAD.MOV.U32 R2, RZ, RZ, R10 ;  /* 0x000000ffff027224 */ /* 0x000fe200078e000a */
[----:B------:R-:W-:Y:S01]  /*bfa0*/  UISETP.GE.U32.AND UP0, UPT, UR4, 0x40, UPT ;  /* 0x000000400400788c */ /* 0x000fe2000bf06070 */
[----:B------:R-:W-:Y:S01]  /*bfb0*/  IMAD.MOV.U32 R3, RZ, RZ, R11 ;  /* 0x000000ffff037224 */ /* 0x000fe200078e000b */
[----:B------:R-:W-:Y:S01]  /*bfc0*/  IADD3 R10, P0, PT, R10, 0x4, RZ ;  /* 0x000000040a0a7810 */ /* 0x000fe20007f1e0ff */
[----:B------:R-:W-:Y:S01]  /*bfd0*/  UIADD3 UR5, UPT, UPT, UR4, 0x1, URZ ;  /* 0x0000000104057890 */ /* 0x000fe2000fffe0ff */
[----:B0-----:R-:W-:-:S03]  /*bfe0*/  VIADD R252, R252, 0x4 ;  /* 0x00000004fcfc7836 */ /* 0x001fc60000000000 */
[----:B------:R-:W-:-:S03]  /*bff0*/  IMAD.X R11, RZ, RZ, R11, P0 ;  /* 0x000000ffff0b7224 */ /* 0x000fc600000e060b */
[----:B------:R-:W-:Y:S01]  /*c000*/  UMOV UR4, UR5 ;  /* 0x0000000500047c82 */ /* 0x000fe20008000000 */
[----:B-1----:R0:W-:Y:S01]  /*c010*/  STG.E desc[UR6][R2.64], R5 ;  /* 0x0000000502007986 */ /* 0x0021e2000c101906 */
[----:B------:R-:W-:Y:S05]  /*c020*/  BRA.U !UP0, `(.L_x_368) ;  /* 0xfffffffd08d47547 */ /* 0x000fea000b83ffff */
[----:B------:R-:W-:Y:S05]  /*c030*/  EXIT ;  /* 0x000000000000794d */ /* 0x000fea0003800000 */
.L_x_359:
[----:B------:R-:W1:Y:S01]  /*c040*/  S2R R9, SR_CTAID.X ;  /* 0x0000000000097919 */ /* 0x000e620000002500 */
        /* <DEDUP_REMOVED lines=11> */
[----:B------:R-:W-:Y:S01]  /*c100*/  ACQBULK ;  /* 0x000000000000782e */ /* 0x000fe20000000000 */
[----:B------:R-:W-:Y:S01]  /*c110*/  IMAD.IADD R8, R9, 0x1, -R7 ;  /* 0x0000000109087824 */ /* 0x000fe200078e0a07 */
[----:B------:R-:W-:Y:S01]  /*c120*/  ISETP.NE.AND P1, PT, R5, -0x1, PT ;  /* 0xffffffff0500780c */ /* 0x000fe20003f25270 */
[----:B------:R-:W-:Y:S01]  /*c130*/  IMAD.SHL.U32 R9, R7, 0x40, RZ ;  /* 0x0000004007097824 */ /* 0x000fe200078e00ff */
[----:B------:R-:W-:Y:S01]  /*c140*/  UISETP.NE.AND UP0, UPT, UR4, URZ, UPT ;  /* 0x000000ff0400728c */ /* 0x000fe2000bf05270 */
[----:B------:R-:W-:Y:S01]  /*c150*/  IMAD.SHL.U32 R11, R8, 0x40, RZ ;  /* 0x00000040080b7824 */ /* 0x000fe200078e00ff */
[----:B------:R-:W-:Y:S01]  /*c160*/  LOP3.LUT R8, R6, 0xffffffc0, RZ, 0xc0, !PT ;  /* 0xffffffc006087812 */ /* 0x000fe200078ec0ff */
        /* <DEDUP_REMOVED lines=10> */
[----:B------:R-:W-:Y:S01]  /*c210*/  SEL R2, R8, R2, !P1 ;  /* 0x0000000208027207 */ /* 0x000fe20004800000 */
[----:B------:R-:W-:Y:S01]  /*c220*/  IMAD.IADD R4, R3, 0x1, -R0 ;  /* 0x0000000103047824 */ /* 0x000fe200078e0a00 */
[----:B------:R-:W-:Y:S02]  /*c230*/  VIADDMNMX.U32 R5, R11, -R0, R7, PT ;  /* 0x800000000b057246 */ /* 0x000fe40003800007 */
[----:B------:R-:W-:-:S05]  /*c240*/  VIMNMX.U32 R2, PT, PT, R7, R2, PT ;  /* 0x0000000207027248 */ /* 0x000fca0003fe0000 */
[----:B------:R-:W-:Y:S01]  /*c250*/  IMAD.IADD R3, R2, 0x1, -R5 ;  /* 0x0000000102037824 */ /* 0x000fe200078e0a05 */
[----:B------:R-:W-:Y:S06]  /*c260*/  BRA.U !UP0, `(.L_x_370) ;  /* 0x0000002108b07547 */ /* 0x000fec000b800000 */
[----:B0-----:R-:W0:Y:S01]  /*c270*/  S2R R12, SR_TID.X ;  /* 0x00000000000c7919 */ /* 0x001e220000002100 */
[----:B------:R-:W-:-:S05]  /*c280*/  IMAD.IADD R2, R4, 0x1, R3 ;  /* 0x0000000104027824 */ /* 0x000fca00078e0203 */
[----:B0-----:R-:W-:-:S13]  /*c290*/  ISETP.GE.AND P0, PT, R12, R2, PT ;  /* 0x000000020c00720c */ /* 0x001fda0003f06270 */
[----:B------:R-:W-:Y:S05]  /*c2a0*/  @P0 BRA `(.L_x_371) ;  /* 0x0000003c00100947 */ /* 0x000fea0003800000 */
[----:B------:R-:W-:-:S13]  /*c2b0*/  ISETP.GE.AND P0, PT, R12, R4, PT ;  /* 0x000000040c00720c */ /* 0x000fda0003f06270 */
[----:B------:R-:W-:Y:S05]  /*c2c0*/  @P0 BRA `(.L_x_372) ;  /* 0x0000001000440947 */ /* 0x000fea0003800000 */
[----:B------:R-:W0:Y:S01]  /*c2d0*/  LDC.64 R126, c[0x0][0x388] ;  /* 0x0000e200ff7e7b82 */ /* 0x000e220000000a00 */
[----:B------:R-:W-:-:S04]  /*c2e0*/  IADD3 R5, P0, P1, R0, R9, R12 ;  /* 0x0000000900057210 */ /* 0x000fc8000791e00c */
[----:B------:R-:W-:Y:S01]  /*c2f0*/  IADD3.X R0, PT, PT, RZ, RZ, RZ, P0, P1 ;  /* 0x000000ffff007210 */ /* 0x000fe200007e24ff */
        /* <DEDUP_REMOVED lines=270> */
.L_x_372:
[----:B------:R-:W0:Y:S01]  /*d3e0*/  S2R R250, SR_TID.X ;  /* 0x0000000000fa7919 */ /* 0x000e220000002100 */
[----:B------:R-:W1:Y:S01]  /*d3f0*/  LDC.64 R126, c[0x0][0x388] ;  /* 0x0000e200ff7e7b82 */ /* 0x000e620000000a00 */
[----:B------:R-:W-:-:S04]  /*d400*/  IADD3 R5, P0, P1, R5, R9, R8 ;  /* 0x0000000905057210 */ /* 0x000fc8000791e008 */
[----:B------:R-:W-:Y:S01]  /*d410*/  IADD3.X R7, PT, PT, RZ, RZ, RZ, P0, P1 ;  /* 0x000000ffff077210 */ /* 0x000fe200007e24ff */
[----:B0-----:R-:W-:-:S05]  /*d420*/  IMAD.IADD R0, R250, 0x1, -R4 ;  /* 0x00000001fa007824 */ /* 0x001fca00078e0a04 */
[----:B------:R-:W-:-:S04]  /*d430*/  IADD3 R5, P2, PT, R0, R5, RZ ;  /* 0x0000000500057210 */ /* 0x000fc80007f5e0ff */
[----:B------:R-:W-:Y:S01]  /*d440*/  LEA.HI.X.SX32 R0, R0, R7, 0x1, P2 ;  /* 0x0000000700007211 */ /* 0x000fe200010f0eff */
[----:B-1----:R-:W-:-:S04]  /*d450*/  IMAD.WIDE.U32 R126, R5, 0x104, R126 ;  /* 0x00000104057e7825 */ /* 0x002fc800078e007e */
        /* <DEDUP_REMOVED lines=269> */
.L_x_370:
[----:B------:R-:W1:Y:S01]  /*e530*/  S2R R127, SR_TID.X ;  /* 0x00000000007f7919 */ /* 0x000e620000002100 */
[----:B------:R-:W-:-:S05]  /*e540*/  IMAD.IADD R2, R4, 0x1, R3 ;  /* 0x0000000104027824 */ /* 0x000fca00078e0203 */
[----:B-1----:R-:W-:-:S13]  /*e550*/  ISETP.GE.AND P0, PT, R127, R2, PT ;  /* 0x000000027f00720c */ /* 0x002fda0003f06270 */
[----:B------:R-:W-:Y:S05]  /*e560*/  @P0 BRA `(.L_x_371) ;  /* 0x0000001800600947 */ /* 0x000fea0003800000 */
[----:B------:R-:W1:Y:S01]  /*e570*/  LDC.64 R6, c[0x0][0x3a0] ;  /* 0x0000e800ff067b82 */ /* 0x000e620000000a00 */
[----:B------:R-:W-:Y:S01]  /*e580*/  IADD3 R5, P2, P3, R5, R9, R8 ;  /* 0x0000000905057210 */ /* 0x000fe20007b5e008 */
[----:B------:R-:W-:Y:S01]  /*e590*/  IMAD.IADD R8, R127, 0x1, -R4 ;  /* 0x000000017f087824 */ /* 0x000fe200078e0a04 */
[----:B------:R-:W-:Y:S01]  /*e5a0*/  IADD3 R0, P1, PT, R9, R0, RZ ;  /* 0x0000000009007210 */ /* 0x000fe20007f3e0ff */
[----:B------:R-:W-:Y:S01]  /*e5b0*/  STL [R1+0x44], R3 ;  /* 0x0000440301007387 */ /* 0x000fe20000100800 */
[C---:B------:R-:W-:Y:S02]  /*e5c0*/  ISETP.GE.AND P0, PT, R127.reuse, R4, PT ;  /* 0x000000047f00720c */ /* 0x040fe40003f06270 */
[----:B------:R-:W-:Y:S01]  /*e5d0*/  IADD3.X R10, PT, PT, RZ, RZ, RZ, P2, P3 ;  /* 0x000000ffff0a7210 */ /* 0x000fe200017e64ff */
[----:B------:R-:W-:Y:S01]  /*e5e0*/  IMAD.X R9, RZ, RZ, RZ, P1 ;  /* 0x000000ffff097224 */ /* 0x000fe200008e06ff */
[----:B------:R-:W-:Y:S01]  /*e5f0*/  SEL R0, R0, R5, !P0 ;  /* 0x0000000500007207 */ /* 0x000fe20004000000 */
[----:B------:R2:W-:Y:S01]  /*e600*/  STL [R1+0x40], R2 ;  /* 0x0000400201007387 */ /* 0x0005e20000100800 */
[----:B------:R-:W-:-:S02]  /*e610*/  SEL R5, R127, R8, !P0 ;  /* 0x000000087f057207 */ /* 0x000fc40004000000 */
[----:B------:R-:W-:Y:S01]  /*e620*/  SHF.R.S32.HI R8, RZ, 0x1f, R8 ;  /* 0x0000001fff087819 */ /* 0x000fe20000011408 */
[----:B------:R3:W-:Y:S01]  /*e630*/  STL [R1+0x48], R4 ;  /* 0x0000480401007387 */ /* 0x0007e20000100800 */
[----:B------:R-:W-:Y:S02]  /*e640*/  IADD3 R5, P1, PT, R5, R0, RZ ;  /* 0x0000000005057210 */ /* 0x000fe40007f3e0ff */
[----:B------:R-:W-:Y:S02]  /*e650*/  SEL R9, R9, R10, !P0 ;  /* 0x0000000a09097207 */ /* 0x000fe40004000000 */
[----:B------:R-:W-:-:S05]  /*e660*/  SEL R0, R8, RZ, P0 ;  /* 0x000000ff08007207 */ /* 0x000fca0000000000 */
[----:B------:R-:W-:Y:S02]  /*e670*/  IMAD.X R0, R0, 0x1, R9, P1 ;  /* 0x0000000100007824 */ /* 0x000fe400008e0609 */
[----:B-1----:R-:W-:-:S04]  /*e680*/  IMAD.WIDE.U32 R6, R5, 0x104, R6 ;  /* 0x0000010405067825 */ /* 0x002fc800078e0006 */
[----:B------:R-:W-:-:S04]  /*e690*/  IMAD R5, R0, 0x104, RZ ;  /* 0x0000010400057824 */ /* 0x000fc800078e02ff */
[----:B------:R-:W-:-:S05]  /*e6a0*/  IMAD.IADD R7, R7, 0x1, R5 ;  /* 0x0000000107077824 */ /* 0x000fca00078e0205 */
[----:B------:R-:W4:Y:S04]  /*e6b0*/  LDG.E R193, desc[UR6][R6.64+0x38] ;  /* 0x0000380606c17981 */ /* 0x000f28000c1e1900 */
[----:B------:R-:W2:Y:S04]  /*e6c0*/  LDG.E R189, desc[UR6][R6.64+0x3c] ;  /* 0x00003c0606bd7981 */ /* 0x000ea8000c1e1900 */
[----:B------:R-:W3:Y:S04]  /*e6d0*/  LDG.E R197, desc[UR6][R6.64+0xf8] ;  /* 0x0000f80606c57981 */ /* 0x000ee8000c1e1900 */
        /* <DEDUP_REMOVED lines=15> */
[----:B------:R-:W0:Y:S04]  /*e7d0*/  LDG.E R9, desc[UR6][R6.64+0x30] ;  /* 0x0000300606097981 */ /* 0x000e28000c1e1900 */
        /* <DEDUP_REMOVED lines=45> */
[----:B------:R1:W3:Y:S01]  /*eab0*/  LDG.E R199, desc[UR6][R6.64+0xf4] ;  /* 0x0000f40606c77981 */ /* 0x0002e2000c1e1900 */
[----:B----4-:R-:W-:-:S02]  /*eac0*/  PRMT R251, R193, 0x7770, RZ ;  /* 0x00007770c1fb7816 */ /* 0x010fc400000000ff */
[C---:B------:R-:W-:Y:S02]  /*ead0*/  PRMT R252, R193.reuse, 0x7771, RZ ;  /* 0x00007771c1fc7816 */ /* 0x040fe400000000ff */
[C---:B------:R-:W-:Y:S02]  /*eae0*/  PRMT R194, R193.reuse, 0x7772, RZ ;  /* 0x00007772c1c27816 */ /* 0x040fe400000000ff */
[----:B------:R-:W-:Y:S02]  /*eaf0*/  PRMT R193, R193, 0x7773, RZ ;  /* 0x00007773c1c17816 */ /* 0x000fe400000000ff */
[C---:B--2---:R-:W-:Y:S02]  /*eb00*/  PRMT R192, R189.reuse, 0x7770, RZ ;  /* 0x00007770bdc07816 */ /* 0x044fe400000000ff */
[----:B------:R-:W-:Y:S02]  /*eb10*/  PRMT R191, R189, 0x7771, RZ ;  /* 0x00007771bdbf7816 */ /* 0x000fe400000000ff */
[C---:B---3--:R-:W-:Y:S01]  /*eb20*/  PRMT R2, R197.reuse, 0x7771, RZ ;  /* 0x00007771c5027816 */ /* 0x048fe200000000ff */
[----:B------:R2:W-:Y:S01]  /*eb30*/  STL [R1+0x4c], R57 ;  /* 0x00004c3901007387 */ /* 0x0005e20000100800 */
[----:B------:R-:W-:-:S03]  /*eb40*/  PRMT R4, R197, 0x7772, RZ ;  /* 0x00007772c5047816 */ /* 0x000fc600000000ff */
[----:B------:R-:W-:Y:S01]  /*eb50*/  STL [R1+0x70], R193 ;  /* 0x000070c101007387 */ /* 0x000fe20000100800 */
[----:B------:R-:W-:-:S03]  /*eb60*/  PRMT R3, R197, 0x7773, RZ ;  /* 0x00007773c5037816 */ /* 0x000fc600000000ff */
[----:B------:R-:W-:Y:S04]  /*eb70*/  STL [R1+0x6c], R192 ;  /* 0x00006cc001007387 */ /* 0x000fe80000100800 */
[----:B------:R-:W-:Y:S04]  /*eb80*/  STL [R1+0x68], R191 ;  /* 0x000068bf01007387 */ /* 0x000fe80000100800 */
[----:B------:R3:W-:Y:S01]  /*eb90*/  STL [R1+0x24], R2 ;  /* 0x0000240201007387 */ /* 0x0007e20000100800 */
[----:B--2---:R-:W-:-:S03]  /*eba0*/  PRMT R57, R196, 0x7770, RZ ;  /* 0x00007770c4397816 */ /* 0x004fc600000000ff */
[----:B------:R2:W-:Y:S01]  /*ebb0*/  STL [R1+0x2c], R4 ;  /* 0x00002c0401007387 */ /* 0x0005e20000100800 */
[----:B---3--:R-:W-:-:S03]  /*ebc0*/  PRMT R2, R56, 0x7770, RZ ;  /* 0x0000777038027816 */ /* 0x008fc600000000ff */
[----:B------:R3:W-:Y:S01]  /*ebd0*/  STL [R1+0x28], R3 ;  /* 0x0000280301007387 */ /* 0x0007e20000100800 */
[----:B--2---:R-:W-:-:S03]  /*ebe0*/  PRMT R4, R56, 0x7771, RZ ;  /* 0x0000777138047816 */ /* 0x004fc600000000ff */
[----:B------:R2:W-:Y:S01]  /*ebf0*/  STL [R1+0x30], R2 ;  /* 0x0000300201007387 */ /* 0x0005e20000100800 */
[----:B---3--:R-:W-:-:S03]  /*ec00*/  PRMT R3, R56, 0x7772, RZ ;  /* 0x0000777238037816 */ /* 0x008fc600000000ff */
[----:B------:R3:W-:Y:S01]  /*ec10*/  STL [R1+0x34], R4 ;  /* 0x0000340401007387 */ /* 0x0007e20000100800 */
[----:B--2---:R-:W-:-:S03]  /*ec20*/  PRMT R2, R56, 0x7773, RZ ;  /* 0x0000777338027816 */ /* 0x004fc600000000ff */
[----:B------:R2:W-:Y:S01]  /*ec30*/  STL [R1+0x3c], R3 ;  /* 0x00003c0301007387 */ /* 0x0005e20000100800 */
[----:B------:R-:W-:-:S03]  /*ec40*/  PRMT R195, R53, 0x7770, RZ ;  /* 0x0000777035c37816 */ /* 0x000fc600000000ff */
[----:B------:R-:W-:Y:S01]  /*ec50*/  STL [R1+0x50], R57 ;  /* 0x0000503901007387 */ /* 0x000fe20000100800 */
[----:B---3--:R-:W-:-:S03]  /*ec60*/  PRMT R4, R196, 0x7771, RZ ;  /* 0x00007771c4047816 */ /* 0x008fc600000000ff */
[----:B------:R3:W-:Y:S01]  /*ec70*/  STL [R1+0x38], R2 ;  /* 0x0000380201007387 */ /* 0x0007e20000100800 */
[----:B--2---:R-:W-:-:S03]  /*ec80*/  PRMT R3, R196, 0x7772, RZ ;  /* 0x00007772c4037816 */ /* 0x004fc600000000ff */
[----:B------:R-:W-:Y:S01]  /*ec90*/  STL [R1+0x54], R4 ;  /* 0x0000540401007387 */ /* 0x000fe20000100800 */
[----:B------:R-:W-:Y:S02]  /*eca0*/  PRMT R193, R194, 0x7610, R193 ;  /* 0x00007610c2c17816 */ /* 0x000fe400000000c1 */
[----:B---3--:R-:W-:Y:S01]  /*ecb0*/  PRMT R2, R196, 0x7773, RZ ;  /* 0x00007773c4027816 */ /* 0x008fe200000000ff */
[----:B------:R-:W-:Y:S04]  /*ecc0*/  STL [R1+0x58], R3 ;  /* 0x0000580301007387 */ /* 0x000fe80000100800 */
[----:B------:R-:W-:Y:S04]  /*ecd0*/  STL [R1+0x64], R196 ;  /* 0x000064c401007387 */ /* 0x000fe80000100800 */
[----:B------:R-:W-:Y:S04]  /*ece0*/  STL [R1+0x5c], R2 ;  /* 0x00005c0201007387 */ /* 0x000fe80000100800 */
[----:B------:R-:W-:Y:S04]  /*ecf0*/  STL [R1+0x60], R195 ;  /* 0x000060c301007387 */ /* 0x000fe80000100800 */
[----:B------:R2:W-:Y:S04]  /*ed00*/  STL.S16 [R1], R193 ;  /* 0x000000c101007387 */ /* 0x0005e80000100600 */
[----:B--2---:R-:W2:Y:S02]  /*ed10*/  LDL.LU R193, [R1+0x70] ;  /* 0x0000700001c17983 */ /* 0x004ea40000300800 */
[----:B--2---:R-:W-:-:S05]  /*ed20*/  PRMT R192, R193, 0x7610, R192 ;  /* 0x00007610c1c07816 */ /* 0x004fca00000000c0 */
[----:B------:R2:W-:Y:S04]  /*ed30*/  STL.S16 [R1+0x4], R192 ;  /* 0x000004c001007387 */ /* 0x0005e80000100600 */
[----:B--2---:R-:W2:Y:S02]  /*ed40*/  LDL.LU R192, [R1+0x6c] ;  /* 0x00006c0001c07983 */ /* 0x004ea40000300800 */
[----:B--2---:R-:W-:-:S05]  /*ed50*/  PRMT R191, R192, 0x7610, R191 ;  /* 0x00007610c0bf7816 */ /* 0x004fca00000000bf */
[----:B------:R2:W-:Y:S04]  /*ed60*/  STL.S16 [R1+0x8], R191 ;  /* 0x000008bf01007387 */ /* 0x0005e80000100600 */
[----:B--2---:R-:W2:Y:S01]  /*ed70*/  LDL.LU R191, [R1+0x68] ;  /* 0x0000680001bf7983 */ /* 0x004ea20000300800 */
[C---:B------:R-:W-:Y:S02]  /*ed80*/  PRMT R190, R189.reuse, 0x7772, RZ ;  /* 0x00007772bdbe7816 */ /* 0x040fe400000000ff */
[----:B------:R-:W-:Y:S02]  /*ed90*/  PRMT R189, R189, 0x7773, RZ ;  /* 0x00007773bdbd7816 */ /* 0x000fe400000000ff */
[----:B------:R-:W-:Y:S02]  /*eda0*/  PRMT R188, R121, 0x7770, RZ ;  /* 0x0000777079bc7816 */ /* 0x000fe400000000ff */
[----:B------:R-:W-:-:S02]  /*edb0*/  PRMT R56, R195, 0x7610, R56 ;  /* 0x00007610c3387816 */ /* 0x000fc40000000038 */
        /* <DEDUP_REMOVED lines=8> */
[----:B--2---:R-:W2:Y:S01]  /*ee40*/  LDL.LU R196, [R1+0x24] ;  /* 0x0000240001c47983 */ /* 0x004ea20000300800 */
[----:B------:R-:W-:-:S02]  /*ee50*/  PRMT R127, R121, 0x7771, RZ ;  /* 0x00007771797f7816 */ /* 0x000fc400000000ff */
[----:B------:R-:W-:Y:S02]  /*ee60*/  PRMT R0, R121, 0x7772, RZ ;  /* 0x0000777279007816 */ /* 0x000fe400000000ff */
[----:B------:R-:W-:Y:S02]  /*ee70*/  PRMT R3, R127, 0x7610, R3 ;  /* 0x000076107f037816 */ /* 0x000fe40000000003 */
[----:B------:R-:W-:-:S03]  /*ee80*/  PRMT R2, R0, 0x7610, R2 ;  /* 0x0000761000027816 */ /* 0x000fc60000000002 */
[----:B------:R-:W-:Y:S04]  /*ee90*/  STL.S16 [R1+0x1c], R3 ;  /* 0x00001c0301007387 */ /* 0x000fe80000100600 */
[----:B---3--:R-:W3:Y:S04]  /*eea0*/  LDL.LU R195, [R1+0x2c] ;  /* 0x00002c0001c37983 */ /* 0x008ee80000300800 */
[----:B------:R4:W-:Y:S01]  /*eeb0*/  STL.S16 [R1+0x20], R2 ;  /* 0x0000200201007387 */ /* 0x0009e20000100600 */
[----:B------:R-:W-:-:S03]  /*eec0*/  PRMT R198, R197, 0x7770, RZ ;  /* 0x00007770c5c67816 */ /* 0x000fc600000000ff */
[----:B----4-:R-:W4:Y:S04]  /*eed0*/  LDL.LU R2, [R1+0x28] ;  /* 0x0000280001027983 */ /* 0x010f280000300800 */
[----:B------:R-:W4:Y:S04]  /*eee0*/  LDL.LU R3, [R1+0x30] ;  /* 0x0000300001037983 */ /* 0x000f280000300800 */
[----:B------:R-:W4:Y:S04]  /*eef0*/  LDL.LU R4, [R1+0x34] ;  /* 0x0000340001047983 */ /* 0x000f280000300800 */
[----:B------:R-:W4:Y:S04]  /*ef00*/  LDL.LU R57, [R1+0x3c] ;  /* 0x00003c0001397983 */ /* 0x000f280000300800 */
[----:B------:R-:W4:Y:S01]  /*ef10*/  LDL.LU R127, [R1+0x38] ;  /* 0x00003800017f7983 */ /* 0x000f220000300800 */
[----:B--2---:R-:W-:-:S03]  /*ef20*/  PRMT R197, R196, 0x7610, R197 ;  /* 0x00007610c4c57816 */ /* 0x004fc600000000c5 */
[----:B------:R-:W3:Y:S02]  /*ef30*/  LDL.LU R196, [R1+0x64] ;  /* 0x0000640001c47983 */ /* 0x000ee40000300800 */
[----:B---3--:R-:W-:Y:S02]  /*ef40*/  PRMT R196, R195, 0x7610, R196 ;  /* 0x00007610c3c47816 */ /* 0x008fe400000000c4 */
[----:B------:R-:W2:Y:S01]  /*ef50*/  LDL.LU R195, [R1+0x60] ;  /* 0x0000600001c37983 */ /* 0x000ea20000300800 */
[----:B----4-:R-:W-:Y:S02]  /*ef60*/  PRMT R190, R3, 0x7610, R190 ;  /* 0x0000761003be7816 */ /* 0x010fe400000000be */
[----:B------:R-:W-:Y:S02]  /*ef70*/  PRMT R189, R4, 0x7610, R189 ;  /* 0x0000761004bd7816 */ /* 0x000fe400000000bd */
[----:B------:R-:W-:Y:S02]  /*ef80*/  PRMT R188, R57, 0x7610, R188 ;  /* 0x0000761039bc7816 */ /* 0x000fe400000000bc */
[----:B--2---:R-:W-:-:S02]  /*ef90*/  PRMT R195, R2, 0x7610, R195 ;  /* 0x0000761002c37816 */ /* 0x004fc400000000c3 */
[----:B------:R-:W2:Y:S04]  /*efa0*/  LDL.LU R2, [R1+0x5c] ;  /* 0x00005c0001027983 */ /* 0x000ea80000300800 */
[----:B------:R-:W3:Y:S04]  /*efb0*/  LDL.LU R3, [R1+0x58] ;  /* 0x0000580001037983 */ /* 0x000ee80000300800 */
[----:B------:R-:W4:Y:S04]  /*efc0*/  LDL.LU R4, [R1+0x54] ;  /* 0x0000540001047983 */ /* 0x000f280000300800 */
[----:B------:R-:W4:Y:S01]  /*efd0*/  LDL.LU R57, [R1+0x50] ;  /* 0x0000500001397983 */ /* 0x000f220000300800 */
[----:B--2---:R-:W-:-:S02]  /*efe0*/  PRMT R191, R2, 0x7610, R191 ;  /* 0x0000761002bf7816 */ /* 0x004fc400000000bf */
[----:B---3--:R-:W-:Y:S02]  /*eff0*/  PRMT R192, R3, 0x7610, R192 ;  /* 0x0000761003c07816 */ /* 0x008fe400000000c0 */
[----:B----4-:R-:W-:Y:S02]  /*f000*/  PRMT R193, R4, 0x7610, R193 ;  /* 0x0000761004c17816 */ /* 0x010fe400000000c1 */
[----:B------:R-:W-:Y:S02]  /*f010*/  PRMT R194, R57, 0x7610, R194 ;  /* 0x0000761039c27816 */ /* 0x000fe400000000c2 */
        /* <DEDUP_REMOVED lines=36> */
[C---:B0-----:R-:W-:Y:S02]  /*f260*/  PRMT R12, R9.reuse, 0x7770, RZ ;  /* 0x00007770090c7816 */ /* 0x041fe400000000ff */
[C---:B------:R-:W-:Y:S02]  /*f270*/  PRMT R11, R9.reuse, 0x7771, RZ ;  /* 0x00007771090b7816 */ /* 0x040fe400000000ff */
[----:B------:R-:W-:Y:S02]  /*f280*/  PRMT R10, R9, 0x7772, RZ ;  /* 0x00007772090a7816 */ /* 0x000fe400000000ff */
[C---:B------:R-:W-:Y:S02]  /*f290*/  PRMT R8, R5.reuse, 0x7770, RZ ;  /* 0x0000777005087816 */ /* 0x040fe400000000ff */
[----:B-1----:R-:W-:-:S02]  /*f2a0*/  PRMT R7, R5, 0x7771, RZ ;  /* 0x0000777105077816 */ /* 0x002fc400000000ff */
        /* <DEDUP_REMOVED lines=195> */
[----:B--2---:R-:W-:-:S07]  /*fee0*/  PRMT R0, R127, 0x7610, R0 ;  /* 0x000076107f007816 */ /* 0x004fce0000000000 */
.L_x_371:
[----:B------:R-:W-:Y:S05]  /*fef0*/  BSYNC.RECONVERGENT B0 ;  /* 0x0000000000007941 */ /* 0x000fea0003800200 */
.L_x_369:
        /* <DEDUP_REMOVED lines=29> */
[----:B------:R-:W4:Y:S01]  /*100d0*/  LDL.LU R48, [R1] ;  /* 0x0000000001307983 */ /* 0x000f220000300800 */
[----:B------:R-:W-:-:S02]  /*100e0*/  LOP3.LUT R43, R43, 0xffff, RZ, 0xc0, !PT ;  /* 0x0000ffff2b2b7812 */ /* 0x000fc400078ec0ff */
[----:B------:R-:W-:Y:S01]  /*100f0*/  LOP3.LUT R44, R44, 0xffff, RZ, 0xc0, !PT ;  /* 0x0000ffff2c2c7812 */ /* 0x000fe200078ec0ff */
[----:B------:R-:W4:Y:S01]  /*10100*/  LDL.LU R42, [R1+0x4] ;  /* 0x00000400012a7983 */ /* 0x000f220000300800 */
[----:B------:R-:W-:Y:S02]  /*10110*/  LOP3.LUT R29, R29, 0xffff, RZ, 0xc0, !PT ;  /* 0x0000ffff1d1d7812 */ /* 0x000fe400078ec0ff */
[----:B------:R-:W-:Y:S02]  /*10120*/  LOP3.LUT R30, R30, 0xffff, RZ, 0xc0, !PT ;  /* 0x0000ffff1e1e7812 */ /* 0x000fe400078ec0ff */
[----:B------:R-:W-:Y:S02]  /*10130*/  LOP3.LUT R31, R31, 0xffff, RZ, 0xc0, !PT ;  /* 0x0000ffff1f1f7812 */ /* 0x000fe400078ec0ff */
[----:B------:R-:W-:Y:S02]  /*10140*/  LOP3.LUT R32, R32, 0xffff, RZ, 0xc0, !PT ;  /* 0x0000ffff20207812 */ /* 0x000fe400078ec0ff */
[----:B------:R-:W-:-:S02]  /*10150*/  PRMT R29, R30, 0x3340, R29 ;  /* 0x000033401e1d7816 */ /* 0x000fc4000000001d */
[----:B------:R-:W-:Y:S02]  /*10160*/  PRMT R30, R32, 0x3340, R31 ;  /* 0x00003340201e7816 */ /* 0x000fe4000000001f */
[----:B------:R-:W1:Y:S01]  /*10170*/  S2R R31, SR_CgaCtaId ;  /* 0x00000000001f7919 */ /* 0x000e620000008800 */
        /* <DEDUP_REMOVED lines=8> */
[----:B------:R-:W-:Y:S02]  /*10200*/  MOV R20, 0x400 ;  /* 0x0000040000147802 */ /* 0x000fe40000000f00 */
[----:B------:R-:W-:Y:S02]  /*10210*/  LOP3.LUT R13, R13, 0xffff, RZ, 0xc0, !PT ;  /* 0x0000ffff0d0d7812 */ /* 0x000fe400078ec0ff */
[----:B------:R-:W-:-:S02]  /*10220*/  LOP3.LUT R14, R14, 0xffff, RZ, 0xc0, !PT ;  /* 0x0000ffff0e0e7812 */ /* 0x000fc400078ec0ff */
[----:B------:R-:W-:Y:S02]  /*10230*/  PRMT R37, R38, 0x3340, R37 ;  /* 0x0000334026257816 */ /* 0x000fe40000000025 */
[----:B------:R-:W-:Y:S02]  /*10240*/  LOP3.LUT R38, R34, 0xffff, RZ, 0xc0, !PT ;  /* 0x0000ffff22267812 */ /* 0x000fe400078ec0ff */
[----:B------:R-:W-:Y:S02]  /*10250*/  LOP3.LUT R34, R35, 0xffff, RZ, 0xc0, !PT ;  /* 0x0000ffff23227812 */ /* 0x000fe400078ec0ff */
[----:B------:R-:W-:Y:S02]  /*10260*/  LOP3.LUT R35, R36, 0xffff, RZ, 0xc0, !PT ;  /* 0x0000ffff24237812 */ /* 0x000fe400078ec0ff */
[----:B------:R-:W-:Y:S02]  /*10270*/  LOP3.LUT R5, R5, 0xffff, RZ, 0xc0, !PT ;  /* 0x0000ffff05057812 */ /* 0x000fe400078ec0ff */
[----:B-1----:R-:W-:-:S02]  /*10280*/  LEA R31, R31, R20, 0x18 ;  /* 0x000000141f1f7211 */ /* 0x002fc400078ec0ff */
[----:B------:R-:W-:Y:S02]  /*10290*/  LOP3.LUT R20, R10, 0xffff, RZ, 0xc0, !PT ;  /* 0x0000ffff0a147812 */ /* 0x000fe400078ec0ff */
[----:B------:R-:W-:Y:S02]  /*102a0*/  PRMT R10, R14, 0x3340, R13 ;  /* 0x000033400e0a7816 */ /* 0x000fe4000000000d */
        /* <DEDUP_REMOVED lines=20> */
[----:B------:R-:W-:Y:S02]  /*103f0*/  PRMT R22, R24, 0x3340, R23 ;  /* 0x0000334018167816 */ /* 0x000fe40000000017 */
[----:B------:R-:W-:-:S02]  /*10400*/  LOP3.LUT R9, R9, 0xffff, RZ, 0xc0, !PT ;  /* 0x0000ffff09097812 */ /* 0x000fc400078ec0ff */
[----:B0-----:R-:W-:Y:S02]  /*10410*/  LOP3.LUT R12, R12, 0xffff, RZ, 0xc0, !PT ;  /* 0x0000ffff0c0c7812 */ /* 0x001fe400078ec0ff */
        /* <DEDUP_REMOVED lines=8> */
[----:B------:R-:W-:Y:S02]  /*104a0*/  PRMT R25, R26, 0x3340, R25 ;  /* 0x000033401a197816 */ /* 0x000fe40000000019 */
        /* <DEDUP_REMOVED lines=68> */
[----:B------:R-:W0:Y:S01]  /*108f0*/  S2R R127, SR_TID.X ;  /* 0x00000000007f7919 */ /* 0x000e220000002100 */
        /* <DEDUP_REMOVED lines=54> */
[----:B------:R-:W-:Y:S02]  /*10c60*/  PRMT R14, R13, 0x3340, R14 ;  /* 0x000033400d0e7816 */ /* 0x000fe4000000000e */
[----:B------:R-:W-:Y:S02]  /*10c70*/  PRMT R13, R20, 0x3340, R121 ;  /* 0x00003340140d7816 */ /* 0x000fe40000000079 */
[----:B------:R-:W-:Y:S02]  /*10c80*/  PRMT R24, R27, 0x3340, R24 ;  /* 0x000033401b187816 */ /* 0x000fe40000000018 */
[----:B------:R-:W-:Y:S02]  /*10c90*/  PRMT R59, R62, 0x3340, R61 ;  /* 0x000033403e3b7816 */ /* 0x000fe4000000003d */
[----:B------:R-:W-:Y:S02]  /*10ca0*/  LOP3.LUT R20, R117, 0xffff, RZ, 0xc0, !PT ;  /* 0x0000ffff75147812 */ /* 0x000fe400078ec0ff */
[----:B------:R-:W-:-:S02]  /*10cb0*/  LOP3.LUT R27, R110, 0xffff, RZ, 0xc0, !PT ;  /* 0x0000ffff6e1b7812 */ /* 0x000fc400078ec0ff */
        /* <DEDUP_REMOVED lines=308> */
[----:B0-----:R-:W-:-:S07]  /*12000*/  VIMNMX R7, PT, PT, R2, R127, PT ;  /* 0x0000007f02077248 */ /* 0x001fce0003fe0100 */
[----:B------:R-:W-:Y:S01]  /*12010*/  PREEXIT ;  /* 0x000000000000782d */ /* 0x000fe20000000000 */
[----:B------:R-:W-:Y:S01]  /*12020*/  BSSY.RECONVERGENT B0, `(.L_x_373) ;  /* 0x0000016000007945 */ /* 0x000fe20003800200 */
[C---:B------:R-:W-:Y:S01]  /*12030*/  ISETP.GE.AND P0, PT, R7.reuse, R3, PT ;  /* 0x000000030700720c */ /* 0x040fe20003f06270 */
[----:B------:R-:W-:Y:S01]  /*12040*/  IMAD.IADD R3, R7, 0x1, -R3 ;  /* 0x0000000107037824 */ /* 0x000fe200078e0a03 */
[----:B------:R-:W-:-:S04]  /*12050*/  VIMNMX R0, PT, PT, R4, R7, PT ;  /* 0x0000000704007248 */ /* 0x000fc80003fe0100 */
[----:B------:R-:W-:-:S04]  /*12060*/  SEL R3, R3, RZ, P0 ;  /* 0x000000ff03037207 */ /* 0x000fc80000000000 */
[----:B------:R-:W-:-:S13]  /*12070*/  ISETP.GE.AND P0, PT, R3, R0, PT ;  /* 0x000000000300720c */ /* 0x000fda0003f06270 */
[----:B------:R-:W-:Y:S05]  /*12080*/  @P0 BRA `(.L_x_374) ;  /* 0x00000000003c0947 */ /* 0x000fea0003800000 */
[----:B------:R-:W-:-:S07]  /*12090*/  IMAD.IADD R10, R4, 0x1, R7 ;  /* 0x00000001040a7824 */ /* 0x000fce00078e0207 */
.L_x_375:
        /* <DEDUP_REMOVED lines=14> */
.L_x_374:
[----:B------:R-:W-:Y:S05]  /*12180*/  BSYNC.RECONVERGENT B0 ;  /* 0x0000000000007941 */ /* 0x000fea0003800200 */
.L_x_373:
        /* <DEDUP_REMOVED lines=22> */
[C---:B------:R-:W-:Y:S01]  /*122f0*/  PRMT R67, R5.reuse, 0x7772, RZ ;  /* 0x0000777205437816 */ /* 0x040fe200000000ff */
[----:B------:R-:W0:Y:S01]  /*12300*/  LDS R4, [R196+0xf4] ;  /* 0x0000f400c4047984 */ /* 0x000e220000000800 */
[C---:B------:R-:W-:Y:S02]  /*12310*/  PRMT R65, R5.reuse, 0x7770, RZ ;  /* 0x0000777005417816 */ /* 0x040fe400000000ff */
[C---:B--2---:R-:W-:Y:S01]  /*12320*/  PRMT R12, R8.reuse, 0x7773, RZ ;  /* 0x00007773080c7816 */ /* 0x044fe200000000ff */
[----:B------:R-:W-:Y:S01]  /*12330*/  LDS R69, [R196+0xc0] ;  /* 0x0000c000c4457984 */ /* 0x000fe20000000800 */
[----:B------:R-:W-:Y:S02]  /*12340*/  PRMT R66, R5, 0x7771, RZ ;  /* 0x0000777105427816 */ /* 0x000fe400000000ff */
[C---:B------:R-:W-:Y:S01]  /*12350*/  PRMT R14, R8.reuse, 0x7772, RZ ;  /* 0x00007772080e7816 */ /* 0x040fe200000000ff */
[----:B------:R-:W-:Y:S01]  /*12360*/  LDS R74, [R252+0xbc] ;  /* 0x0000bc00fc4a7984 */ /* 0x000fe20000000800 */
[----:B------:R-:W-:-:S02]  /*12370*/  PRMT R16, R8, 0x7770, RZ ;  /* 0x0000777008107816 */ /* 0x000fc400000000ff */
[----:B------:R-:W-:Y:S01]  /*12380*/  PRMT R5, R8, 0x7771, RZ ;  /* 0x0000777108057816 */ /* 0x000fe200000000ff */
[----:B------:R-:W-:Y:S01]  /*12390*/  LDS R70, [R196+0xb8] ;  /* 0x0000b800c4467984 */ /* 0x000fe20000000800 */
[----:B---3--:R-:W-:Y:S02]  /*123a0*/  PRMT R8, R9, 0x7772, RZ ;  /* 0x0000777209087816 */ /* 0x008fe400000000ff */
[----:B----4-:R-:W-:Y:S01]  /*123b0*/  PRMT R63, R6, 0x7772, RZ ;  /* 0x00007772063f7816 */ /* 0x010fe200000000ff */
[----:B------:R-:W-:Y:S01]  /*123c0*/  LDS R76, [R252+0xb4] ;  /* 0x0000b400fc4c7984 */ /* 0x000fe20000000800 */
[----:B------:R-:W-:Y:S02]  /*123d0*/  FSEL R2, R18, R7, P0 ;  /* 0x0000000712027208 */ /* 0x000fe40000000000 */
[----:B------:R-:W-:Y:S01]  /*123e0*/  SEL R3, R12, R3, P0 ;  /* 0x000000030c037207 */ /* 0x000fe20000000000 */
[----:B------:R-:W1:Y:S01]  /*123f0*/  LDS R7, [R196+0xf0] ;  /* 0x0000f000c4077984 */ /* 0x000e620000000800 */
[----:B------:R-:W-:-:S02]  /*12400*/  SEL R63, R8, R63, P0 ;  /* 0x0000003f083f7207 */ /* 0x000fc40000000000 */
[----:B------:R-:W-:Y:S01]  /*12410*/  SEL R66, R5, R66, P0 ;  /* 0x0000004205427207 */ /* 0x000fe20000000000 */
[----:B------:R-:W2:Y:S01]  /*12420*/  LDS R12, [R252+0xf0] ;  /* 0x0000f000fc0c7984 */ /* 0x000ea20000000800 */
[----:B------:R-:W-:Y:S02]  /*12430*/  PRMT R64, R6, 0x7773, RZ ;  /* 0x0000777306407816 */ /* 0x000fe400000000ff */
[----:B------:R-:W-:Y:S01]  /*12440*/  PRMT R13, R9, 0x7773, RZ ;  /* 0x00007773090d7816 */ /* 0x000fe200000000ff */
[----:B------:R-:W3:Y:S01]  /*12450*/  LDS R8, [R252+0xec] ;  /* 0x0000ec00fc087984 */ /* 0x000ee20000000800 */
[----:B------:R-:W-:Y:S02]  /*12460*/  SEL R67, R14, R67, P0 ;  /* 0x000000430e437207 */ /* 0x000fe40000000000 */
[----:B------:R-:W-:Y:S01]  /*12470*/  SEL R64, R13, R64, P0 ;  /* 0x000000400d407207 */ /* 0x000fe20000000000 */
[----:B------:R-:W4:Y:S01]  /*12480*/  LDS R5, [R196+0xec] ;  /* 0x0000ec00c4057984 */ /* 0x000f220000000800 */
[----:B------:R-:W-:-:S02]  /*12490*/  PRMT R61, R6, 0x7770, RZ ;  /* 0x00007770063d7816 */ /* 0x000fc400000000ff */
[C---:B------:R-:W-:Y:S01]  /*124a0*/  PRMT R14, R9.reuse, 0x7770, RZ ;  /* 0x00007770090e7816 */ /* 0x040fe200000000ff */
[----:B------:R-:W-:Y:S01]  /*124b0*/  LDS R132, [R196+0x84] ;  /* 0x00008400c4847984 */ /* 0x000fe20000000800 */
[----:B------:R-:W-:Y:S02]  /*124c0*/  PRMT R62, R6, 0x7771, RZ ;  /* 0x00007771063e7816 */ /* 0x000fe400000000ff */
[----:B------:R-:W-:Y:S01]  /*124d0*/  PRMT R60, R0, 0x7773, RZ ;  /* 0x00007773003c7816 */ /* 0x000fe200000000ff */
[----:B------:R-:W-:Y:S01]  /*124e0*/  LDS R136, [R252+0x84] ;  /* 0x00008400fc887984 */ /* 0x000fe20000000800 */
        /* <DEDUP_REMOVED lines=8> */
[----:B------:R-:W-:Y:S01]  /*12570*/  LDS R133, [R196+0x7c] ;  /* 0x00007c00c4857984 */ /* 0x000fe20000000800 */
[----:B------:R-:W-:Y:S02]  /*12580*/  PRMT R57, R0, 0x7770, RZ ;  /* 0x0000777000397816 */ /* 0x000fe400000000ff */
        /* <DEDUP_REMOVED lines=8> */
[C---:B------:R-:W-:Y:S02]  /*12610*/  PRMT R0, R11.reuse, 0x7772, RZ ;  /* 0x000077720b007816 */ /* 0x040fe400000000ff */
[----:B------:R-:W-:Y:S01]  /*12620*/  PRMT R10, R11, 0x7770, RZ ;  /* 0x000077700b0a7816 */ /* 0x000fe200000000ff */
[----:B------:R-:W4:Y:S01]  /*12630*/  LDS R6, [R196+0xe8] ;  /* 0x0000e800c4067984 */ /* 0x000f220000000800 */
[----:B0-----:R-:W-:-:S02]  /*12640*/  PRMT R55, R4, 0x7772, RZ ;  /* 0x0000777204377816 */ /* 0x001fc400000000ff */
[----:B------:R-:W-:Y:S01]  /*12650*/  PRMT R53, R4, 0x7770, RZ ;  /* 0x0000777004357816 */ /* 0x000fe200000000ff */
[----:B------:R-:W-:Y:S01]  /*12660*/  LDS R204, [R252+0x44] ;  /* 0x00004400fccc7984 */ /* 0x000fe20000000800 */
[----:B------:R-:W-:Y:S02]  /*12670*/  PRMT R15, R11, 0x7773, RZ ;  /* 0x000077730b0f7816 */ /* 0x000fe400000000ff */
[----:B------:R-:W-:Y:S01]  /*12680*/  SEL R55, R0, R55, P0 ;  /* 0x0000003700377207 */ /* 0x000fe20000000000 */
[----:B------:R-:W-:Y:S01]  /*12690*/  LDS R197, [R196+0x44] ;  /* 0x00004400c4c57984 */ /* 0x000fe20000000800 */
[----:B------:R-:W-:Y:S02]  /*126a0*/  SEL R53, R10, R53, P0 ;  /* 0x000000350a357207 */ /* 0x000fe40000000000 */
[C---:B------:R-:W-:Y:S01]  /*126b0*/  PRMT R56, R4.reuse, 0x7773, RZ ;  /* 0x0000777304387816 */ /* 0x040fe200000000ff */
[----:B------:R-:W0:Y:S01]  /*126c0*/  LDS R0, [R196+0xe4] ;  /* 0x0000e400c4007984 */ /* 0x000e220000000800 */
[----:B------:R-:W-:-:S02]  /*126d0*/  PRMT R54, R4, 0x7771, RZ ;  /* 0x0000777104367816 */ /* 0x000fc400000000ff */
[----:B------:R-:W-:Y:S01]  /*126e0*/  PRMT R11, R11, 0x7771, RZ ;  /* 0x000077710b0b7816 */ /* 0x000fe200000000ff */
[----:B------:R-:W0:Y:S01]  /*126f0*/  LDS R10, [R252+0xe4] ;  /* 0x0000e400fc0a7984 */ /* 0x000e220000000800 */
[----:B------:R-:W-:Y:S02]  /*12700*/  SEL R57, R14, R57, P0 ;  /* 0x000000390e397207 */ /* 0x000fe40000000000 */
[----:B------:R-:W-:Y:S01]  /*12710*/  SEL R58, R13, R58, P0 ;  /* 0x0000003a0d3a7207 */ /* 0x000fe20000000000 */
[----:B------:R-:W-:Y:S01]  /*12720*/  LDS R199, [R196+0x40] ;  /* 0x00004000c4c77984 */ /* 0x000fe20000000800 */
[C---:B-1----:R-:W-:Y:S02]  /*12730*/  PRMT R52, R7.reuse, 0x7773, RZ ;  /* 0x0000777307347816 */ /* 0x042fe400000000ff */
[C---:B------:R-:W-:Y:S01]  /*12740*/  PRMT R51, R7.reuse, 0x7772, RZ ;  /* 0x0000777207337816 */ /* 0x040fe200000000ff */
[----:B------:R-:W-:Y:S01]  /*12750*/  LDS R201, [R196+0x3c] ;  /* 0x00003c00c4c97984 */ /* 0x000fe20000000800 */
[----:B------:R-:W-:-:S02]  /*12760*/  PRMT R49, R7, 0x7770, RZ ;  /* 0x0000777007317816 */ /* 0x000fc400000000ff */
[C---:B--2---:R-:W-:Y:S01]  /*12770*/  PRMT R4, R12.reuse, 0x7772, RZ ;  /* 0x000077720c047816 */ /* 0x044fe200000000ff */
[----:B------:R-:W-:Y:S01]  /*12780*/  LDS R198, [R252+0x3c] ;  /* 0x00003c00fcc67984 */ /* 0x000fe20000000800 */
[----:B------:R-:W-:Y:S02]  /*12790*/  PRMT R50, R7, 0x7771, RZ ;  /* 0x0000777107327816 */ /* 0x000fe400000000ff */
[C---:B------:R-:W-:Y:S01]  /*127a0*/  PRMT R13, R12.reuse, 0x7773, RZ ;  /* 0x000077730c0d7816 */ /* 0x040fe200000000ff */
[----:B------:R-:W-:Y:S01]  /*127b0*/  LDS R200, [R252+0x38] ;  /* 0x00003800fcc87984 */ /* 0x000fe20000000800 */
[C---:B------:R-:W-:Y:S02]  /*127c0*/  PRMT R14, R12.reuse, 0x7770, RZ ;  /* 0x000077700c0e7816 */ /* 0x040fe400000000ff */
[----:B------:R-:W-:Y:S01]  /*127d0*/  PRMT R7, R12, 0x7771, RZ ;  /* 0x000077710c077816 */ /* 0x000fe200000000ff */
[----:B------:R-:W-:Y:S01]  /*127e0*/  LDS R203, [R196+0x38] ;  /* 0x00003800c4cb7984 */ /* 0x000fe20000000800 */
[----:B---3--:R-:W-:-:S02]  /*127f0*/  PRMT R12, R8, 0x7772, RZ ;  /* 0x00007772080c7816 */ /* 0x008fc400000000ff */
[----:B----4-:R-:W-:Y:S01]  /*12800*/  PRMT R47, R5, 0x7772, RZ ;  /* 0x00007772052f7816 */ /* 0x010fe200000000ff */
[----:B------:R-:W-:Y:S01]  /*12810*/  STL [R1+0x44], R3 ;  /* 0x0000440301007387 */ /* 0x000fe20000100800 */
[----:B------:R-:W-:Y:S02]  /*12820*/  SEL R54, R11, R54, P0 ;  /* 0x000000360b367207 */ /* 0x000fe40000000000 */
[----:B------:R-:W-:Y:S01]  /*12830*/  SEL R51, R4, R51, P0 ;  /* 0x0000003304337207 */ /* 0x000fe20000000000 */
[----:B------:R-:W1:Y:S01]  /*12840*/  LDS R11, [R252+0xe0] ;  /* 0x0000e000fc0b7984 */ /* 0x000e620000000800 */
[----:B------:R-:W-:Y:S02]  /*12850*/  SEL R47, R12, R47, P0 ;  /* 0x0000002f0c2f7207 */ /* 0x000fe40000000000 */
[----:B------:R-:W-:Y:S01]  /*12860*/  SEL R50, R7, R50, P0 ;  /* 0x0000003207327207 */ /* 0x000fe20000000000 */
[----:B------:R-:W2:Y:S01]  /*12870*/  LDS R4, [R196+0xe0] ;  /* 0x0000e000c4047984 */ /* 0x000ea20000000800 */
[----:B------:R-:W-:-:S02]  /*12880*/  SEL R52, R13, R52, P0 ;  /* 0x000000340d347207 */ /* 0x000fc40000000000 */
[----:B------:R-:W-:Y:S01]  /*12890*/  PRMT R48, R5, 0x7773, RZ ;  /* 0x0000777305307816 */ /* 0x000fe200000000ff */
[----:B------:R-:W3:Y:S01]  /*128a0*/  LDS R12, [R252+0xdc] ;  /* 0x0000dc00fc0c7984 */ /* 0x000ee20000000800 */
[----:B------:R-:W-:Y:S02]  /*128b0*/  PRMT R13, R8, 0x7773, RZ ;  /* 0x00007773080d7816 */ /* 0x000fe400000000ff */
[----:B------:R-:W-:Y:S01]  /*128c0*/  SEL R49, R14, R49, P0 ;  /* 0x000000310e317207 */ /* 0x000fe20000000000 */
[----:B------:R-:W4:Y:S01]  /*128d0*/  LDS R7, [R196+0xdc] ;  /* 0x0000dc00c4077984 */ /* 0x000f220000000800 */
[----:B------:R-:W-:Y:S02]  /*128e0*/  SEL R48, R13, R48, P0 ;  /* 0x000000300d307207 */ /* 0x000fe40000000000 */
[----:B------:R-:W-:Y:S01]  /*128f0*/  PRMT R45, R5, 0x7770, RZ ;  /* 0x00007770052d7816 */ /* 0x000fe200000000ff */
[----:B------:R-:W-:Y:S01]  /*12900*/  STL [R1+0x18], R2 ;  /* 0x0000180201007387 */ /* 0x000fe20000100800 */
[----:B------:R-:W-:-:S02]  /*12910*/  PRMT R14, R8, 0x7770, RZ ;  /* 0x00007770080e7816 */ /* 0x000fc400000000ff */
[----:B------:R-:W-:Y:S02]  /*12920*/  PRMT R44, R6, 0x7773, RZ ;  /* 0x00007773062c7816 */ /* 0x000fe400000000ff */
[----:B------:R-:W-:Y:S02]  /*12930*/  PRMT R13, R9, 0x7773, RZ ;  /* 0x00007773090d7816 */ /* 0x000fe400000000ff */
[----:B------:R-:W-:Y:S02]  /*12940*/  PRMT R46, R5, 0x7771, RZ ;  /* 0x00007771052e7816 */ /* 0x000fe400000000ff */
[----:B------:R-:W-:Y:S02]  /*12950*/  SEL R45, R14, R45, P0 ;  /* 0x0000002d0e2d7207 */ /* 0x000fe40000000000 */
[----:B------:R-:W-:Y:S02]  /*12960*/  PRMT R5, R8, 0x7771, RZ ;  /* 0x0000777108057816 */ /* 0x000fe400000000ff */
[----:B------:R-:W-:-:S02]  /*12970*/  SEL R44, R13, R44, P0 ;  /* 0x0000002c0d2c7207 */ /* 0x000fc40000000000 */
[----:B------:R-:W-:Y:S02]  /*12980*/  PRMT R41, R6, 0x7770, RZ ;  /* 0x0000777006297816 */ /* 0x000fe400000000ff */
[C---:B------:R-:W-:Y:S02]  /*12990*/  PRMT R8, R9.reuse, 0x7772, RZ ;  /* 0x0000777209087816 */ /* 0x040fe400000000ff */
[----:B------:R-:W-:Y:S02]  /*129a0*/  PRMT R14, R9, 0x7770, RZ ;  /* 0x00007770090e7816 */ /* 0x000fe400000000ff */
[----:B0-----:R-:W-:Y:S02]  /*129b0*/  PRMT R40, R0, 0x7773, RZ ;  /* 0x0000777300287816 */ /* 0x001fe400000000ff */
[----:B------:R-:W-:Y:S02]  /*129c0*/  PRMT R13, R10, 0x7773, RZ ;  /* 0x000077730a0d7816 */ /* 0x000fe400000000ff */
[----:B------:R-:W-:-:S02]  /*129d0*/  PRMT R43, R6, 0x7772, RZ ;  /* 0x00007772062b7816 */ /* 0x000fc400000000ff */
[----:B------:R-:W-:Y:S02]  /*129e0*/  SEL R41, R14, R41, P0 ;  /* 0x000000290e297207 */ /* 0x000fe40000000000 */
[----:B------:R-:W-:Y:S02]  /*129f0*/  PRMT R42, R6, 0x7771, RZ ;  /* 0x00007771062a7816 */ /* 0x000fe400000000ff */
[----:B------:R-:W-:Y:S02]  /*12a00*/  SEL R40, R13, R40, P0 ;  /* 0x000000280d287207 */ /* 0x000fe40000000000 */
[----:B------:R-:W-:Y:S02]  /*12a10*/  SEL R46, R5, R46, P0 ;  /* 0x0000002e052e7207 */ /* 0x000fe40000000000 */
[----:B------:R-:W-:Y:S01]  /*12a20*/  SEL R43, R8, R43, P0 ;  /* 0x0000002b082b7207 */ /* 0x000fe20000000000 */
[----:B------:R-:W0:Y:S01]  /*12a30*/  LDS R5, [R196+0xd8] ;  /* 0x0000d800c4057984 */ /* 0x000e220000000800 */
[----:B------:R-:W-:-:S02]  /*12a40*/  PRMT R39, R0, 0x7772, RZ ;  /* 0x0000777200277816 */ /* 0x000fc400000000ff */
[----:B------:R-:W-:Y:S01]  /*12a50*/  PRMT R37, R0, 0x7770, RZ ;  /* 0x0000777000257816 */ /* 0x000fe200000000ff */
[----:B------:R-:W0:Y:S01]  /*12a60*/  LDS R8, [R252+0xd8] ;  /* 0x0000d800fc087984 */ /* 0x000e220000000800 */
[----:B------:R-:W-:Y:S02]  /*12a70*/  PRMT R9, R9, 0x7771, RZ ;  /* 0x0000777109097816 */ /* 0x000fe400000000ff */
[C---:B------:R-:W-:Y:S02]  /*12a80*/  PRMT R6, R10.reuse, 0x7772, RZ ;  /* 0x000077720a067816 */ /* 0x040fe400000000ff */
[----:B------:R-:W-:Y:S02]  /*12a90*/  PRMT R14, R10, 0x7770, RZ ;  /* 0x000077700a0e7816 */ /* 0x000fe400000000ff */
[----:B------:R-:W-:Y:S02]  /*12aa0*/  PRMT R38, R0, 0x7771, RZ ;  /* 0x0000777100267816 */ /* 0x000fe400000000ff */
[----:B------:R-:W-:-:S02]  /*12ab0*/  PRMT R13, R10, 0x7771, RZ ;  /* 0x000077710a0d7816 */ /* 0x000fc400000000ff */
[----:B------:R-:W-:Y:S02]  /*12ac0*/  SEL R56, R15, R56, P0 ;  /* 0x000000380f387207 */ /* 0x000fe40000000000 */
[C---:B-1----:R-:W-:Y:S02]  /*12ad0*/  PRMT R0, R11.reuse, 0x7772, RZ ;  /* 0x000077720b007816 */ /* 0x042fe400000000ff */
[C---:B------:R-:W-:Y:S02]  /*12ae0*/  PRMT R10, R11.reuse, 0x7770, RZ ;  /* 0x000077700b0a7816 */ /* 0x040fe400000000ff */
[C---:B--2---:R-:W-:Y:S02]  /*12af0*/  PRMT R35, R4.reuse, 0x7772, RZ ;  /* 0x0000777204237816 */ /* 0x044fe400000000ff */
[----:B------:R-:W-:Y:S02]  /*12b00*/  PRMT R33, R4, 0x7770, RZ ;  /* 0x0000777004217816 */ /* 0x000fe400000000ff */
[----:B------:R-:W-:-:S02]  /*12b10*/  PRMT R15, R11, 0x7773, RZ ;  /* 0x000077730b0f7816 */ /* 0x000fc400000000ff */
[C---:B------:R-:W-:Y:S02]  /*12b20*/  PRMT R36, R4.reuse, 0x7773, RZ ;  /* 0x0000777304247816 */ /* 0x040fe400000000ff */
[----:B------:R-:W-:Y:S02]  /*12b30*/  PRMT R34, R4, 0x7771, RZ ;  /* 0x0000777104227816 */ /* 0x000fe400000000ff */
[----:B------:R-:W-:Y:S02]  /*12b40*/  PRMT R11, R11, 0x7771, RZ ;  /* 0x000077710b0b7816 */ /* 0x000fe400000000ff */
[----:B---3--:R-:W-:Y:S02]  /*12b50*/  PRMT R4, R12, 0x7772, RZ ;  /* 0x000077720c047816 */ /* 0x008fe400000000ff */
[----:B------:R-:W-:Y:S02]  /*12b60*/  SEL R42, R9, R42, P0 ;  /* 0x0000002a092a7207 */ /* 0x000fe40000000000 */
[----:B------:R-:W-:Y:S01]  /*12b70*/  SEL R39, R6, R39, P0 ;  /* 0x0000002706277207 */ /* 0x000fe20000000000 */
[----:B------:R-:W-:Y:S01]  /*12b80*/  LDS R9, [R252+0xd4] ;  /* 0x0000d400fc097984 */ /* 0x000fe20000000800 */
[----:B----4-:R-:W-:-:S02]  /*12b90*/  PRMT R31, R7, 0x7772, RZ ;  /* 0x00007772071f7816 */ /* 0x010fc400000000ff */
[----:B------:R-:W-:Y:S01]  /*12ba0*/  SEL R35, R0, R35, P0 ;  /* 0x0000002300237207 */ /* 0x000fe20000000000 */
[----:B------:R-:W1:Y:S01]  /*12bb0*/  LDS R6, [R196+0xd4] ;  /* 0x0000d400c4067984 */ /* 0x000e620000000800 */
[----:B------:R-:W-:Y:S02]  /*12bc0*/  SEL R33, R10, R33, P0 ;  /* 0x000000210a217207 */ /* 0x000fe40000000000 */
[C---:B------:R-:W-:Y:S01]  /*12bd0*/  PRMT R32, R7.reuse, 0x7773, RZ ;  /* 0x0000777307207816 */ /* 0x040fe200000000ff */
[----:B------:R-:W2:Y:S01]  /*12be0*/  LDS R0, [R196+0xd0] ;  /* 0x0000d000c4007984 */ /* 0x000ea20000000800 */
[----:B------:R-:W-:Y:S02]  /*12bf0*/  PRMT R29, R7, 0x7770, RZ ;  /* 0x00007770071d7816 */ /* 0x000fe400000000ff */
[----:B------:R-:W-:Y:S01]  /*12c00*/  SEL R34, R11, R34, P0 ;  /* 0x000000220b227207 */ /* 0x000fe20000000000 */
[----:B------:R-:W3:Y:S01]  /*12c10*/  LDS R10, [R252+0xd0] ;  /* 0x0000d000fc0a7984 */ /* 0x000ee20000000800 */
[----:B------:R-:W-:-:S02]  /*12c20*/  PRMT R30, R7, 0x7771, RZ ;  /* 0x00007771071e7816 */ /* 0x000fc400000000ff */
[----:B------:R-:W-:Y:S01]  /*12c30*/  SEL R31, R4, R31, P0 ;  /* 0x0000001f041f7207 */ /* 0x000fe20000000000 */
[----:B------:R-:W4:Y:S01]  /*12c40*/  LDS R11, [R252+0xcc] ;  /* 0x0000cc00fc0b7984 */ /* 0x000f220000000800 */
[C---:B------:R-:W-:Y:S02]  /*12c50*/  PRMT R7, R12.reuse, 0x7771, RZ ;  /* 0x000077710c077816 */ /* 0x040fe400000000ff */
[----:B------:R-:W-:Y:S01]  /*12c60*/  SEL R38, R13, R38, P0 ;  /* 0x000000260d267207 */ /* 0x000fe20000000000 */
[----:B------:R-:W4:Y:S01]  /*12c70*/  LDS R4, [R196+0xcc] ;  /* 0x0000cc00c4047984 */ /* 0x000f220000000800 */
[----:B------:R-:W-:Y:S02]  /*12c80*/  SEL R30, R7, R30, P0 ;  /* 0x0000001e071e7207 */ /* 0x000fe40000000000 */
[----:B------:R-:W-:Y:S01]  /*12c90*/  PRMT R13, R12, 0x7773, RZ ;  /* 0x000077730c0d7816 */ /* 0x000fe200000000ff */
[----:B------:R-:W4:Y:S01]  /*12ca0*/  LDS R7, [R196+0xc8] ;  /* 0x0000c800c4077984 */ /* 0x000f220000000800 */
[----:B------:R-:W-:-:S02]  /*12cb0*/  SEL R37, R14, R37, P0 ;  /* 0x000000250e257207 */ /* 0x000fc40000000000 */
[----:B------:R-:W-:Y:S02]  /*12cc0*/  PRMT R14, R12, 0x7770, RZ ;  /* 0x000077700c0e7816 */ /* 0x000fe400000000ff */
[----:B------:R-:W-:Y:S02]  /*12cd0*/  SEL R32, R13, R32, P0 ;  /* 0x000000200d207207 */ /* 0x000fe40000000000 */
[C---:B0-----:R-:W-:Y:S02]  /*12ce0*/  PRMT R28, R5.reuse, 0x7773, RZ ;  /* 0x00007773051c7816 */ /* 0x041fe400000000ff */
[C---:B------:R-:W-:Y:S02]  /*12cf0*/  PRMT R27, R5.reuse, 0x7772, RZ ;  /* 0x00007772051b7816 */ /* 0x040fe400000000ff */
[----:B------:R-:W-:Y:S02]  /*12d00*/  PRMT R25, R5, 0x7770, RZ ;  /* 0x0000777005197816 */ /* 0x000fe400000000ff */
[----:B------:R-:W-:-:S02]  /*12d10*/  PRMT R13, R8, 0x7773, RZ ;  /* 0x00007773080d7816 */ /* 0x000fc400000000ff */
[C---:B------:R-:W-:Y:S02]  /*12d20*/  PRMT R12, R8.reuse, 0x7772, RZ ;  /* 0x00007772080c7816 */ /* 0x040fe400000000ff */
[----:B------:R-:W-:Y:S02]  /*12d30*/  PRMT R26, R5, 0x7771, RZ ;  /* 0x00007771051a7816 */ /* 0x000fe400000000ff */
[----:B------:R-:W-:Y:S02]  /*12d40*/  PRMT R5, R8, 0x7771, RZ ;  /* 0x0000777108057816 */ /* 0x000fe400000000ff */
[----:B------:R-:W-:Y:S02]  /*12d50*/  SEL R29, R14, R29, P0 ;  /* 0x0000001d0e1d7207 */ /* 0x000fe40000000000 */
[----:B------:R-:W-:Y:S02]  /*12d60*/  PRMT R14, R8, 0x7770, RZ ;  /* 0x00007770080e7816 */ /* 0x000fe400000000ff */
[----:B------:R-:W-:-:S02]  /*12d70*/  SEL R28, R13, R28, P0 ;  /* 0x0000001c0d1c7207 */ /* 0x000fc40000000000 */
[----:B------:R-:W-:Y:S02]  /*12d80*/  SEL R27, R12, R27, P0 ;  /* 0x0000001b0c1b7207 */ /* 0x000fe40000000000 */
[C---:B-1----:R-:W-:Y:S02]  /*12d90*/  PRMT R24, R6.reuse, 0x7773, RZ ;  /* 0x0000777306187816 */ /* 0x042fe400000000ff */
[C---:B------:R-:W-:Y:S02]  /*12da0*/  PRMT R23, R6.reuse, 0x7772, RZ ;  /* 0x0000777206177816 */ /* 0x040fe400000000ff */
[----:B------:R-:W-:Y:S02]  /*12db0*/  PRMT R21, R6, 0x7770, RZ ;  /* 0x0000777006157816 */ /* 0x000fe400000000ff */
[C---:B------:R-:W-:Y:S02]  /*12dc0*/  PRMT R13, R9.reuse, 0x7773, RZ ;  /* 0x00007773090d7816 */ /* 0x040fe400000000ff */
[----:B------:R-:W-:-:S02]  /*12dd0*/  PRMT R8, R9, 0x7772, RZ ;  /* 0x0000777209087816 */ /* 0x000fc400000000ff */
[----:B------:R-:W-:Y:S02]  /*12de0*/  PRMT R12, R9, 0x7770, RZ ;  /* 0x00007770090c7816 */ /* 0x000fe400000000ff */
[----:B------:R-:W-:Y:S02]  /*12df0*/  SEL R26, R5, R26, P0 ;  /* 0x0000001a051a7207 */ /* 0x000fe40000000000 */
[----:B------:R-:W-:Y:S02]  /*12e00*/  PRMT R22, R6, 0x7771, RZ ;  /* 0x0000777106167816 */ /* 0x000fe400000000ff */
[C---:B--2---:R-:W-:Y:S02]  /*12e10*/  PRMT R20, R0.reuse, 0x7773, RZ ;  /* 0x0000777300147816 */ /* 0x044fe400000000ff */
[----:B------:R-:W-:Y:S02]  /*12e20*/  PRMT R19, R0, 0x7772, RZ ;  /* 0x0000777200137816 */ /* 0x000fe400000000ff */
[----:B------:R-:W-:-:S02]  /*12e30*/  PRMT R9, R9, 0x7771, RZ ;  /* 0x0000777109097816 */ /* 0x000fc400000000ff */
[C---:B---3--:R-:W-:Y:S02]  /*12e40*/  PRMT R5, R10.reuse, 0x7773, RZ ;  /* 0x000077730a057816 */ /* 0x048fe400000000ff */
[----:B------:R-:W-:Y:S02]  /*12e50*/  PRMT R6, R10, 0x7772, RZ ;  /* 0x000077720a067816 */ /* 0x000fe400000000ff */
[C---:B------:R-:W-:Y:S02]  /*12e60*/  PRMT R17, R0.reuse, 0x7770, RZ ;  /* 0x0000777000117816 */ /* 0x040fe400000000ff */
[----:B------:R-:W-:Y:S02]  /*12e70*/  PRMT R18, R0, 0x7771, RZ ;  /* 0x0000777100127816 */ /* 0x000fe400000000ff */
[----:B------:R-:W-:Y:S02]  /*12e80*/  SEL R36, R15, R36, P0 ;  /* 0x000000240f247207 */ /* 0x000fe40000000000 */
[----:B----4-:R-:W-:-:S02]  /*12e90*/  PRMT R0, R11, 0x7772, RZ ;  /* 0x000077720b007816 */ /* 0x010fc400000000ff */
        /* <DEDUP_REMOVED lines=8> */
[----:B------:R-:W-:Y:S02]  /*12f20*/  PRMT R5, R10, 0x7771, RZ ;  /* 0x000077710a057816 */ /* 0x000fe400000000ff */
[C---:B------:R-:W-:Y:S02]  /*12f30*/  PRMT R9, R11.reuse, 0x7773, RZ ;  /* 0x000077730b097816 */ /* 0x040fe400000000ff */
[----:B------:R-:W-:Y:S02]  /*12f40*/  PRMT R6, R11, 0x7770, RZ ;  /* 0x000077700b067816 */ /* 0x000fe400000000ff */
[----:B------:R-:W-:-:S02]  /*12f50*/  SEL R25, R14, R25, P0 ;  /* 0x000000190e197207 */ /* 0x000fc40000000000 */
[----:B------:R-:W-:Y:S02]  /*12f60*/  SEL R15, R0, R15, P0 ;  /* 0x0000000f000f7207 */ /* 0x000fe40000000000 */
[----:B------:R-:W-:Y:S01]  /*12f70*/  PRMT R14, R4, 0x7771, RZ ;  /* 0x00007771040e7816 */ /* 0x000fe200000000ff */
[----:B------:R-:W0:Y:S01]  /*12f80*/  LDS R0, [R196+0xbc] ;  /* 0x0000bc00c4007984 */ /* 0x000e220000000800 */
[----:B------:R-:W-:Y:S02]  /*12f90*/  PRMT R11, R11, 0x7771, RZ ;  /* 0x000077710b0b7816 */ /* 0x000fe400000000ff */
[----:B------:R-:W-:Y:S02]  /*12fa0*/  PRMT R75, R71, 0x7772, RZ ;  /* 0x00007772474b7816 */ /* 0x000fe400000000ff */
[----:B------:R-:W-:Y:S02]  /*12fb0*/  SEL R23, R8, R23, P0 ;  /* 0x0000001708177207 */ /* 0x000fe40000000000 */
[----:B------:R-:W-:-:S02]  /*12fc0*/  PRMT R4, R7, 0x7772, RZ ;  /* 0x0000777207047816 */ /* 0x000fc400000000ff */
[----:B------:R-:W-:Y:S02]  /*12fd0*/  SEL R21, R12, R21, P0 ;  /* 0x000000150c157207 */ /* 0x000fe40000000000 */
[----:B------:R-:W-:Y:S02]  /*12fe0*/  PRMT R8, R10, 0x7770, RZ ;  /* 0x000077700a087816 */ /* 0x000fe400000000ff */
[----:B------:R-:W-:Y:S02]  /*12ff0*/  SEL R18, R5, R18, P0 ;  /* 0x0000001205127207 */ /* 0x000fe40000000000 */
[----:B------:R-:W-:Y:S02]  /*13000*/  SEL R16, R9, R16, P0 ;  /* 0x0000001009107207 */ /* 0x000fe40000000000 */
[----:B------:R-:W-:Y:S02]  /*13010*/  SEL R13, R6, R13, P0 ;  /* 0x0000000d060d7207 */ /* 0x000fe40000000000 */
[----:B------:R-:W-:-:S02]  /*13020*/  PRMT R12, R7, 0x7773, RZ ;  /* 0x00007773070c7816 */ /* 0x000fc400000000ff */
[----:B------:R-:W-:Y:S02]  /*13030*/  PRMT R9, R7, 0x7770, RZ ;  /* 0x0000777007097816 */ /* 0x000fe400000000ff */
[C---:B------:R-:W-:Y:S02]  /*13040*/  PRMT R5, R71.reuse, 0x7773, RZ ;  /* 0x0000777347057816 */ /* 0x040fe400000000ff */
[----:B------:R-:W-:Y:S02]  /*13050*/  PRMT R6, R71, 0x7770, RZ ;  /* 0x0000777047067816 */ /* 0x000fe400000000ff */
[----:B------:R-:W-:Y:S02]  /*13060*/  SEL R14, R11, R14, P0 ;  /* 0x0000000e0b0e7207 */ /* 0x000fe40000000000 */
[----:B------:R-:W-:Y:S02]  /*13070*/  SEL R11, R75, R4, P0 ;  /* 0x000000044b0b7207 */ /* 0x000fe40000000000 */
[----:B------:R-:W-:Y:S01]  /*13080*/  SEL R17, R8, R17, P0 ;  /* 0x0000001108117207 */ /* 0x000fe20000000000 */
[----:B------:R-:W1:Y:S01]  /*13090*/  LDS R75, [R252+0xb8] ;  /* 0x0000b800fc4b7984 */ /* 0x000e620000000800 */
[----:B------:R-:W-:-:S02]  /*130a0*/  SEL R12, R5, R12, P0 ;  /* 0x0000000c050c7207 */ /* 0x000fc40000000000 */
[----:B------:R-:W-:Y:S02]  /*130b0*/  SEL R9, R6, R9, P0 ;  /* 0x0000000906097207 */ /* 0x000fe40000000000 */
[----:B------:R-:W-:Y:S02]  /*130c0*/  PRMT R8, R68, 0x7773, RZ ;  /* 0x0000777344087816 */ /* 0x000fe400000000ff */
[----:B------:R-:W-:Y:S02]  /*130d0*/  PRMT R77, R72, 0x7773, RZ ;  /* 0x00007773484d7816 */ /* 0x000fe400000000ff */
[----:B------:R-:W-:Y:S02]  /*130e0*/  PRMT R5, R68, 0x7770, RZ ;  /* 0x0000777044057816 */ /* 0x000fe400000000ff */
[----:B------:R-:W-:Y:S02]  /*130f0*/  PRMT R6, R72, 0x7770, RZ ;  /* 0x0000777048067816 */ /* 0x000fe400000000ff */
[----:B------:R-:W-:-:S02]  /*13100*/  PRMT R71, R71, 0x7771, RZ ;  /* 0x0000777147477816 */ /* 0x000fc400000000ff */
[----:B------:R-:W-:Y:S02]  /*13110*/  SEL R8, R77, R8, P0 ;  /* 0x000000084d087207 */ /* 0x000fe40000000000 */
[----:B------:R-:W-:Y:S02]  /*13120*/  PRMT R10, R7, 0x7771, RZ ;  /* 0x00007771070a7816 */ /* 0x000fe400000000ff */
[----:B------:R-:W-:Y:S02]  /*13130*/  PRMT R4, R72, 0x7772, RZ ;  /* 0x0000777248047816 */ /* 0x000fe400000000ff */
[----:B------:R-:W-:Y:S02]  /*13140*/  SEL R5, R6, R5, P0 ;  /* 0x0000000506057207 */ /* 0x000fe40000000000 */
[----:B------:R-:W-:Y:S02]  /*13150*/  PRMT R77, R72, 0x7771, RZ ;  /* 0x00007771484d7816 */ /* 0x000fe400000000ff */
[----:B------:R-:W-:-:S02]  /*13160*/  PRMT R7, R68, 0x7772, RZ ;  /* 0x0000777244077816 */ /* 0x000fc400000000ff */
[----:B------:R-:W-:Y:S02]  /*13170*/  PRMT R6, R68, 0x7771, RZ ;  /* 0x0000777144067816 */ /* 0x000fe400000000ff */
[----:B------:R-:W-:Y:S02]  /*13180*/  PRMT R72, R73, 0x7770, RZ ;  /* 0x0000777049487816 */ /* 0x000fe400000000ff */
[----:B------:R-:W-:Y:S02]  /*13190*/  PRMT R129, R69, 0x7770, RZ ;  /* 0x0000777045817816 */ /* 0x000fe400000000ff */
[----:B------:R-:W-:Y:S02]  /*131a0*/  PRMT R68, R73, 0x7772, RZ ;  /* 0x0000777249447816 */ /* 0x000fe400000000ff */
[----:B------:R-:W-:Y:S02]  /*131b0*/  PRMT R131, R69, 0x7772, RZ ;  /* 0x0000777245837816 */ /* 0x000fe400000000ff */
[----:B------:R-:W-:-:S02]  /*131c0*/  SEL R10, R71, R10, P0 ;  /* 0x0000000a470a7207 */ /* 0x000fc40000000000 */
[----:B------:R-:W2:Y:S01]  /*131d0*/  LDS R71, [R196+0xb4] ;  /* 0x0000b400c4477984 */ /* 0x000ea20000000800 */
[----:B------:R-:W-:Y:S02]  /*131e0*/  SEL R129, R72, R129, P0 ;  /* 0x0000008148817207 */ /* 0x000fe40000000000 */
[----:B------:R-:W-:Y:S01]  /*131f0*/  SEL R131, R68, R131, P0 ;  /* 0x0000008344837207 */ /* 0x000fe20000000000 */
[----:B------:R-:W3:Y:S01]  /*13200*/  LDS R72, [R252+0xb0] ;  /* 0x0000b000fc487984 */ /* 0x000ee20000000800 */
[----:B------:R-:W-:Y:S02]  /*13210*/  SEL R7, R4, R7, P0 ;  /* 0x0000000704077207 */ /* 0x000fe40000000000 */
[----:B------:R-:W-:Y:S01]  /*13220*/  PRMT R79, R73, 0x7773, RZ ;  /* 0x00007773494f7816 */ /* 0x000fe200000000ff */
[----:B------:R-:W4:Y:S01]  /*13230*/  LDS R68, [R196+0xb0] ;  /* 0x0000b000c4447984 */ /* 0x000f220000000800 */
[C---:B------:R-:W-:Y:S02]  /*13240*/  PRMT R4, R69.reuse, 0x7773, RZ ;  /* 0x0000777345047816 */ /* 0x040fe400000000ff */
[----:B------:R-:W-:-:S02]  /*13250*/  PRMT R130, R69, 0x7771, RZ ;  /* 0x0000777145827816 */ /* 0x000fc400000000ff */
[----:B------:R-:W-:Y:S02]  /*13260*/  PRMT R73, R73, 0x7771, RZ ;  /* 0x0000777149497816 */ /* 0x000fe400000000ff */
[----:B------:R-:W-:Y:S02]  /*13270*/  PRMT R69, R74, 0x7773, RZ ;  /* 0x000077734a457816 */ /* 0x000fe400000000ff */
[----:B0-----:R-:W-:Y:S02]  /*13280*/  PRMT R128, R0, 0x7773, RZ ;  /* 0x0000777300807816 */ /* 0x001fe400000000ff */
[----:B------:R-:W-:Y:S02]  /*13290*/  SEL R6, R77, R6, P0 ;  /* 0x000000064d067207 */ /* 0x000fe40000000000 */
[----:B------:R-:W-:Y:S02]  /*132a0*/  SEL R130, R73, R130, P0 ;  /* 0x0000008249827207 */ /* 0x000fe40000000000 */
[C---:B------:R-:W-:Y:S01]  /*132b0*/  PRMT R78, R74.reuse, 0x7772, RZ ;  /* 0x000077724a4e7816 */ /* 0x040fe200000000ff */
[----:B------:R-:W0:Y:S01]  /*132c0*/  LDS R73, [R252+0xac] ;  /* 0x0000ac00fc497984 */ /* 0x000e220000000800 */
[----:B------:R-:W-:-:S02]  /*132d0*/  PRMT R80, R74, 0x7770, RZ ;  /* 0x000077704a507816 */ /* 0x000fc400000000ff */
[----:B------:R-:W-:Y:S02]  /*132e0*/  SEL R128, R69, R128, P0 ;  /* 0x0000008045807207 */ /* 0x000fe40000000000 */
[----:B------:R-:W-:Y:S01]  /*132f0*/  PRMT R77, R74, 0x7771, RZ ;  /* 0x000077714a4d7816 */ /* 0x000fe200000000ff */
[----:B------:R-:W0:Y:S01]  /*13300*/  LDS R69, [R196+0xac] ;  /* 0x0000ac00c4457984 */ /* 0x000e220000000800 */
[C---:B------:R-:W-:Y:S02]  /*13310*/  PRMT R127, R0.reuse, 0x7772, RZ ;  /* 0x00007772007f7816 */ /* 0x040fe400000000ff */
[C---:B------:R-:W-:Y:S02]  /*13320*/  PRMT R125, R0.reuse, 0x7770, RZ ;  /* 0x00007770007d7816 */ /* 0x040fe400000000ff */
[----:B------:R-:W-:Y:S02]  /*13330*/  PRMT R126, R0, 0x7771, RZ ;  /* 0x00007771007e7816 */ /* 0x000fe400000000ff */
[----:B-1----:R-:W-:-:S02]  /*13340*/  PRMT R74, R75, 0x7770, RZ ;  /* 0x000077704b4a7816 */ /* 0x002fc400000000ff */
[C---:B------:R-:W-:Y:S02]  /*13350*/  PRMT R121, R70.reuse, 0x7770, RZ ;  /* 0x0000777046797816 */ /* 0x040fe400000000ff */
[----:B------:R-:W-:Y:S02]  /*13360*/  PRMT R0, R75, 0x7772, RZ ;  /* 0x000077724b007816 */ /* 0x000fe400000000ff */
[----:B------:R-:W-:Y:S02]  /*13370*/  PRMT R123, R70, 0x7772, RZ ;  /* 0x00007772467b7816 */ /* 0x000fe400000000ff */
[----:B------:R-:W-:Y:S02]  /*13380*/  SEL R121, R74, R121, P0 ;  /* 0x000000794a797207 */ /* 0x000fe40000000000 */
[----:B------:R-:W-:Y:S01]  /*13390*/  SEL R123, R0, R123, P0 ;  /* 0x0000007b007b7207 */ /* 0x000fe20000000000 */
[----:B------:R-:W1:Y:S01]  /*133a0*/  LDS R74, [R252+0xa8] ;  /* 0x0000a800fc4a7984 */ /* 0x000e620000000800 */
[----:B------:R-:W-:-:S02]  /*133b0*/  SEL R4, R79, R4, P0 ;  /* 0x000000044f047207 */ /* 0x000fc40000000000 */
[----:B------:R-:W-:Y:S01]  /*133c0*/  PRMT R79, R75, 0x7773, RZ ;  /* 0x000077734b4f7816 */ /* 0x000fe200000000ff */
[----:B------:R-:W1:Y:S01]  /*133d0*/  LDS R0, [R196+0xa8] ;  /* 0x0000a800c4007984 */ /* 0x000e620000000800 */
[----:B------:R-:W-:Y:S02]  /*133e0*/  SEL R127, R78, R127, P0 ;  /* 0x0000007f4e7f7207 */ /* 0x000fe40000000000 */
[C---:B------:R-:W-:Y:S02]  /*133f0*/  PRMT R124, R70.reuse, 0x7773, RZ ;  /* 0x00007773467c7816 */ /* 0x040fe400000000ff */
[----:B------:R-:W-:Y:S02]  /*13400*/  SEL R126, R77, R126, P0 ;  /* 0x0000007e4d7e7207 */ /* 0x000fe40000000000 */
[----:B------:R-:W-:Y:S02]  /*13410*/  PRMT R122, R70, 0x7771, RZ ;  /* 0x00007771467a7816 */ /* 0x000fe400000000ff */
[----:B--2---:R-:W-:-:S02]  /*13420*/  PRMT R120, R71, 0x7773, RZ ;  /* 0x0000777347787816 */ /* 0x004fc400000000ff */
[C---:B------:R-:W-:Y:S02]  /*13430*/  PRMT R119, R71.reuse, 0x7772, RZ ;  /* 0x0000777247777816 */ /* 0x040fe400000000ff */
[----:B------:R-:W-:Y:S02]  /*13440*/  PRMT R117, R71, 0x7770, RZ ;  /* 0x0000777047757816 */ /* 0x000fe400000000ff */
[----:B------:R-:W-:Y:S02]  /*13450*/  PRMT R75, R75, 0x7771, RZ ;  /* 0x000077714b4b7816 */ /* 0x000fe400000000ff */
[----:B------:R-:W-:Y:S02]  /*13460*/  PRMT R118, R71, 0x7771, RZ ;  /* 0x0000777147767816 */ /* 0x000fe400000000ff */
[C---:B------:R-:W-:Y:S02]  /*13470*/  PRMT R77, R76.reuse, 0x7773, RZ ;  /* 0x000077734c4d7816 */ /* 0x040fe400000000ff */
[----:B------:R-:W-:-:S02]  /*13480*/  PRMT R70, R76, 0x7772, RZ ;  /* 0x000077724c467816 */ /* 0x000fc400000000ff */
[C---:B------:R-:W-:Y:S02]  /*13490*/  PRMT R78, R76.reuse, 0x7770, RZ ;  /* 0x000077704c4e7816 */ /* 0x040fe400000000ff */
[----:B------:R-:W-:Y:S02]  /*134a0*/  PRMT R71, R76, 0x7771, RZ ;  /* 0x000077714c477816 */ /* 0x000fe400000000ff */
[----:B---3--:R-:W-:Y:S02]  /*134b0*/  PRMT R76, R72, 0x7772, RZ ;  /* 0x00007772484c7816 */ /* 0x008fe400000000ff */
[----:B----4-:R-:W-:Y:S02]  /*134c0*/  PRMT R115, R68, 0x7772, RZ ;  /* 0x0000777244737816 */ /* 0x010fe400000000ff */
[----:B------:R-:W-:Y:S02]  /*134d0*/  SEL R122, R75, R122, P0 ;  /* 0x0000007a4b7a7207 */ /* 0x000fe40000000000 */
[----:B------:R-:W-:Y:S01]  /*134e0*/  SEL R119, R70, R119, P0 ;  /* 0x0000007746777207 */ /* 0x000fe20000000000 */
[----:B------:R-:W2:Y:S01]  /*134f0*/  LDS R75, [R252+0xa4] ;  /* 0x0000a400fc4b7984 */ /* 0x000ea20000000800 */
[----:B------:R-:W-:-:S02]  /*13500*/  SEL R115, R76, R115, P0 ;  /* 0x000000734c737207 */ /* 0x000fc40000000000 */
[----:B------:R-:W-:Y:S01]  /*13510*/  SEL R118, R71, R118, P0 ;  /* 0x0000007647767207 */ /* 0x000fe20000000000 */
[----:B------:R-:W3:Y:S01]  /*13520*/  LDS R70, [R196+0xa4] ;  /* 0x0000a400c4467984 */ /* 0x000ee20000000800 */
[----:B------:R-:W-:Y:S02]  /*13530*/  SEL R120, R77, R120, P0 ;  /* 0x000000784d787207 */ /* 0x000fe40000000000 */
[----:B------:R-:W-:Y:S01]  /*13540*/  PRMT R116, R68, 0x7773, RZ ;  /* 0x0000777344747816 */ /* 0x000fe200000000ff */
[----:B------:R-:W4:Y:S01]  /*13550*/  LDS R76, [R252+0xa0] ;  /* 0x0000a000fc4c7984 */ /* 0x000f220000000800 */
[----:B------:R-:W-:Y:S02]  /*13560*/  PRMT R77, R72, 0x7773, RZ ;  /* 0x00007773484d7816 */ /* 0x000fe400000000ff */
[----:B------:R-:W-:Y:S01]  /*13570*/  SEL R117, R78, R117, P0 ;  /* 0x000000754e757207 */ /* 0x000fe20000000000 */
[----:B------:R-:W4:Y:S01]  /*13580*/  LDS R71, [R196+0xa0] ;  /* 0x0000a000c4477984 */ /* 0x000f220000000800 */
[----:B------:R-:W-:-:S02]  /*13590*/  SEL R116, R77, R116, P0 ;  /* 0x000000744d747207 */ /* 0x000fc40000000000 */
[----:B------:R-:W-:Y:S02]  /*135a0*/  PRMT R113, R68, 0x7770, RZ ;  /* 0x0000777044717816 */ /* 0x000fe400000000ff */
[----:B------:R-:W-:Y:S02]  /*135b0*/  PRMT R78, R72, 0x7770, RZ ;  /* 0x00007770484e7816 */ /* 0x000fe400000000ff */
[----:B------:R-:W-:Y:S02]  /*135c0*/  PRMT R114, R68, 0x7771, RZ ;  /* 0x0000777144727816 */ /* 0x000fe400000000ff */
[----:B------:R-:W-:Y:S02]  /*135d0*/  PRMT R77, R72, 0x7771, RZ ;  /* 0x00007771484d7816 */ /* 0x000fe400000000ff */
[C---:B0-----:R-:W-:Y:S02]  /*135e0*/  PRMT R68, R73.reuse, 0x7772, RZ ;  /* 0x0000777249447816 */ /* 0x041fe400000000ff */
[----:B------:R-:W-:-:S02]  /*135f0*/  PRMT R72, R73, 0x7770, RZ ;  /* 0x0000777049487816 */ /* 0x000fc400000000ff */
[C---:B------:R-:W-:Y:S02]  /*13600*/  PRMT R111, R69.reuse, 0x7772, RZ ;  /* 0x00007772456f7816 */ /* 0x040fe400000000ff */
[----:B------:R-:W-:Y:S02]  /*13610*/  PRMT R109, R69, 0x7770, RZ ;  /* 0x00007770456d7816 */ /* 0x000fe400000000ff */
[----:B------:R-:W-:Y:S02]  /*13620*/  SEL R124, R79, R124, P0 ;  /* 0x0000007c4f7c7207 */ /* 0x000fe40000000000 */
[----:B------:R-:W-:Y:S02]  /*13630*/  PRMT R79, R73, 0x7773, RZ ;  /* 0x00007773494f7816 */ /* 0x000fe400000000ff */
[----:B------:R-:W-:Y:S02]  /*13640*/  SEL R111, R68, R111, P0 ;  /* 0x0000006f446f7207 */ /* 0x000fe40000000000 */
[----:B------:R-:W-:Y:S01]  /*13650*/  SEL R109, R72, R109, P0 ;  /* 0x0000006d486d7207 */ /* 0x000fe20000000000 */
[----:B------:R-:W0:Y:S01]  /*13660*/  LDS R68, [R196+0x9c] ;  /* 0x00009c00c4447984 */ /* 0x000e220000000800 */
[----:B------:R-:W-:-:S02]  /*13670*/  PRMT R112, R69, 0x7773, RZ ;  /* 0x0000777345707816 */ /* 0x000fc400000000ff */
[----:B------:R-:W-:Y:S01]  /*13680*/  PRMT R110, R69, 0x7771, RZ ;  /* 0x00007771456e7816 */ /* 0x000fe200000000ff */
[----:B------:R-:W0:Y:S01]  /*13690*/  LDS R72, [R252+0x9c] ;  /* 0x00009c00fc487984 */ /* 0x000e220000000800 */
[----:B------:R-:W-:Y:S02]  /*136a0*/  PRMT R73, R73, 0x7771, RZ ;  /* 0x0000777149497816 */ /* 0x000fe400000000ff */
[----:B-1----:R-:W-:Y:S02]  /*136b0*/  PRMT R69, R74, 0x7773, RZ ;  /* 0x000077734a457816 */ /* 0x002fe400000000ff */
[----:B------:R-:W-:Y:S02]  /*136c0*/  PRMT R108, R0, 0x7773, RZ ;  /* 0x00007773006c7816 */ /* 0x000fe400000000ff */
[----:B------:R-:W-:Y:S02]  /*136d0*/  SEL R110, R73, R110, P0 ;  /* 0x0000006e496e7207 */ /* 0x000fe40000000000 */
[----:B------:R-:W-:Y:S01]  /*136e0*/  SEL R108, R69, R108, P0 ;  /* 0x0000006c456c7207 */ /* 0x000fe20000000000 */
[----:B------:R-:W1:Y:S01]  /*136f0*/  LDS R73, [R252+0x98] ;  /* 0x00009800fc497984 */ /* 0x000e620000000800 */
[----:B------:R-:W-:-:S02]  /*13700*/  SEL R125, R80, R125, P0 ;  /* 0x0000007d507d7207 */ /* 0x000fc40000000000 */
[----:B------:R-:W-:Y:S01]  /*13710*/  SEL R113, R78, R113, P0 ;  /* 0x000000714e717207 */ /* 0x000fe20000000000 */
[----:B------:R-:W1:Y:S01]  /*13720*/  LDS R69, [R196+0x98] ;  /* 0x00009800c4457984 */ /* 0x000e620000000800 */
[----:B------:R-:W-:Y:S02]  /*13730*/  SEL R114, R77, R114, P0 ;  /* 0x000000724d727207 */ /* 0x000fe40000000000 */
[----:B------:R-:W-:Y:S02]  /*13740*/  SEL R112, R79, R112, P0 ;  /* 0x000000704f707207 */ /* 0x000fe40000000000 */
[C---:B------:R-:W-:Y:S02]  /*13750*/  PRMT R107, R0.reuse, 0x7772, RZ ;  /* 0x00007772006b7816 */ /* 0x040fe400000000ff */
[----:B------:R-:W-:Y:S02]  /*13760*/  PRMT R105, R0, 0x7770, RZ ;  /* 0x0000777000697816 */ /* 0x000fe400000000ff */
[----:B------:R-:W-:-:S02]  /*13770*/  PRMT R78, R74, 0x7772, RZ ;  /* 0x000077724a4e7816 */ /* 0x000fc400000000ff */
[----:B------:R-:W-:Y:S02]  /*13780*/  PRMT R80, R74, 0x7770, RZ ;  /* 0x000077704a507816 */ /* 0x000fe400000000ff */
[----:B------:R-:W-:Y:S02]  /*13790*/  PRMT R106, R0, 0x7771, RZ ;  /* 0x00007771006a7816 */ /* 0x000fe400000000ff */
[----:B------:R-:W-:Y:S02]  /*137a0*/  PRMT R77, R74, 0x7771, RZ ;  /* 0x000077714a4d7816 */ /* 0x000fe400000000ff */
[C---:B--2---:R-:W-:Y:S02]  /*137b0*/  PRMT R79, R75.reuse, 0x7773, RZ ;  /* 0x000077734b4f7816 */ /* 0x044fe400000000ff */
[C---:B------:R-:W-:Y:S02]  /*137c0*/  PRMT R0, R75.reuse, 0x7772, RZ ;  /* 0x000077724b007816 */ /* 0x040fe400000000ff */
[----:B------:R-:W-:-:S02]  /*137d0*/  PRMT R74, R75, 0x7770, RZ ;  /* 0x000077704b4a7816 */ /* 0x000fc400000000ff */
[C---:B---3--:R-:W-:Y:S02]  /*137e0*/  PRMT R104, R70.reuse, 0x7773, RZ ;  /* 0x0000777346687816 */ /* 0x048fe400000000ff */
[C---:B------:R-:W-:Y:S02]  /*137f0*/  PRMT R103, R70.reuse, 0x7772, RZ ;  /* 0x0000777246677816 */ /* 0x040fe400000000ff */
[C---:B------:R-:W-:Y:S02]  /*13800*/  PRMT R101, R70.reuse, 0x7770, RZ ;  /* 0x0000777046657816 */ /* 0x040fe400000000ff */
[----:B------:R-:W-:Y:S02]  /*13810*/  PRMT R102, R70, 0x7771, RZ ;  /* 0x0000777146667816 */ /* 0x000fe400000000ff */
[----:B------:R-:W-:Y:S02]  /*13820*/  PRMT R75, R75, 0x7771, RZ ;  /* 0x000077714b4b7816 */ /* 0x000fe400000000ff */
[----:B----4-:R-:W-:-:S02]  /*13830*/  PRMT R70, R76, 0x7772, RZ ;  /* 0x000077724c467816 */ /* 0x010fc400000000ff */
[----:B------:R-:W-:Y:S02]  /*13840*/  PRMT R99, R71, 0x7772, RZ ;  /* 0x0000777247637816 */ /* 0x000fe400000000ff */
[----:B------:R-:W-:Y:S02]  /*13850*/  SEL R103, R0, R103, P0 ;  /* 0x0000006700677207 */ /* 0x000fe40000000000 */
[----:B------:R-:W2:Y:S01]  /*13860*/  LDS R0, [R196+0x94] ;  /* 0x00009400c4007984 */ /* 0x000ea20000000800 */
[----:B------:R-:W-:Y:S02]  /*13870*/  SEL R102, R75, R102, P0 ;  /* 0x000000664b667207 */ /* 0x000fe40000000000 */
[----:B------:R-:W-:Y:S01]  /*13880*/  SEL R99, R70, R99, P0 ;  /* 0x0000006346637207 */ /* 0x000fe20000000000 */
[----:B------:R-:W3:Y:S01]  /*13890*/  LDS R75, [R252+0x90] ;  /* 0x00009000fc4b7984 */ /* 0x000ee20000000800 */
[----:B------:R-:W-:Y:S02]  /*138a0*/  SEL R106, R77, R106, P0 ;  /* 0x0000006a4d6a7207 */ /* 0x000fe40000000000 */
[----:B------:R-:W-:Y:S01]  /*138b0*/  SEL R101, R74, R101, P0 ;  /* 0x000000654a657207 */ /* 0x000fe20000000000 */
[----:B------:R-:W4:Y:S01]  /*138c0*/  LDS R70, [R196+0x90] ;  /* 0x00009000c4467984 */ /* 0x000f220000000800 */
[----:B------:R-:W-:-:S02]  /*138d0*/  PRMT R100, R71, 0x7773, RZ ;  /* 0x0000777347647816 */ /* 0x000fc400000000ff */
[----:B------:R-:W-:Y:S01]  /*138e0*/  PRMT R77, R76, 0x7773, RZ ;  /* 0x000077734c4d7816 */ /* 0x000fe200000000ff */
[----:B------:R-:W4:Y:S01]  /*138f0*/  LDS R74, [R252+0x94] ;  /* 0x00009400fc4a7984 */ /* 0x000f220000000800 */
[----:B------:R-:W-:Y:S02]  /*13900*/  SEL R107, R78, R107, P0 ;  /* 0x0000006b4e6b7207 */ /* 0x000fe40000000000 */
[----:B------:R-:W-:Y:S02]  /*13910*/  PRMT R97, R71, 0x7770, RZ ;  /* 0x0000777047617816 */ /* 0x000fe400000000ff */
[----:B------:R-:W-:Y:S02]  /*13920*/  SEL R100, R77, R100, P0 ;  /* 0x000000644d647207 */ /* 0x000fe40000000000 */
[----:B------:R-:W-:Y:S02]  /*13930*/  PRMT R98, R71, 0x7771, RZ ;  /* 0x0000777147627816 */ /* 0x000fe400000000ff */
[----:B------:R-:W-:-:S02]  /*13940*/  PRMT R78, R76, 0x7770, RZ ;  /* 0x000077704c4e7816 */ /* 0x000fc400000000ff */
[----:B0-----:R-:W-:Y:S02]  /*13950*/  PRMT R96, R68, 0x7773, RZ ;  /* 0x0000777344607816 */ /* 0x001fe400000000ff */
[----:B------:R-:W-:Y:S02]  /*13960*/  PRMT R71, R76, 0x7771, RZ ;  /* 0x000077714c477816 */ /* 0x000fe400000000ff */
[C---:B------:R-:W-:Y:S02]  /*13970*/  PRMT R77, R72.reuse, 0x7773, RZ ;  /* 0x00007773484d7816 */ /* 0x040fe400000000ff */
[----:B------:R-:W-:Y:S02]  /*13980*/  PRMT R76, R72, 0x7772, RZ ;  /* 0x00007772484c7816 */ /* 0x000fe400000000ff */
[----:B------:R-:W-:Y:S02]  /*13990*/  PRMT R95, R68, 0x7772, RZ ;  /* 0x00007772445f7816 */ /* 0x000fe400000000ff */
[----:B------:R-:W-:-:S02]  /*139a0*/  SEL R97, R78, R97, P0 ;  /* 0x000000614e617207 */ /* 0x000fc40000000000 */
[----:B------:R-:W-:Y:S02]  /*139b0*/  SEL R96, R77, R96, P0 ;  /* 0x000000604d607207 */ /* 0x000fe40000000000 */
[----:B------:R-:W-:Y:S02]  /*139c0*/  PRMT R93, R68, 0x7770, RZ ;  /* 0x00007770445d7816 */ /* 0x000fe400000000ff */
[----:B------:R-:W-:Y:S02]  /*139d0*/  PRMT R78, R72, 0x7770, RZ ;  /* 0x00007770484e7816 */ /* 0x000fe400000000ff */
[----:B------:R-:W-:Y:S02]  /*139e0*/  PRMT R94, R68, 0x7771, RZ ;  /* 0x00007771445e7816 */ /* 0x000fe400000000ff */
[----:B------:R-:W-:Y:S02]  /*139f0*/  PRMT R77, R72, 0x7771, RZ ;  /* 0x00007771484d7816 */ /* 0x000fe400000000ff */
[----:B------:R-:W-:-:S02]  /*13a00*/  SEL R98, R71, R98, P0 ;  /* 0x0000006247627207 */ /* 0x000fc40000000000 */
[----:B------:R-:W-:Y:S01]  /*13a10*/  SEL R95, R76, R95, P0 ;  /* 0x0000005f4c5f7207 */ /* 0x000fe20000000000 */
[----:B------:R-:W0:Y:S01]  /*13a20*/  LDS R71, [R196+0x8c] ;  /* 0x00008c00c4477984 */ /* 0x000e220000000800 */
[C---:B-1----:R-:W-:Y:S02]  /*13a30*/  PRMT R68, R73.reuse, 0x7772, RZ ;  /* 0x0000777249447816 */ /* 0x042fe400000000ff */
[----:B------:R-:W-:Y:S01]  /*13a40*/  PRMT R72, R73, 0x7770, RZ ;  /* 0x0000777049487816 */ /* 0x000fe200000000ff */
[----:B------:R-:W1:Y:S01]  /*13a50*/  LDS R76, [R252+0x8c] ;  /* 0x00008c00fc4c7984 */ /* 0x000e620000000800 */
[C---:B------:R-:W-:Y:S02]  /*13a60*/  PRMT R91, R69.reuse, 0x7772, RZ ;  /* 0x00007772455b7816 */ /* 0x040fe400000000ff */
[----:B------:R-:W-:Y:S02]  /*13a70*/  PRMT R89, R69, 0x7770, RZ ;  /* 0x0000777045597816 */ /* 0x000fe400000000ff */
[----:B------:R-:W-:-:S02]  /*13a80*/  SEL R91, R68, R91, P0 ;  /* 0x0000005b445b7207 */ /* 0x000fc40000000000 */
[----:B------:R-:W-:Y:S01]  /*13a90*/  SEL R89, R72, R89, P0 ;  /* 0x0000005948597207 */ /* 0x000fe20000000000 */
[----:B------:R-:W1:Y:S01]  /*13aa0*/  LDS R68, [R196+0x88] ;  /* 0x00008800c4447984 */ /* 0x000e620000000800 */
[C---:B--2---:R-:W-:Y:S02]  /*13ab0*/  PRMT R88, R0.reuse, 0x7773, RZ ;  /* 0x0000777300587816 */ /* 0x044fe400000000ff */
[C---:B------:R-:W-:Y:S01]  /*13ac0*/  PRMT R87, R0.reuse, 0x7772, RZ ;  /* 0x0000777200577816 */ /* 0x040fe200000000ff */
[----:B------:R-:W2:Y:S01]  /*13ad0*/  LDS R72, [R252+0x88] ;  /* 0x00008800fc487984 */ /* 0x000ea20000000800 */
[C---:B------:R-:W-:Y:S02]  /*13ae0*/  PRMT R85, R0.reuse, 0x7770, RZ ;  /* 0x0000777000557816 */ /* 0x040fe400000000ff */
[----:B------:R-:W-:Y:S02]  /*13af0*/  PRMT R86, R0, 0x7771, RZ ;  /* 0x0000777100567816 */ /* 0x000fe400000000ff */
[----:B---3--:R-:W-:-:S02]  /*13b00*/  PRMT R0, R75, 0x7772, RZ ;  /* 0x000077724b007816 */ /* 0x008fc400000000ff */
[----:B----4-:R-:W-:Y:S02]  /*13b10*/  PRMT R83, R70, 0x7772, RZ ;  /* 0x0000777246537816 */ /* 0x010fe400000000ff */
[C---:B------:R-:W-:Y:S02]  /*13b20*/  PRMT R92, R69.reuse, 0x7773, RZ ;  /* 0x00007773455c7816 */ /* 0x040fe400000000ff */
[----:B------:R-:W-:Y:S02]  /*13b30*/  SEL R83, R0, R83, P0 ;  /* 0x0000005300537207 */ /* 0x000fe40000000000 */
[----:B------:R-:W3:Y:S01]  /*13b40*/  LDS R0, [R196+0x80] ;  /* 0x00008000c4007984 */ /* 0x000ee20000000800 */
[----:B------:R-:W-:Y:S02]  /*13b50*/  PRMT R90, R69, 0x7771, RZ ;  /* 0x00007771455a7816 */ /* 0x000fe400000000ff */
[----:B------:R-:W-:Y:S02]  /*13b60*/  PRMT R69, R74, 0x7773, RZ ;  /* 0x000077734a457816 */ /* 0x000fe400000000ff */
[----:B------:R-:W-:-:S02]  /*13b70*/  SEL R105, R80, R105, P0 ;  /* 0x0000006950697207 */ /* 0x000fc40000000000 */
[----:B------:R-:W-:Y:S02]  /*13b80*/  SEL R104, R79, R104, P0 ;  /* 0x000000684f687207 */ /* 0x000fe40000000000 */
[----:B------:R-:W-:Y:S02]  /*13b90*/  SEL R93, R78, R93, P0 ;  /* 0x0000005d4e5d7207 */ /* 0x000fe40000000000 */
[----:B------:R-:W-:Y:S02]  /*13ba0*/  SEL R88, R69, R88, P0 ;  /* 0x0000005845587207 */ /* 0x000fe40000000000 */
[----:B------:R-:W-:Y:S02]  /*13bb0*/  PRMT R79, R73, 0x7773, RZ ;  /* 0x00007773494f7816 */ /* 0x000fe400000000ff */
[C---:B------:R-:W-:Y:S02]  /*13bc0*/  PRMT R78, R74.reuse, 0x7772, RZ ;  /* 0x000077724a4e7816 */ /* 0x040fe400000000ff */
[----:B------:R-:W-:-:S02]  /*13bd0*/  PRMT R80, R74, 0x7770, RZ ;  /* 0x000077704a507816 */ /* 0x000fc400000000ff */
[----:B------:R-:W-:Y:S02]  /*13be0*/  PRMT R69, R74, 0x7771, RZ ;  /* 0x000077714a457816 */ /* 0x000fe400000000ff */
[----:B------:R-:W-:Y:S02]  /*13bf0*/  PRMT R73, R73, 0x7771, RZ ;  /* 0x0000777149497816 */ /* 0x000fe400000000ff */
[----:B------:R-:W-:Y:S02]  /*13c00*/  PRMT R81, R70, 0x7770, RZ ;  /* 0x0000777046517816 */ /* 0x000fe400000000ff */
[----:B------:R-:W-:Y:S02]  /*13c10*/  PRMT R74, R75, 0x7770, RZ ;  /* 0x000077704b4a7816 */ /* 0x000fe400000000ff */
[----:B------:R-:W-:Y:S02]  /*13c20*/  SEL R94, R77, R94, P0 ;  /* 0x0000005e4d5e7207 */ /* 0x000fe40000000000 */
[----:B------:R-:W-:-:S02]  /*13c30*/  SEL R90, R73, R90, P0 ;  /* 0x0000005a495a7207 */ /* 0x000fc40000000000 */
[----:B------:R-:W-:Y:S02]  /*13c40*/  SEL R81, R74, R81, P0 ;  /* 0x000000514a517207 */ /* 0x000fe40000000000 */
[----:B------:R-:W-:Y:S02]  /*13c50*/  PRMT R84, R70, 0x7773, RZ ;  /* 0x0000777346547816 */ /* 0x000fe400000000ff */
[----:B------:R-:W-:Y:S02]  /*13c60*/  PRMT R73, R75, 0x7773, RZ ;  /* 0x000077734b497816 */ /* 0x000fe400000000ff */
[----:B0-----:R-:W-:Y:S02]  /*13c70*/  PRMT R77, R71, 0x7770, RZ ;  /* 0x00007770474d7816 */ /* 0x001fe400000000ff */
[----:B-1----:R-:W-:Y:S02]  /*13c80*/  PRMT R74, R76, 0x7770, RZ ;  /* 0x000077704c4a7816 */ /* 0x002fe400000000ff */
[----:B------:R-:W-:-:S02]  /*13c90*/  SEL R92, R79, R92, P0 ;  /* 0x0000005c4f5c7207 */ /* 0x000fc40000000000 */
[----:B------:R-:W-:Y:S02]  /*13ca0*/  PRMT R82, R70, 0x7771, RZ ;  /* 0x0000777146527816 */ /* 0x000fe400000000ff */
[----:B------:R-:W-:Y:S02]  /*13cb0*/  SEL R85, R80, R85, P0 ;  /* 0x0000005550557207 */ /* 0x000fe40000000000 */
[----:B------:R-:W-:Y:S02]  /*13cc0*/  SEL R86, R69, R86, P0 ;  /* 0x0000005645567207 */ /* 0x000fe40000000000 */
[----:B------:R-:W-:Y:S02]  /*13cd0*/  PRMT R79, R71, 0x7772, RZ ;  /* 0x00007772474f7816 */ /* 0x000fe400000000ff */
[----:B------:R-:W-:Y:S02]  /*13ce0*/  PRMT R75, R75, 0x7771, RZ ;  /* 0x000077714b4b7816 */ /* 0x000fe400000000ff */
[----:B------:R-:W-:-:S02]  /*13cf0*/  PRMT R70, R76, 0x7772, RZ ;  /* 0x000077724c467816 */ /* 0x000fc400000000ff */
[----:B------:R-:W-:Y:S02]  /*13d00*/  PRMT R80, R71, 0x7773, RZ ;  /* 0x0000777347507816 */ /* 0x000fe400000000ff */
[----:B------:R-:W-:Y:S02]  /*13d10*/  PRMT R69, R76, 0x7773, RZ ;  /* 0x000077734c457816 */ /* 0x000fe400000000ff */
[----:B------:R-:W-:Y:S02]  /*13d20*/  SEL R84, R73, R84, P0 ;  /* 0x0000005449547207 */ /* 0x000fe40000000000 */
[----:B------:R-:W-:Y:S02]  /*13d30*/  SEL R77, R74, R77, P0 ;  /* 0x0000004d4a4d7207 */ /* 0x000fe40000000000 */
[----:B------:R-:W-:Y:S02]  /*13d40*/  SEL R87, R78, R87, P0 ;  /* 0x000000574e577207 */ /* 0x000fe40000000000 */
[----:B------:R-:W-:-:S02]  /*13d50*/  PRMT R73, R68, 0x7770, RZ ;  /* 0x0000777044497816 */ /* 0x000fc400000000ff */
[----:B--2---:R-:W-:Y:S02]  /*13d60*/  PRMT R74, R72, 0x7770, RZ ;  /* 0x00007770484a7816 */ /* 0x004fe400000000ff */
[----:B------:R-:W-:Y:S02]  /*13d70*/  SEL R82, R75, R82, P0 ;  /* 0x000000524b527207 */ /* 0x000fe40000000000 */
[----:B------:R-:W-:Y:S02]  /*13d80*/  SEL R79, R70, R79, P0 ;  /* 0x0000004f464f7207 */ /* 0x000fe40000000000 */
[----:B------:R-:W-:Y:S02]  /*13d90*/  PRMT R78, R71, 0x7771, RZ ;  /* 0x00007771474e7816 */ /* 0x000fe400000000ff */
[----:B------:R-:W-:Y:S02]  /*13da0*/  SEL R80, R69, R80, P0 ;  /* 0x0000005045507207 */ /* 0x000fe40000000000 */
[----:B------:R-:W-:-:S02]  /*13db0*/  PRMT R75, R68, 0x7772, RZ ;  /* 0x00007772444b7816 */ /* 0x000fc400000000ff */
[----:B------:R-:W-:Y:S02]  /*13dc0*/  PRMT R71, R76, 0x7771, RZ ;  /* 0x000077714c477816 */ /* 0x000fe400000000ff */
[----:B------:R-:W-:Y:S02]  /*13dd0*/  PRMT R70, R72, 0x7772, RZ ;  /* 0x0000777248467816 */ /* 0x000fe400000000ff */
[----:B------:R-:W-:Y:S02]  /*13de0*/  PRMT R69, R68, 0x7773, RZ ;  /* 0x0000777344457816 */ /* 0x000fe400000000ff */
[----:B------:R-:W-:Y:S02]  /*13df0*/  PRMT R76, R72, 0x7773, RZ ;  /* 0x00007773484c7816 */ /* 0x000fe400000000ff */
[----:B------:R-:W-:Y:S02]  /*13e00*/  SEL R73, R74, R73, P0 ;  /* 0x000000494a497207 */ /* 0x000fe40000000000 */
[----:B------:R-:W-:-:S02]  /*13e10*/  PRMT R74, R68, 0x7771, RZ ;  /* 0x00007771444a7816 */ /* 0x000fc400000000ff */
[----:B------:R-:W-:Y:S02]  /*13e20*/  SEL R78, R71, R78, P0 ;  /* 0x0000004e474e7207 */ /* 0x000fe40000000000 */
[----:B------:R-:W-:Y:S02]  /*13e30*/  SEL R75, R70, R75, P0 ;  /* 0x0000004b464b7207 */ /* 0x000fe40000000000 */
[----:B------:R-:W-:Y:S02]  /*13e40*/  PRMT R68, R132, 0x7773, RZ ;  /* 0x0000777384447816 */ /* 0x000fe400000000ff */
[----:B------:R-:W-:Y:S02]  /*13e50*/  PRMT R141, R136, 0x7773, RZ ;  /* 0x00007773888d7816 */ /* 0x000fe400000000ff */
[----:B------:R-:W-:Y:S02]  /*13e60*/  SEL R76, R76, R69, P0 ;  /* 0x000000454c4c7207 */ /* 0x000fe40000000000 */
[----:B------:R-:W-:-:S02]  /*13e70*/  PRMT R71, R132, 0x7772, RZ ;  /* 0x0000777284477816 */ /* 0x000fc400000000ff */
[C---:B------:R-:W-:Y:S02]  /*13e80*/  PRMT R70, R136.reuse, 0x7772, RZ ;  /* 0x0000777288467816 */ /* 0x040fe400000000ff */
[----:B------:R-:W-:Y:S02]  /*13e90*/  PRMT R140, R136, 0x7770, RZ ;  /* 0x00007770888c7816 */ /* 0x000fe400000000ff */
[----:B------:R-:W-:Y:S02]  /*13ea0*/  PRMT R69, R132, 0x7770, RZ ;  /* 0x0000777084457816 */ /* 0x000fe400000000ff */
[----:B------:R-:W-:Y:S02]  /*13eb0*/  PRMT R135, R72, 0x7771, RZ ;  /* 0x0000777148877816 */ /* 0x000fe400000000ff */
[----:B------:R-:W-:Y:S02]  /*13ec0*/  SEL R72, R141, R68, P0 ;  /* 0x000000448d487207 */ /* 0x000fe40000000000 */
[----:B------:R-:W-:-:S02]  /*13ed0*/  SEL R71, R70, R71, P0 ;  /* 0x0000004746477207 */ /* 0x000fc40000000000 */
[----:B------:R-:W-:Y:S02]  /*13ee0*/  PRMT R141, R136, 0x7771, RZ ;  /* 0x00007771888d7816 */ /* 0x000fe400000000ff */
[----:B------:R-:W-:Y:S02]  /*13ef0*/  SEL R69, R140, R69, P0 ;  /* 0x000000458c457207 */ /* 0x000fe40000000000 */
[----:B------:R-:W-:Y:S01]  /*13f00*/  PRMT R70, R132, 0x7771, RZ ;  /* 0x0000777184467816 */ /* 0x000fe200000000ff */
[----:B------:R-:W0:Y:S01]  /*13f10*/  LDS R140, [R252+0x74] ;  /* 0x00007400fc8c7984 */ /* 0x000e220000000800 */
[----:B------:R-:W-:Y:S02]  /*13f20*/  PRMT R136, R137, 0x7770, RZ ;  /* 0x0000777089887816 */ /* 0x000fe400000000ff */
[----:B------:R-:W-:Y:S02]  /*13f30*/  SEL R74, R135, R74, P0 ;  /* 0x0000004a874a7207 */ /* 0x000fe40000000000 */
[----:B---3--:R-:W-:Y:S01]  /*13f40*/  PRMT R193, R0, 0x7770, RZ ;  /* 0x0000777000c17816 */ /* 0x008fe200000000ff */
[----:B------:R-:W1:Y:S01]  /*13f50*/  LDS R135, [R196+0x74] ;  /* 0x00007400c4877984 */ /* 0x000e620000000800 */
[----:B------:R-:W-:-:S02]  /*13f60*/  PRMT R132, R137, 0x7772, RZ ;  /* 0x0000777289847816 */ /* 0x000fc400000000ff */
[----:B------:R-:W-:Y:S02]  /*13f70*/  PRMT R195, R0, 0x7772, RZ ;  /* 0x0000777200c37816 */ /* 0x000fe400000000ff */
[----:B------:R-:W-:Y:S02]  /*13f80*/  SEL R193, R136, R193, P0 ;  /* 0x000000c188c17207 */ /* 0x000fe40000000000 */
[----:B------:R-:W-:Y:S01]  /*13f90*/  SEL R195, R132, R195, P0 ;  /* 0x000000c384c37207 */ /* 0x000fe20000000000 */
[----:B------:R-:W2:Y:S01]  /*13fa0*/  LDS R136, [R252+0x70] ;  /* 0x00007000fc887984 */ /* 0x000ea20000000800 */
[----:B------:R-:W-:Y:S02]  /*13fb0*/  PRMT R143, R137, 0x7773, RZ ;  /* 0x00007773898f7816 */ /* 0x000fe400000000ff */
[C---:B------:R-:W-:Y:S01]  /*13fc0*/  PRMT R68, R0.reuse, 0x7773, RZ ;  /* 0x0000777300447816 */ /* 0x040fe200000000ff */
[----:B------:R-:W3:Y:S01]  /*13fd0*/  LDS R132, [R196+0x70] ;  /* 0x00007000c4847984 */ /* 0x000ee20000000800 */
[----:B------:R-:W-:-:S02]  /*13fe0*/  PRMT R194, R0, 0x7771, RZ ;  /* 0x0000777100c27816 */ /* 0x000fc400000000ff */
[----:B------:R-:W-:Y:S02]  /*13ff0*/  PRMT R137, R137, 0x7771, RZ ;  /* 0x0000777189897816 */ /* 0x000fe400000000ff */
[----:B------:R-:W-:Y:S02]  /*14000*/  PRMT R0, R138, 0x7772, RZ ;  /* 0x000077728a007816 */ /* 0x000fe400000000ff */
[----:B------:R-:W-:Y:S02]  /*14010*/  PRMT R191, R133, 0x7772, RZ ;  /* 0x0000777285bf7816 */ /* 0x000fe400000000ff */
[----:B------:R-:W-:Y:S02]  /*14020*/  SEL R70, R141, R70, P0 ;  /* 0x000000468d467207 */ /* 0x000fe40000000000 */
[C---:B------:R-:W-:Y:S02]  /*14030*/  PRMT R192, R133.reuse, 0x7773, RZ ;  /* 0x0000777385c07816 */ /* 0x040fe400000000ff */
[----:B------:R-:W-:-:S02]  /*14040*/  PRMT R189, R133, 0x7770, RZ ;  /* 0x0000777085bd7816 */ /* 0x000fc400000000ff */
[----:B------:R-:W-:Y:S02]  /*14050*/  SEL R194, R137, R194, P0 ;  /* 0x000000c289c27207 */ /* 0x000fe40000000000 */
[----:B------:R-:W-:Y:S01]  /*14060*/  PRMT R190, R133, 0x7771, RZ ;  /* 0x0000777185be7816 */ /* 0x000fe200000000ff */
[----:B------:R-:W4:Y:S01]  /*14070*/  LDS R137, [R252+0x6c] ;  /* 0x00006c00fc897984 */ /* 0x000f220000000800 */
[C---:B------:R-:W-:Y:S02]  /*14080*/  PRMT R141, R138.reuse, 0x7773, RZ ;  /* 0x000077738a8d7816 */ /* 0x040fe400000000ff */
[----:B------:R-:W-:Y:S02]  /*14090*/  PRMT R142, R138, 0x7770, RZ ;  /* 0x000077708a8e7816 */ /* 0x000fe400000000ff */
[----:B------:R-:W-:Y:S02]  /*140a0*/  SEL R191, R0, R191, P0 ;  /* 0x000000bf00bf7207 */ /* 0x000fe40000000000 */
[----:B------:R-:W-:Y:S01]  /*140b0*/  PRMT R133, R138, 0x7771, RZ ;  /* 0x000077718a857816 */ /* 0x000fe200000000ff */
[----:B------:R-:W4:Y:S01]  /*140c0*/  LDS R0, [R196+0x6c] ;  /* 0x00006c00c4007984 */ /* 0x000f220000000800 */
[----:B------:R-:W-:-:S02]  /*140d0*/  PRMT R138, R139, 0x7772, RZ ;  /* 0x000077728b8a7816 */ /* 0x000fc400000000ff */
[----:B------:R-:W-:Y:S02]  /*140e0*/  PRMT R187, R134, 0x7772, RZ ;  /* 0x0000777286bb7816 */ /* 0x000fe400000000ff */
[----:B------:R-:W-:Y:S02]  /*140f0*/  SEL R190, R133, R190, P0 ;  /* 0x000000be85be7207 */ /* 0x000fe40000000000 */
[----:B------:R-:W-:Y:S01]  /*14100*/  SEL R187, R138, R187, P0 ;  /* 0x000000bb8abb7207 */ /* 0x000fe20000000000 */
[----:B------:R-:W-:Y:S01]  /*14110*/  LDS R133, [R196+0x68] ;  /* 0x00006800c4857984 */ /* 0x000fe20000000800 */
        /* <DEDUP_REMOVED lines=18> */
[----:B------:R-:W-:Y:S02]  /*14240*/  SEL R186, R139, R186, P0 ;  /* 0x000000ba8bba7207 */ /* 0x000fe40000000000 */
[----:B------:R-:W-:Y:S01]  /*14250*/  PRMT R135, R140, 0x7771, RZ ;  /* 0x000077718c877816 */ /* 0x000fe200000000ff */
[----:B------:R-:W0:Y:S01]  /*14260*/  LDS R139, [R252+0x64] ;  /* 0x00006400fc8b7984 */ /* 0x000e220000000800 */
[----:B------:R-:W-:Y:S02]  /*14270*/  SEL R183, R134, R183, P0 ;  /* 0x000000b786b77207 */ /* 0x000fe40000000000 */
[----:B--2---:R-:W-:Y:S01]  /*14280*/  PRMT R140, R136, 0x7772, RZ ;  /* 0x00007772888c7816 */ /* 0x004fe200000000ff */
[----:B------:R-:W1:Y:S01]  /*14290*/  LDS R134, [R196+0x64] ;  /* 0x00006400c4867984 */ /* 0x000e620000000800 */
[----:B---3--:R-:W-:-:S02]  /*142a0*/  PRMT R179, R132, 0x7772, RZ ;  /* 0x0000777284b37816 */ /* 0x008fc400000000ff */
[----:B------:R-:W-:Y:S02]  /*142b0*/  SEL R182, R135, R182, P0 ;  /* 0x000000b687b67207 */ /* 0x000fe40000000000 */
[----:B------:R-:W-:Y:S01]  /*142c0*/  SEL R179, R140, R179, P0 ;  /* 0x000000b38cb37207 */ /* 0x000fe20000000000 */
[----:B------:R-:W-:Y:S01]  /*142d0*/  LDS R135, [R196+0x60] ;  /* 0x00006000c4877984 */ /* 0x000fe20000000800 */
[----:B------:R-:W-:Y:S02]  /*142e0*/  SEL R184, R141, R184, P0 ;  /* 0x000000b88db87207 */ /* 0x000fe40000000000 */
[----:B------:R-:W-:Y:S01]  /*142f0*/  PRMT R180, R132, 0x7773, RZ ;  /* 0x0000777384b47816 */ /* 0x000fe200000000ff */
[----:B------:R-:W2:Y:S01]  /*14300*/  LDS R140, [R252+0x60] ;  /* 0x00006000fc8c7984 */ /* 0x000ea20000000800 */
[----:B------:R-:W-:Y:S02]  /*14310*/  PRMT R141, R136, 0x7773, RZ ;  /* 0x00007773888d7816 */ /* 0x000fe400000000ff */
[----:B------:R-:W-:-:S02]  /*14320*/  SEL R181, R142, R181, P0 ;  /* 0x000000b58eb57207 */ /* 0x000fc40000000000 */
[----:B------:R-:W-:Y:S02]  /*14330*/  SEL R180, R141, R180, P0 ;  /* 0x000000b48db47207 */ /* 0x000fe40000000000 */
[----:B------:R-:W-:Y:S02]  /*14340*/  PRMT R177, R132, 0x7770, RZ ;  /* 0x0000777084b17816 */ /* 0x000fe400000000ff */
[----:B------:R-:W-:Y:S02]  /*14350*/  PRMT R142, R136, 0x7770, RZ ;  /* 0x00007770888e7816 */ /* 0x000fe400000000ff */
[----:B------:R-:W-:Y:S02]  /*14360*/  PRMT R178, R132, 0x7771, RZ ;  /* 0x0000777184b27816 */ /* 0x000fe400000000ff */
[----:B------:R-:W-:Y:S02]  /*14370*/  PRMT R141, R136, 0x7771, RZ ;  /* 0x00007771888d7816 */ /* 0x000fe400000000ff */
[----:B----4-:R-:W-:-:S02]  /*14380*/  PRMT R132, R137, 0x7772, RZ ;  /* 0x0000777289847816 */ /* 0x010fc400000000ff */
[----:B------:R-:W-:Y:S02]  /*14390*/  PRMT R136, R137, 0x7770, RZ ;  /* 0x0000777089887816 */ /* 0x000fe400000000ff */
[C---:B------:R-:W-:Y:S02]  /*143a0*/  PRMT R175, R0.reuse, 0x7772, RZ ;  /* 0x0000777200af7816 */ /* 0x040fe400000000ff */
[----:B------:R-:W-:Y:S02]  /*143b0*/  PRMT R173, R0, 0x7770, RZ ;  /* 0x0000777000ad7816 */ /* 0x000fe400000000ff */
[----:B------:R-:W-:Y:S02]  /*143c0*/  SEL R68, R143, R68, P0 ;  /* 0x000000448f447207 */ /* 0x000fe40000000000 */
[----:B------:R-:W-:Y:S02]  /*143d0*/  PRMT R143, R137, 0x7773, RZ ;  /* 0x00007773898f7816 */ /* 0x000fe400000000ff */
[----:B------:R-:W-:-:S02]  /*143e0*/  SEL R175, R132, R175, P0 ;  /* 0x000000af84af7207 */ /* 0x000fc40000000000 */
[----:B------:R-:W-:Y:S01]  /*143f0*/  SEL R173, R136, R173, P0 ;  /* 0x000000ad88ad7207 */ /* 0x000fe20000000000 */
[----:B------:R-:W3:Y:S01]  /*14400*/  LDS R132, [R196+0x5c] ;  /* 0x00005c00c4847984 */ /* 0x000ee20000000800 */
[C---:B------:R-:W-:Y:S02]  /*14410*/  PRMT R176, R0.reuse, 0x7773, RZ ;  /* 0x0000777300b07816 */ /* 0x040fe400000000ff */
[----:B------:R-:W-:Y:S01]  /*14420*/  PRMT R174, R0, 0x7771, RZ ;  /* 0x0000777100ae7816 */ /* 0x000fe200000000ff */
[----:B------:R-:W4:Y:S01]  /*14430*/  LDS R136, [R252+0x5c] ;  /* 0x00005c00fc887984 */ /* 0x000f220000000800 */
[----:B------:R-:W-:Y:S02]  /*14440*/  PRMT R137, R137, 0x7771, RZ ;  /* 0x0000777189897816 */ /* 0x000fe400000000ff */
[----:B------:R-:W-:Y:S02]  /*14450*/  PRMT R0, R138, 0x7772, RZ ;  /* 0x000077728a007816 */ /* 0x000fe400000000ff */
[----:B------:R-:W-:-:S02]  /*14460*/  PRMT R171, R133, 0x7772, RZ ;  /* 0x0000777285ab7816 */ /* 0x000fc400000000ff */
[----:B------:R-:W-:Y:S02]  /*14470*/  SEL R174, R137, R174, P0 ;  /* 0x000000ae89ae7207 */ /* 0x000fe40000000000 */
[----:B------:R-:W-:Y:S01]  /*14480*/  SEL R171, R0, R171, P0 ;  /* 0x000000ab00ab7207 */ /* 0x000fe20000000000 */
[----:B------:R-:W4:Y:S01]  /*14490*/  LDS R137, [R252+0x58] ;  /* 0x00005800fc897984 */ /* 0x000f220000000800 */
[----:B------:R-:W-:Y:S02]  /*144a0*/  SEL R177, R142, R177, P0 ;  /* 0x000000b18eb17207 */ /* 0x000fe40000000000 */
[----:B------:R-:W-:Y:S01]  /*144b0*/  SEL R178, R141, R178, P0 ;  /* 0x000000b28db27207 */ /* 0x000fe20000000000 */
[----:B------:R-:W4:Y:S01]  /*144c0*/  LDS R0, [R196+0x58] ;  /* 0x00005800c4007984 */ /* 0x000f220000000800 */
[C---:B------:R-:W-:Y:S02]  /*144d0*/  PRMT R172, R133.reuse, 0x7773, RZ ;  /* 0x0000777385ac7816 */ /* 0x040fe400000000ff */
[----:B------:R-:W-:-:S02]  /*144e0*/  PRMT R169, R133, 0x7770, RZ ;  /* 0x0000777085a97816 */ /* 0x000fc400000000ff */
[----:B------:R-:W-:Y:S02]  /*144f0*/  PRMT R170, R133, 0x7771, RZ ;  /* 0x0000777185aa7816 */ /* 0x000fe400000000ff */
[C---:B------:R-:W-:Y:S02]  /*14500*/  PRMT R141, R138.reuse, 0x7773, RZ ;  /* 0x000077738a8d7816 */ /* 0x040fe400000000ff */
[C---:B------:R-:W-:Y:S02]  /*14510*/  PRMT R142, R138.reuse, 0x7770, RZ ;  /* 0x000077708a8e7816 */ /* 0x040fe400000000ff */
[----:B------:R-:W-:Y:S02]  /*14520*/  PRMT R133, R138, 0x7771, RZ ;  /* 0x000077718a857816 */ /* 0x000fe400000000ff */
[----:B0-----:R-:W-:Y:S02]  /*14530*/  PRMT R138, R139, 0x7772, RZ ;  /* 0x000077728b8a7816 */ /* 0x001fe400000000ff */
[----:B-1----:R-:W-:-:S02]  /*14540*/  PRMT R167, R134, 0x7772, RZ ;  /* 0x0000777286a77816 */ /* 0x002fc400000000ff */
[----:B------:R-:W-:Y:S02]  /*14550*/  SEL R172, R141, R172, P0 ;  /* 0x000000ac8dac7207 */ /* 0x000fe40000000000 */
[----:B------:R-:W-:Y:S02]  /*14560*/  SEL R169, R142, R169, P0 ;  /* 0x000000a98ea97207 */ /* 0x000fe40000000000 */
[C---:B------:R-:W-:Y:S02]  /*14570*/  PRMT R141, R139.reuse, 0x7773, RZ ;  /* 0x000077738b8d7816 */ /* 0x040fe400000000ff */
[----:B------:R-:W-:Y:S02]  /*14580*/  PRMT R142, R139, 0x7770, RZ ;  /* 0x000077708b8e7816 */ /* 0x000fe400000000ff */
[C---:B------:R-:W-:Y:S02]  /*14590*/  PRMT R168, R134.reuse, 0x7773, RZ ;  /* 0x0000777386a87816 */ /* 0x040fe400000000ff */
[----:B------:R-:W-:-:S02]  /*145a0*/  PRMT R165, R134, 0x7770, RZ ;  /* 0x0000777086a57816 */ /* 0x000fc400000000ff */
[----:B------:R-:W-:Y:S02]  /*145b0*/  SEL R170, R133, R170, P0 ;  /* 0x000000aa85aa7207 */ /* 0x000fe40000000000 */
[----:B------:R-:W-:Y:S01]  /*145c0*/  SEL R167, R138, R167, P0 ;  /* 0x000000a78aa77207 */ /* 0x000fe20000000000 */
[----:B------:R-:W0:Y:S01]  /*145d0*/  LDS R133, [R196+0x54] ;  /* 0x00005400c4857984 */ /* 0x000e220000000800 */
[----:B------:R-:W-:Y:S02]  /*145e0*/  PRMT R166, R134, 0x7771, RZ ;  /* 0x0000777186a67816 */ /* 0x000fe400000000ff */
[----:B------:R-:W-:Y:S01]  /*145f0*/  PRMT R139, R139, 0x7771, RZ ;  /* 0x000077718b8b7816 */ /* 0x000fe200000000ff */
[----:B------:R-:W1:Y:S01]  /*14600*/  LDS R138, [R252+0x54] ;  /* 0x00005400fc8a7984 */ /* 0x000e620000000800 */
[----:B--2---:R-:W-:Y:S02]  /*14610*/  PRMT R134, R140, 0x7772, RZ ;  /* 0x000077728c867816 */ /* 0x004fe400000000ff */
[----:B------:R-:W-:-:S02]  /*14620*/  PRMT R163, R135, 0x7772, RZ ;  /* 0x0000777287a37816 */ /* 0x000fc400000000ff */
        /* <DEDUP_REMOVED lines=8> */
[----:B------:R-:W-:Y:S02]  /*146b0*/  PRMT R161, R135, 0x7770, RZ ;  /* 0x0000777087a17816 */ /* 0x000fe400000000ff */
[----:B------:R-:W-:Y:S02]  /*146c0*/  SEL R164, R141, R164, P0 ;  /* 0x000000a48da47207 */ /* 0x000fe40000000000 */
[----:B------:R-:W-:Y:S02]  /*146d0*/  PRMT R162, R135, 0x7771, RZ ;  /* 0x0000777187a27816 */ /* 0x000fe400000000ff */
[----:B------:R-:W-:Y:S02]  /*146e0*/  PRMT R142, R140, 0x7770, RZ ;  /* 0x000077708c8e7816 */ /* 0x000fe400000000ff */
[----:B---3--:R-:W-:Y:S02]  /*146f0*/  PRMT R160, R132, 0x7773, RZ ;  /* 0x0000777384a07816 */ /* 0x008fe400000000ff */
[----:B------:R-:W-:-:S02]  /*14700*/  PRMT R135, R140, 0x7771, RZ ;  /* 0x000077718c877816 */ /* 0x000fc400000000ff */
[C---:B----4-:R-:W-:Y:S02]  /*14710*/  PRMT R141, R136.reuse, 0x7773, RZ ;  /* 0x00007773888d7816 */ /* 0x050fe400000000ff */
[----:B------:R-:W-:Y:S02]  /*14720*/  PRMT R140, R136, 0x7772, RZ ;  /* 0x00007772888c7816 */ /* 0x000fe400000000ff */
[----:B------:R-:W-:Y:S02]  /*14730*/  PRMT R159, R132, 0x7772, RZ ;  /* 0x00007772849f7816 */ /* 0x000fe400000000ff */
[----:B------:R-:W-:Y:S02]  /*14740*/  SEL R161, R142, R161, P0 ;  /* 0x000000a18ea17207 */ /* 0x000fe40000000000 */
[----:B------:R-:W-:Y:S02]  /*14750*/  SEL R160, R141, R160, P0 ;  /* 0x000000a08da07207 */ /* 0x000fe40000000000 */
[----:B------:R-:W-:-:S02]  /*14760*/  PRMT R157, R132, 0x7770, RZ ;  /* 0x00007770849d7816 */ /* 0x000fc400000000ff */
[----:B------:R-:W-:Y:S02]  /*14770*/  PRMT R142, R136, 0x7770, RZ ;  /* 0x00007770888e7816 */ /* 0x000fe400000000ff */
[----:B------:R-:W-:Y:S02]  /*14780*/  PRMT R158, R132, 0x7771, RZ ;  /* 0x00007771849e7816 */ /* 0x000fe400000000ff */
[----:B------:R-:W-:Y:S02]  /*14790*/  PRMT R141, R136, 0x7771, RZ ;  /* 0x00007771888d7816 */ /* 0x000fe400000000ff */
[----:B------:R-:W-:Y:S02]  /*147a0*/  SEL R162, R135, R162, P0 ;  /* 0x000000a287a27207 */ /* 0x000fe40000000000 */
[----:B------:R-:W-:Y:S01]  /*147b0*/  SEL R159, R140, R159, P0 ;  /* 0x0000009f8c9f7207 */ /* 0x000fe20000000000 */
[----:B------:R-:W3:Y:S01]  /*147c0*/  LDS R135, [R196+0x4c] ;  /* 0x00004c00c4877984 */ /* 0x000ee20000000800 */
[----:B------:R-:W-:-:S02]  /*147d0*/  PRMT R132, R137, 0x7772, RZ ;  /* 0x0000777289847816 */ /* 0x000fc400000000ff */
[----:B------:R-:W-:Y:S01]  /*147e0*/  PRMT R136, R137, 0x7770, RZ ;  /* 0x0000777089887816 */ /* 0x000fe200000000ff */
[----:B------:R-:W4:Y:S01]  /*147f0*/  LDS R140, [R252+0x4c] ;  /* 0x00004c00fc8c7984 */ /* 0x000f220000000800 */
[C---:B------:R-:W-:Y:S02]  /*14800*/  PRMT R155, R0.reuse, 0x7772, RZ ;  /* 0x00007772009b7816 */ /* 0x040fe400000000ff */
[----:B------:R-:W-:Y:S02]  /*14810*/  PRMT R153, R0, 0x7770, RZ ;  /* 0x0000777000997816 */ /* 0x000fe400000000ff */
[----:B------:R-:W-:Y:S02]  /*14820*/  SEL R155, R132, R155, P0 ;  /* 0x0000009b849b7207 */ /* 0x000fe40000000000 */
[----:B------:R-:W-:Y:S01]  /*14830*/  SEL R153, R136, R153, P0 ;  /* 0x0000009988997207 */ /* 0x000fe20000000000 */
[----:B------:R-:W4:Y:S01]  /*14840*/  LDS R132, [R196+0x48] ;  /* 0x00004800c4847984 */ /* 0x000f220000000800 */
[----:B------:R-:W-:-:S02]  /*14850*/  PRMT R156, R0, 0x7773, RZ ;  /* 0x00007773009c7816 */ /* 0x000fc400000000ff */
[----:B------:R-:W-:Y:S01]  /*14860*/  PRMT R154, R0, 0x7771, RZ ;  /* 0x00007771009a7816 */ /* 0x000fe200000000ff */
[----:B------:R-:W4:Y:S01]  /*14870*/  LDS R136, [R252+0x48] ;  /* 0x00004800fc887984 */ /* 0x000f220000000800 */
[----:B0-----:R-:W-:Y:S02]  /*14880*/  PRMT R151, R133, 0x7772, RZ ;  /* 0x0000777285977816 */ /* 0x001fe400000000ff */
[----:B-1----:R-:W-:Y:S02]  /*14890*/  PRMT R0, R138, 0x7772, RZ ;  /* 0x000077728a007816 */ /* 0x002fe400000000ff */
[----:B--2---:R-:W-:Y:S02]  /*148a0*/  PRMT R147, R134, 0x7772, RZ ;  /* 0x0000777286937816 */ /* 0x004fe400000000ff */
[----:B------:R-:W-:Y:S02]  /*148b0*/  SEL R151, R0, R151, P0 ;  /* 0x0000009700977207 */ /* 0x000fe40000000000 */
[----:B------:R-:W-:-:S02]  /*148c0*/  PRMT R0, R139, 0x7772, RZ ;  /* 0x000077728b007816 */ /* 0x000fc400000000ff */
[----:B------:R-:W-:Y:S02]  /*148d0*/  SEL R176, R143, R176, P0 ;  /* 0x000000b08fb07207 */ /* 0x000fe40000000000 */
[----:B------:R-:W-:Y:S02]  /*148e0*/  SEL R147, R0, R147, P0 ;  /* 0x0000009300937207 */ /* 0x000fe40000000000 */
[----:B------:R-:W0:Y:S01]  /*148f0*/  LDS R0, [R252+0x40] ;  /* 0x00004000fc007984 */ /* 0x000e220000000800 */
[----:B------:R-:W-:Y:S02]  /*14900*/  SEL R157, R142, R157, P0 ;  /* 0x0000009d8e9d7207 */ /* 0x000fe40000000000 */
[----:B------:R-:W-:Y:S02]  /*14910*/  SEL R158, R141, R158, P0 ;  /* 0x0000009e8d9e7207 */ /* 0x000fe40000000000 */
[C---:B------:R-:W-:Y:S02]  /*14920*/  PRMT R152, R133.reuse, 0x7773, RZ ;  /* 0x0000777385987816 */ /* 0x040fe400000000ff */
[----:B------:R-:W-:-:S02]  /*14930*/  PRMT R149, R133, 0x7770, RZ ;  /* 0x0000777085957816 */ /* 0x000fc400000000ff */
[----:B------:R-:W-:Y:S02]  /*14940*/  PRMT R150, R133, 0x7771, RZ ;  /* 0x0000777185967816 */ /* 0x000fe400000000ff */
[C---:B------:R-:W-:Y:S02]  /*14950*/  PRMT R143, R137.reuse, 0x7773, RZ ;  /* 0x00007773898f7816 */ /* 0x040fe400000000ff */
[C---:B------:R-:W-:Y:S02]  /*14960*/  PRMT R141, R138.reuse, 0x7773, RZ ;  /* 0x000077738a8d7816 */ /* 0x040fe400000000ff */
[C---:B------:R-:W-:Y:S02]  /*14970*/  PRMT R142, R138.reuse, 0x7770, RZ ;  /* 0x000077708a8e7816 */ /* 0x040fe400000000ff */
[----:B------:R-:W-:Y:S02]  /*14980*/  PRMT R133, R138, 0x7771, RZ ;  /* 0x000077718a857816 */ /* 0x000fe400000000ff */
[----:B------:R-:W-:-:S02]  /*14990*/  PRMT R137, R137, 0x7771, RZ ;  /* 0x0000777189897816 */ /* 0x000fc400000000ff */
[----:B------:R-:W-:Y:S02]  /*149a0*/  PRMT R145, R134, 0x7770, RZ ;  /* 0x0000777086917816 */ /* 0x000fe400000000ff */
[----:B------:R-:W-:Y:S02]  /*149b0*/  PRMT R138, R139, 0x7770, RZ ;  /* 0x000077708b8a7816 */ /* 0x000fe400000000ff */
[----:B------:R-:W-:Y:S02]  /*149c0*/  SEL R154, R137, R154, P0 ;  /* 0x0000009a899a7207 */ /* 0x000fe40000000000 */
[----:B------:R-:W-:Y:S02]  /*149d0*/  SEL R152, R141, R152, P0 ;  /* 0x000000988d987207 */ /* 0x000fe40000000000 */
[----:B------:R-:W-:Y:S02]  /*149e0*/  SEL R150, R133, R150, P0 ;  /* 0x0000009685967207 */ /* 0x000fe40000000000 */
[----:B------:R-:W-:-:S02]  /*149f0*/  SEL R145, R138, R145, P0 ;  /* 0x000000918a917207 */ /* 0x000fc40000000000 */
[----:B------:R-:W-:Y:S02]  /*14a00*/  PRMT R148, R134, 0x7773, RZ ;  /* 0x0000777386947816 */ /* 0x000fe400000000ff */
[----:B------:R-:W-:Y:S02]  /*14a10*/  PRMT R137, R139, 0x7773, RZ ;  /* 0x000077738b897816 */ /* 0x000fe400000000ff */
[C---:B---3--:R-:W-:Y:S02]  /*14a20*/  PRMT R144, R135.reuse, 0x7773, RZ ;  /* 0x0000777387907816 */ /* 0x048fe400000000ff */
[----:B------:R-:W-:Y:S02]  /*14a30*/  PRMT R141, R135, 0x7770, RZ ;  /* 0x00007770878d7816 */ /* 0x000fe400000000ff */
[C---:B----4-:R-:W-:Y:S02]  /*14a40*/  PRMT R133, R140.reuse, 0x7773, RZ ;  /* 0x000077738c857816 */ /* 0x050fe400000000ff */
        /* <DEDUP_REMOVED lines=8> */
[----:B------:R-:W-:Y:S02]  /*14ad0*/  PRMT R134, R140, 0x7772, RZ ;  /* 0x000077728c867816 */ /* 0x000fe400000000ff */
[----:B------:R-:W-:Y:S02]  /*14ae0*/  SEL R144, R133, R144, P0 ;  /* 0x0000009085907207 */ /* 0x000fe40000000000 */
[----:B------:R-:W-:Y:S02]  /*14af0*/  SEL R141, R138, R141, P0 ;  /* 0x0000008d8a8d7207 */ /* 0x000fe40000000000 */
[----:B------:R-:W-:Y:S02]  /*14b00*/  PRMT R135, R140, 0x7771, RZ ;  /* 0x000077718c877816 */ /* 0x000fe400000000ff */
[----:B------:R-:W-:-:S02]  /*14b10*/  PRMT R133, R132, 0x7773, RZ ;  /* 0x0000777384857816 */ /* 0x000fc400000000ff */
[----:B------:R-:W-:Y:S02]  /*14b20*/  PRMT R137, R132, 0x7770, RZ ;  /* 0x0000777084897816 */ /* 0x000fe400000000ff */
[C---:B------:R-:W-:Y:S02]  /*14b30*/  PRMT R140, R136.reuse, 0x7773, RZ ;  /* 0x00007773888c7816 */ /* 0x040fe400000000ff */
[----:B------:R-:W-:Y:S02]  /*14b40*/  PRMT R138, R136, 0x7770, RZ ;  /* 0x00007770888a7816 */ /* 0x000fe400000000ff */
[----:B------:R-:W-:Y:S02]  /*14b50*/  SEL R146, R139, R146, P0 ;  /* 0x000000928b927207 */ /* 0x000fe40000000000 */
[----:B------:R-:W-:Y:S02]  /*14b60*/  SEL R143, R134, R143, P0 ;  /* 0x0000008f868f7207 */ /* 0x000fe40000000000 */
[----:B------:R-:W-:-:S02]  /*14b70*/  PRMT R139, R132, 0x7772, RZ ;  /* 0x00007772848b7816 */ /* 0x000fc400000000ff */
        /* <DEDUP_REMOVED lines=10> */
[----:B------:R-:W-:Y:S02]  /*14c20*/  PRMT R135, R197, 0x7772, RZ ;  /* 0x00007772c5877816 */ /* 0x000fe400000000ff */
[----:B------:R-:W-:-:S02]  /*14c30*/  PRMT R205, R136, 0x7771, RZ ;  /* 0x0000777188cd7816 */ /* 0x000fc400000000ff */
[----:B------:R-:W-:Y:S02]  /*14c40*/  PRMT R134, R204, 0x7772, RZ ;  /* 0x00007772cc867816 */ /* 0x000fe400000000ff */
[----:B------:R-:W-:Y:S02]  /*14c50*/  SEL R133, R202, R133, P0 ;  /* 0x00000085ca857207 */ /* 0x000fe40000000000 */
[----:B------:R-:W-:Y:S01]  /*14c60*/  SEL R136, R207, R132, P0 ;  /* 0x00000084cf887207 */ /* 0x000fe20000000000 */
[----:B------:R-:W1:Y:S01]  /*14c70*/  LDS R202, [R252+0x34] ;  /* 0x00003400fcca7984 */ /* 0x000e620000000800 */
[----:B------:R-:W-:Y:S02]  /*14c80*/  SEL R135, R134, R135, P0 ;  /* 0x0000008786877207 */ /* 0x000fe40000000000 */
[----:B------:R-:W-:Y:S01]  /*14c90*/  PRMT R134, R197, 0x7771, RZ ;  /* 0x00007771c5867816 */ /* 0x000fe200000000ff */
[----:B------:R-:W2:Y:S01]  /*14ca0*/  LDS R207, [R196+0x34] ;  /* 0x00003400c4cf7984 */ /* 0x000ea20000000800 */
[----:B------:R-:W-:-:S02]  /*14cb0*/  PRMT R197, R204, 0x7771, RZ ;  /* 0x00007771ccc57816 */ /* 0x000fc400000000ff */
        /* <DEDUP_REMOVED lines=8> */
[----:B------:R-:W-:Y:S02]  /*14d40*/  PRMT R249, R199, 0x7770, RZ ;  /* 0x00007770c7f97816 */ /* 0x000fe400000000ff */
[----:B------:R-:W-:Y:S01]  /*14d50*/  SEL R134, R197, R134, P0 ;  /* 0x00000086c5867207 */ /* 0x000fe20000000000 */
[----:B------:R-:W3:Y:S01]  /*14d60*/  LDS R205, [R196+0x30] ;  /* 0x00003000c4cd7984 */ /* 0x000ee20000000800 */
[----:B------:R-:W-:Y:S02]  /*14d70*/  PRMT R250, R199, 0x7771, RZ ;  /* 0x00007771c7fa7816 */ /* 0x000fe400000000ff */
[----:B------:R-:W-:Y:S02]  /*14d80*/  PRMT R206, R0, 0x7770, RZ ;  /* 0x0000777000ce7816 */ /* 0x000fe400000000ff */
[----:B------:R-:W-:-:S02]  /*14d90*/  PRMT R197, R201, 0x7773, RZ ;  /* 0x00007773c9c57816 */ /* 0x000fc400000000ff */
[----:B------:R-:W-:Y:S02]  /*14da0*/  PRMT R199, R0, 0x7771, RZ ;  /* 0x0000777100c77816 */ /* 0x000fe400000000ff */
[C---:B------:R-:W-:Y:S02]  /*14db0*/  PRMT R0, R198.reuse, 0x7773, RZ ;  /* 0x00007773c6007816 */ /* 0x040fe400000000ff */
[C---:B------:R-:W-:Y:S02]  /*14dc0*/  PRMT R248, R201.reuse, 0x7772, RZ ;  /* 0x00007772c9f87816 */ /* 0x040fe400000000ff */
[----:B------:R-:W-:Y:S02]  /*14dd0*/  PRMT R246, R201, 0x7770, RZ ;  /* 0x00007770c9f67816 */ /* 0x000fe400000000ff */
[C---:B------:R-:W-:Y:S02]  /*14de0*/  PRMT R209, R198.reuse, 0x7772, RZ ;  /* 0x00007772c6d17816 */ /* 0x040fe400000000ff */
[----:B------:R-:W-:-:S02]  /*14df0*/  PRMT R211, R198, 0x7770, RZ ;  /* 0x00007770c6d37816 */ /* 0x000fc400000000ff */
[----:B------:R-:W-:Y:S02]  /*14e00*/  SEL R250, R199, R250, P0 ;  /* 0x000000fac7fa7207 */ /* 0x000fe40000000000 */
[----:B------:R-:W-:Y:S01]  /*14e10*/  SEL R0, R0, R197, P0 ;  /* 0x000000c500007207 */ /* 0x000fe20000000000 */
[----:B------:R-:W4:Y:S01]  /*14e20*/  LDS R199, [R196+0x2c] ;  /* 0x00002c00c4c77984 */ /* 0x000f220000000800 */
[----:B------:R-:W-:Y:S02]  /*14e30*/  PRMT R247, R201, 0x7771, RZ ;  /* 0x00007771c9f77816 */ /* 0x000fe400000000ff */
[----:B------:R-:W-:Y:S01]  /*14e40*/  PRMT R198, R198, 0x7771, RZ ;  /* 0x00007771c6c67816 */ /* 0x000fe200000000ff */
[----:B------:R-:W4:Y:S01]  /*14e50*/  LDS R197, [R252+0x2c] ;  /* 0x00002c00fcc57984 */ /* 0x000f220000000800 */
[----:B------:R-:W-:Y:S02]  /*14e60*/  PRMT R201, R200, 0x7772, RZ ;  /* 0x00007772c8c97816 */ /* 0x000fe400000000ff */
[----:B------:R-:W-:-:S02]  /*14e70*/  PRMT R244, R203, 0x7772, RZ ;  /* 0x00007772cbf47816 */ /* 0x000fc400000000ff */
[----:B------:R-:W-:Y:S02]  /*14e80*/  SEL R249, R206, R249, P0 ;  /* 0x000000f9cef97207 */ /* 0x000fe40000000000 */
[----:B------:R-:W-:Y:S02]  /*14e90*/  PRMT R245, R203, 0x7773, RZ ;  /* 0x00007773cbf57816 */ /* 0x000fe400000000ff */
[----:B------:R-:W-:Y:S02]  /*14ea0*/  PRMT R206, R200, 0x7773, RZ ;  /* 0x00007773c8ce7816 */ /* 0x000fe400000000ff */
[----:B------:R-:W-:Y:S02]  /*14eb0*/  SEL R247, R198, R247, P0 ;  /* 0x000000f7c6f77207 */ /* 0x000fe40000000000 */
[----:B------:R-:W-:Y:S01]  /*14ec0*/  SEL R244, R201, R244, P0 ;  /* 0x000000f4c9f47207 */ /* 0x000fe20000000000 */
[----:B------:R-:W4:Y:S01]  /*14ed0*/  LDS R198, [R196+0x28] ;  /* 0x00002800c4c67984 */ /* 0x000f220000000800 */
[----:B------:R-:W-:-:S02]  /*14ee0*/  SEL R245, R206, R245, P0 ;  /* 0x000000f5cef57207 */ /* 0x000fc40000000000 */
[----:B-1----:R-:W-:Y:S01]  /*14ef0*/  PRMT R206, R202, 0x7773, RZ ;  /* 0x00007773cace7816 */ /* 0x002fe200000000ff */
[----:B------:R-:W1:Y:S01]  /*14f00*/  LDS R201, [R252+0x28] ;  /* 0x00002800fcc97984 */ /* 0x000e620000000800 */
[C---:B--2---:R-:W-:Y:S02]  /*14f10*/  PRMT R241, R207.reuse, 0x7773, RZ ;  /* 0x00007773cff17816 */ /* 0x044fe400000000ff */
[C---:B------:R-:W-:Y:S02]  /*14f20*/  PRMT R240, R207.reuse, 0x7772, RZ ;  /* 0x00007772cff07816 */ /* 0x040fe400000000ff */
[C---:B------:R-:W-:Y:S02]  /*14f30*/  PRMT R238, R207.reuse, 0x7770, RZ ;  /* 0x00007770cfee7816 */ /* 0x040fe400000000ff */
[----:B------:R-:W-:Y:S02]  /*14f40*/  PRMT R239, R207, 0x7771, RZ ;  /* 0x00007771cfef7816 */ /* 0x000fe400000000ff */
[----:B------:R-:W-:Y:S01]  /*14f50*/  SEL R248, R209, R248, P0 ;  /* 0x000000f8d1f87207 */ /* 0x000fe20000000000 */
[----:B------:R-:W2:Y:S01]  /*14f60*/  LDS R207, [R252+0x24] ;  /* 0x00002400fccf7984 */ /* 0x000ea20000000800 */
[----:B------:R-:W-:-:S02]  /*14f70*/  SEL R241, R206, R241, P0 ;  /* 0x000000f1cef17207 */ /* 0x000fc40000000000 */
[C---:B------:R-:W-:Y:S01]  /*14f80*/  PRMT R242, R203.reuse, 0x7770, RZ ;  /* 0x00007770cbf27816 */ /* 0x040fe200000000ff */
[----:B------:R-:W2:Y:S01]  /*14f90*/  LDS R206, [R196+0x24] ;  /* 0x00002400c4ce7984 */ /* 0x000ea20000000800 */
[----:B------:R-:W-:Y:S02]  /*14fa0*/  PRMT R209, R200, 0x7770, RZ ;  /* 0x00007770c8d17816 */ /* 0x000fe400000000ff */
[----:B------:R-:W-:Y:S02]  /*14fb0*/  PRMT R243, R203, 0x7771, RZ ;  /* 0x00007771cbf37816 */ /* 0x000fe400000000ff */
[C---:B------:R-:W-:Y:S02]  /*14fc0*/  PRMT R203, R202.reuse, 0x7772, RZ ;  /* 0x00007772cacb7816 */ /* 0x040fe400000000ff */
[----:B------:R-:W-:Y:S02]  /*14fd0*/  SEL R242, R209, R242, P0 ;  /* 0x000000f2d1f27207 */ /* 0x000fe40000000000 */
[----:B------:R-:W-:-:S02]  /*14fe0*/  PRMT R209, R202, 0x7770, RZ ;  /* 0x00007770cad17816 */ /* 0x000fc400000000ff */
[----:B------:R-:W-:Y:S02]  /*14ff0*/  SEL R240, R203, R240, P0 ;  /* 0x000000f0cbf07207 */ /* 0x000fe40000000000 */
[----:B------:R-:W-:Y:S02]  /*15000*/  PRMT R202, R202, 0x7771, RZ ;  /* 0x00007771caca7816 */ /* 0x000fe400000000ff */
[----:B0-----:R-:W-:Y:S02]  /*15010*/  PRMT R203, R204, 0x7772, RZ ;  /* 0x00007772cccb7816 */ /* 0x001fe400000000ff */
[----:B---3--:R-:W-:Y:S02]  /*15020*/  PRMT R236, R205, 0x7772, RZ ;  /* 0x00007772cdec7816 */ /* 0x008fe400000000ff */
[----:B------:R-:W-:Y:S02]  /*15030*/  PRMT R200, R200, 0x7771, RZ ;  /* 0x00007771c8c87816 */ /* 0x000fe400000000ff */
[----:B------:R-:W-:-:S02]  /*15040*/  SEL R239, R202, R239, P0 ;  /* 0x000000efcaef7207 */ /* 0x000fc40000000000 */
[----:B------:R-:W-:Y:S01]  /*15050*/  SEL R236, R203, R236, P0 ;  /* 0x000000eccbec7207 */ /* 0x000fe20000000000 */
[----:B------:R-:W-:Y:S01]  /*15060*/  LDS R202, [R252+0x20] ;  /* 0x00002000fcca7984 */ /* 0x000fe20000000800 */
[----:B------:R-:W-:Y:S02]  /*15070*/  SEL R243, R200, R243, P0 ;  /* 0x000000f3c8f37207 */ /* 0x000fe40000000000 */
[C---:B------:R-:W-:Y:S01]  /*15080*/  PRMT R237, R205.reuse, 0x7773, RZ ;  /* 0x00007773cded7816 */ /* 0x040fe200000000ff */
[----:B------:R-:W0:Y:S01]  /*15090*/  LDS R203, [R196+0x20] ;  /* 0x00002000c4cb7984 */ /* 0x000e220000000800 */
[C---:B------:R-:W-:Y:S02]  /*150a0*/  PRMT R235, R205.reuse, 0x7771, RZ ;  /* 0x00007771cdeb7816 */ /* 0x040fe400000000ff */
[----:B------:R-:W-:Y:S02]  /*150b0*/  PRMT R234, R205, 0x7770, RZ ;  /* 0x00007770cdea7816 */ /* 0x000fe400000000ff */
[----:B------:R-:W-:-:S02]  /*150c0*/  PRMT R200, R204, 0x7773, RZ ;  /* 0x00007773ccc87816 */ /* 0x000fc400000000ff */
[C---:B------:R-:W-:Y:S02]  /*150d0*/  PRMT R205, R204.reuse, 0x7770, RZ ;  /* 0x00007770cccd7816 */ /* 0x040fe400000000ff */
[----:B------:R-:W-:Y:S02]  /*150e0*/  PRMT R204, R204, 0x7771, RZ ;  /* 0x00007771cccc7816 */ /* 0x000fe400000000ff */
[----:B------:R-:W-:Y:S02]  /*150f0*/  SEL R234, R205, R234, P0 ;  /* 0x000000eacdea7207 */ /* 0x000fe40000000000 */
[----:B------:R-:W-:Y:S01]  /*15100*/  SEL R235, R204, R235, P0 ;  /* 0x000000ebcceb7207 */ /* 0x000fe20000000000 */
[----:B------:R-:W3:Y:S01]  /*15110*/  LDS R205, [R252+0x1c] ;  /* 0x00001c00fccd7984 */ /* 0x000ee20000000800 */
[----:B------:R-:W-:Y:S02]  /*15120*/  SEL R237, R200, R237, P0 ;  /* 0x000000edc8ed7207 */ /* 0x000fe40000000000 */
[----:B----4-:R-:W-:Y:S01]  /*15130*/  PRMT R233, R199, 0x7773, RZ ;  /* 0x00007773c7e97816 */ /* 0x010fe200000000ff */
[----:B------:R-:W4:Y:S01]  /*15140*/  LDS R204, [R196+0x1c] ;  /* 0x00001c00c4cc7984 */ /* 0x000f220000000800 */
[----:B------:R-:W-:-:S02]  /*15150*/  PRMT R200, R197, 0x7773, RZ ;  /* 0x00007773c5c87816 */ /* 0x000fc400000000ff */
[----:B------:R-:W-:Y:S02]  /*15160*/  SEL R238, R209, R238, P0 ;  /* 0x000000eed1ee7207 */ /* 0x000fe40000000000 */
[C---:B------:R-:W-:Y:S02]  /*15170*/  PRMT R232, R199.reuse, 0x7772, RZ ;  /* 0x00007772c7e87816 */ /* 0x040fe400000000ff */
[----:B------:R-:W-:Y:S02]  /*15180*/  SEL R233, R200, R233, P0 ;  /* 0x000000e9c8e97207 */ /* 0x000fe40000000000 */
[C---:B------:R-:W-:Y:S02]  /*15190*/  PRMT R231, R199.reuse, 0x7771, RZ ;  /* 0x00007771c7e77816 */ /* 0x040fe400000000ff */
[----:B------:R-:W-:Y:S02]  /*151a0*/  PRMT R230, R199, 0x7770, RZ ;  /* 0x00007770c7e67816 */ /* 0x000fe400000000ff */
[----:B------:R-:W-:-:S02]  /*151b0*/  PRMT R209, R197, 0x7772, RZ ;  /* 0x00007772c5d17816 */ /* 0x000fc400000000ff */
[C---:B------:R-:W-:Y:S02]  /*151c0*/  PRMT R199, R197.reuse, 0x7770, RZ ;  /* 0x00007770c5c77816 */ /* 0x040fe400000000ff */
[----:B------:R-:W-:Y:S02]  /*151d0*/  PRMT R200, R197, 0x7771, RZ ;  /* 0x00007771c5c87816 */ /* 0x000fe400000000ff */
[C---:B------:R-:W-:Y:S02]  /*151e0*/  PRMT R228, R198.reuse, 0x7772, RZ ;  /* 0x00007772c6e47816 */ /* 0x040fe400000000ff */
[----:B-1----:R-:W-:Y:S02]  /*151f0*/  PRMT R197, R201, 0x7772, RZ ;  /* 0x00007772c9c57816 */ /* 0x002fe400000000ff */
[C---:B------:R-:W-:Y:S02]  /*15200*/  PRMT R229, R198.reuse, 0x7773, RZ ;  /* 0x00007773c6e57816 */ /* 0x040fe400000000ff */
[----:B------:R-:W-:-:S02]  /*15210*/  PRMT R227, R198, 0x7771, RZ ;  /* 0x00007771c6e37816 */ /* 0x000fc400000000ff */
[----:B------:R-:W-:Y:S02]  /*15220*/  PRMT R226, R198, 0x7770, RZ ;  /* 0x00007770c6e27816 */ /* 0x000fe400000000ff */
[----:B------:R-:W-:Y:S02]  /*15230*/  SEL R228, R197, R228, P0 ;  /* 0x000000e4c5e47207 */ /* 0x000fe40000000000 */
[C---:B------:R-:W-:Y:S02]  /*15240*/  PRMT R198, R201.reuse, 0x7771, RZ ;  /* 0x00007771c9c67816 */ /* 0x040fe400000000ff */
[----:B------:R-:W-:Y:S02]  /*15250*/  PRMT R197, R201, 0x7770, RZ ;  /* 0x00007770c9c57816 */ /* 0x000fe400000000ff */
[----:B------:R-:W-:Y:S02]  /*15260*/  SEL R230, R199, R230, P0 ;  /* 0x000000e6c7e67207 */ /* 0x000fe40000000000 */
[----:B------:R-:W-:Y:S01]  /*15270*/  SEL R231, R200, R231, P0 ;  /* 0x000000e7c8e77207 */ /* 0x000fe20000000000 */
[----:B------:R-:W1:Y:S01]  /*15280*/  LDS R199, [R196+0x18] ;  /* 0x00001800c4c77984 */ /* 0x000e620000000800 */
[----:B------:R-:W-:-:S02]  /*15290*/  SEL R227, R198, R227, P0 ;  /* 0x000000e3c6e37207 */ /* 0x000fc40000000000 */
[----:B------:R-:W-:Y:S01]  /*152a0*/  SEL R226, R197, R226, P0 ;  /* 0x000000e2c5e27207 */ /* 0x000fe20000000000 */
[----:B------:R-:W1:Y:S01]  /*152b0*/  LDS R200, [R252+0x18] ;  /* 0x00001800fcc87984 */ /* 0x000e620000000800 */
[C---:B--2---:R-:W-:Y:S02]  /*152c0*/  PRMT R198, R207.reuse, 0x7771, RZ ;  /* 0x00007771cfc67816 */ /* 0x044fe400000000ff */
[C---:B------:R-:W-:Y:S02]  /*152d0*/  PRMT R223, R206.reuse, 0x7771, RZ ;  /* 0x00007771cedf7816 */ /* 0x040fe400000000ff */
[----:B------:R-:W-:Y:S02]  /*152e0*/  PRMT R197, R207, 0x7770, RZ ;  /* 0x00007770cfc57816 */ /* 0x000fe400000000ff */
[----:B------:R-:W-:Y:S02]  /*152f0*/  PRMT R222, R206, 0x7770, RZ ;  /* 0x00007770cede7816 */ /* 0x000fe400000000ff */
[----:B------:R-:W-:-:S02]  /*15300*/  SEL R223, R198, R223, P0 ;  /* 0x000000dfc6df7207 */ /* 0x000fc40000000000 */
[----:B------:R-:W-:Y:S01]  /*15310*/  SEL R222, R197, R222, P0 ;  /* 0x000000dec5de7207 */ /* 0x000fe20000000000 */
[----:B------:R-:W2:Y:S01]  /*15320*/  LDS R198, [R252+0x14] ;  /* 0x00001400fcc67984 */ /* 0x000ea20000000800 */
[----:B------:R-:W-:Y:S02]  /*15330*/  PRMT R208, R201, 0x7773, RZ ;  /* 0x00007773c9d07816 */ /* 0x000fe400000000ff */
[----:B------:R-:W-:Y:S01]  /*15340*/  PRMT R224, R206, 0x7772, RZ ;  /* 0x00007772cee07816 */ /* 0x000fe200000000ff */
[----:B------:R-:W2:Y:S01]  /*15350*/  LDS R197, [R196+0x14] ;  /* 0x00001400c4c57984 */ /* 0x000ea20000000800 */
[----:B------:R-:W-:Y:S02]  /*15360*/  PRMT R201, R207, 0x7772, RZ ;  /* 0x00007772cfc97816 */ /* 0x000fe400000000ff */
[----:B0-----:R-:W-:Y:S02]  /*15370*/  PRMT R220, R203, 0x7772, RZ ;  /* 0x00007772cbdc7816 */ /* 0x001fe400000000ff */
[----:B------:R-:W-:-:S02]  /*15380*/  SEL R224, R201, R224, P0 ;  /* 0x000000e0c9e07207 */ /* 0x000fc40000000000 */
[C---:B------:R-:W-:Y:S02]  /*15390*/  PRMT R201, R202.reuse, 0x7772, RZ ;  /* 0x00007772cac97816 */ /* 0x040fe400000000ff */
[----:B------:R-:W-:Y:S02]  /*153a0*/  PRMT R218, R203, 0x7770, RZ ;  /* 0x00007770cbda7816 */ /* 0x000fe400000000ff */
[----:B------:R-:W-:Y:S02]  /*153b0*/  SEL R220, R201, R220, P0 ;  /* 0x000000dcc9dc7207 */ /* 0x000fe40000000000 */
[----:B------:R-:W-:Y:S02]  /*153c0*/  PRMT R201, R202, 0x7770, RZ ;  /* 0x00007770cac97816 */ /* 0x000fe400000000ff */
[C---:B------:R-:W-:Y:S02]  /*153d0*/  PRMT R221, R203.reuse, 0x7773, RZ ;  /* 0x00007773cbdd7816 */ /* 0x040fe400000000ff */
[----:B------:R-:W-:-:S02]  /*153e0*/  PRMT R219, R203, 0x7771, RZ ;  /* 0x00007771cbdb7816 */ /* 0x000fc400000000ff */
[----:B------:R-:W-:Y:S02]  /*153f0*/  SEL R218, R201, R218, P0 ;  /* 0x000000dac9da7207 */ /* 0x000fe40000000000 */
[C---:B---3--:R-:W-:Y:S02]  /*15400*/  PRMT R203, R205.reuse, 0x7770, RZ ;  /* 0x00007770cdcb7816 */ /* 0x048fe400000000ff */
[C---:B----4-:R-:W-:Y:S02]  /*15410*/  PRMT R214, R204.reuse, 0x7770, RZ ;  /* 0x00007770ccd67816 */ /* 0x050fe400000000ff */
[----:B------:R-:W-:Y:S02]  /*15420*/  PRMT R201, R205, 0x7772, RZ ;  /* 0x00007772cdc97816 */ /* 0x000fe400000000ff */
[----:B------:R-:W-:Y:S02]  /*15430*/  PRMT R216, R204, 0x7772, RZ ;  /* 0x00007772ccd87816 */ /* 0x000fe400000000ff */
[----:B------:R-:W-:-:S02]  /*15440*/  SEL R214, R203, R214, P0 ;  /* 0x000000d6cbd67207 */ /* 0x000fc40000000000 */
[----:B------:R-:W-:Y:S01]  /*15450*/  SEL R216, R201, R216, P0 ;  /* 0x000000d8c9d87207 */ /* 0x000fe20000000000 */
[----:B------:R-:W0:Y:S01]  /*15460*/  LDS R203, [R252+0x10] ;  /* 0x00001000fccb7984 */ /* 0x000e220000000800 */
[----:B------:R-:W-:Y:S02]  /*15470*/  PRMT R225, R206, 0x7773, RZ ;  /* 0x00007773cee17816 */ /* 0x000fe400000000ff */
[C---:B------:R-:W-:Y:S01]  /*15480*/  PRMT R206, R202.reuse, 0x7773, RZ ;  /* 0x00007773cace7816 */ /* 0x040fe200000000ff */
[----:B------:R-:W3:Y:S01]  /*15490*/  LDS R201, [R196+0x10] ;  /* 0x00001000c4c97984 */ /* 0x000ee20000000800 */
[----:B------:R-:W-:Y:S02]  /*154a0*/  PRMT R202, R202, 0x7771, RZ ;  /* 0x00007771caca7816 */ /* 0x000fe400000000ff */
[----:B------:R-:W-:Y:S02]  /*154b0*/  SEL R246, R211, R246, P0 ;  /* 0x000000f6d3f67207 */ /* 0x000fe40000000000 */
[----:B------:R-:W-:-:S02]  /*154c0*/  SEL R221, R206, R221, P0 ;  /* 0x000000ddcedd7207 */ /* 0x000fc40000000000 */
[----:B------:R-:W-:Y:S02]  /*154d0*/  SEL R219, R202, R219, P0 ;  /* 0x000000dbcadb7207 */ /* 0x000fe40000000000 */
[C---:B------:R-:W-:Y:S02]  /*154e0*/  PRMT R217, R204.reuse, 0x7773, RZ ;  /* 0x00007773ccd97816 */ /* 0x040fe400000000ff */
[----:B------:R-:W-:Y:S02]  /*154f0*/  PRMT R206, R205, 0x7773, RZ ;  /* 0x00007773cdce7816 */ /* 0x000fe400000000ff */
[----:B------:R-:W-:Y:S02]  /*15500*/  PRMT R215, R204, 0x7771, RZ ;  /* 0x00007771ccd77816 */ /* 0x000fe400000000ff */
[----:B-1----:R-:W-:Y:S02]  /*15510*/  PRMT R213, R199, 0x7773, RZ ;  /* 0x00007773c7d57816 */ /* 0x002fe400000000ff */
        /* <DEDUP_REMOVED lines=10> */
[----:B--2---:R-:W-:Y:S02]  /*155c0*/  PRMT R200, R198, 0x7773, RZ ;  /* 0x00007773c6c87816 */ /* 0x004fe400000000ff */
[----:B------:R-:W-:Y:S02]  /*155d0*/  PRMT R209, R197, 0x7773, RZ ;  /* 0x00007773c5d17816 */ /* 0x000fe400000000ff */
[----:B------:R-:W-:-:S02]  /*155e0*/  SEL R210, R199, R210, P0 ;  /* 0x000000d2c7d27207 */ /* 0x000fc40000000000 */
[----:B------:R-:W-:Y:S01]  /*155f0*/  SEL R209, R200, R209, P0 ;  /* 0x000000d1c8d17207 */ /* 0x000fe20000000000 */
[----:B------:R-:W1:Y:S01]  /*15600*/  LDS R199, [R196+0xc] ;  /* 0x00000c00c4c77984 */ /* 0x000e620000000800 */
[----:B------:R-:W-:Y:S02]  /*15610*/  SEL R229, R208, R229, P0 ;  /* 0x000000e5d0e57207 */ /* 0x000fe40000000000 */
[----:B------:R-:W-:Y:S01]  /*15620*/  PRMT R208, R207, 0x7773, RZ ;  /* 0x00007773cfd07816 */ /* 0x000fe200000000ff */
[----:B------:R-:W2:Y:S01]  /*15630*/  LDS R200, [R252+0xc] ;  /* 0x00000c00fcc87984 */ /* 0x000ea20000000800 */
        /* <DEDUP_REMOVED lines=11> */
[----:B0-----:R-:W-:Y:S02]  /*156f0*/  PRMT R198, R203, 0x7773, RZ ;  /* 0x00007773cbc67816 */ /* 0x001fe400000000ff */
[----:B---3--:R-:W-:Y:S02]  /*15700*/  PRMT R205, R201, 0x7773, RZ ;  /* 0x00007773c9cd7816 */ /* 0x008fe400000000ff */
[----:B------:R-:W-:Y:S02]  /*15710*/  SEL R206, R197, R206, P0 ;  /* 0x000000cec5ce7207 */ /* 0x000fe40000000000 */
[----:B------:R-:W-:Y:S01]  /*15720*/  SEL R205, R198, R205, P0 ;  /* 0x000000cdc6cd7207 */ /* 0x000fe20000000000 */
[----:B------:R-:W0:Y:S01]  /*15730*/  LDS R197, [R196+0x8] ;  /* 0x00000800c4c57984 */ /* 0x000e220000000800 */
[----:B------:R-:W-:-:S02]  /*15740*/  SEL R215, R202, R215, P0 ;  /* 0x000000d7cad77207 */ /* 0x000fc40000000000 */
[----:B------:R-:W-:Y:S01]  /*15750*/  SEL R213, R204, R213, P0 ;  /* 0x000000d5ccd57207 */ /* 0x000fe20000000000 */
[----:B------:R-:W3:Y:S01]  /*15760*/  LDS R198, [R252+0x8] ;  /* 0x00000800fcc67984 */ /* 0x000ee20000000800 */
[----:B------:R-:W-:Y:S02]  /*15770*/  PRMT R202, R201, 0x7772, RZ ;  /* 0x00007772c9ca7816 */ /* 0x000fe400000000ff */
[----:B------:R-:W-:Y:S01]  /*15780*/  PRMT R204, R203, 0x7772, RZ ;  /* 0x00007772cbcc7816 */ /* 0x000fe200000000ff */
[----:B------:R-:W4:Y:S01]  /*15790*/  LDS R196, [R196+0x4] ;  /* 0x00000400c4c47984 */ /* 0x000f220000000800 */
[----:B------:R-:W-:Y:S02]  /*157a0*/  PRMT R2, R201, 0x7771, RZ ;  /* 0x00007771c9027816 */ /* 0x000fe400000000ff */
[----:B------:R-:W-:Y:S01]  /*157b0*/  SEL R204, R204, R202, P0 ;  /* 0x000000cacccc7207 */ /* 0x000fe20000000000 */
[----:B------:R-:W4:Y:S01]  /*157c0*/  LDS R252, [R252+0x4] ;  /* 0x00000400fcfc7984 */ /* 0x000f220000000800 */
[----:B------:R-:W-:-:S02]  /*157d0*/  PRMT R202, R203, 0x7770, RZ ;  /* 0x00007770cbca7816 */ /* 0x000fc400000000ff */
[----:B------:R-:W-:Y:S02]  /*157e0*/  PRMT R201, R201, 0x7770, RZ ;  /* 0x00007770c9c97816 */ /* 0x000fe400000000ff */
[----:B------:R-:W-:Y:S02]  /*157f0*/  PRMT R203, R203, 0x7771, RZ ;  /* 0x00007771cbcb7816 */ /* 0x000fe400000000ff */
[----:B------:R-:W-:Y:S02]  /*15800*/  SEL R202, R202, R201, P0 ;  /* 0x000000c9caca7207 */ /* 0x000fe40000000000 */
[----:B------:R-:W-:Y:S02]  /*15810*/  SEL R203, R203, R2, P0 ;  /* 0x00000002cbcb7207 */ /* 0x000fe40000000000 */
[----:B-1----:R-:W-:Y:S02]  /*15820*/  PRMT R2, R199, 0x7773, RZ ;  /* 0x00007773c7027816 */ /* 0x002fe400000000ff */
[----:B--2---:R-:W-:-:S02]  /*15830*/  PRMT R201, R200, 0x7773, RZ ;  /* 0x00007773c8c97816 */ /* 0x004fc400000000ff */
[----:B------:R-:W-:Y:S02]  /*15840*/  PRMT R3, R199, 0x7772, RZ ;  /* 0x00007772c7037816 */ /* 0x000fe400000000ff */
[----:B------:R-:W-:Y:S02]  /*15850*/  SEL R201, R201, R2, P0 ;  /* 0x00000002c9c97207 */ /* 0x000fe40000000000 */
[----:B------:R-:W-:-:S04]  /*15860*/  PRMT R2, R200, 0x7772, RZ ;  /* 0x00007772c8027816 */ /* 0x000fc800000000ff */
[----:B------:R-:W-:Y:S02]  /*15870*/  SEL R3, R2, R3, P0 ;  /* 0x0000000302037207 */ /* 0x000fe40000000000 */
[----:B------:R-:W-:-:S03]  /*15880*/  PRMT R2, R199, 0x7771, RZ ;  /* 0x00007771c7027816 */ /* 0x000fc600000000ff */
[----:B------:R1:W-:Y:S02]  /*15890*/  STL [R1+0x14], R3 ;  /* 0x0000140301007387 */ /* 0x0003e40000100800 */
[----:B-1----:R-:W-:Y:S02]  /*158a0*/  PRMT R3, R199, 0x7770, RZ ;  /* 0x00007770c7037816 */ /* 0x002fe400000000ff */
[C---:B------:R-:W-:Y:S02]  /*158b0*/  PRMT R199, R200.reuse, 0x7770, RZ ;  /* 0x00007770c8c77816 */ /* 0x040fe400000000ff */
[----:B------:R-:W-:Y:S02]  /*158c0*/  PRMT R200, R200, 0x7771, RZ ;  /* 0x00007771c8c87816 */ /* 0x000fe400000000ff */
[----:B------:R-:W-:Y:S02]  /*158d0*/  SEL R199, R199, R3, P0 ;  /* 0x00000003c7c77207 */ /* 0x000fe40000000000 */
[----:B------:R-:W-:-:S02]  /*158e0*/  SEL R200, R200, R2, P0 ;  /* 0x00000002c8c87207 */ /* 0x000fc40000000000 */
[----:B0-----:R-:W-:Y:S02]  /*158f0*/  PRMT R3, R197, 0x7773, RZ ;  /* 0x00007773c5037816 */ /* 0x001fe400000000ff */
        /* <DEDUP_REMOVED lines=13> */
[----:B----4-:R-:W-:Y:S02]  /*159d0*/  PRMT R3, R196, 0x7773, RZ ;  /* 0x00007773c4037816 */ /* 0x010fe400000000ff */
        /* <DEDUP_REMOVED lines=21> */
[----:B-----5:R1:W-:Y:S01]  /*15b30*/  STL [R1+0x44], R3 ;  /* 0x0000440301007387 */ /* 0x0203e20000100800 */
[----:B------:R-:W-:-:S03]  /*15b40*/  MOV R252, 0x400 ;  /* 0x0000040000fc7802 */ /* 0x000fc60000000f00 */
[----:B------:R2:W-:Y:S01]  /*15b50*/  STL [R1+0x40], R2 ;  /* 0x0000400201007387 */ /* 0x0005e20000100800 */
        /* <DEDUP_REMOVED lines=20> */
[----:B------:R1:W-:Y:S04]  /*15ca0*/  STS.U8 [R252+0x3c], R246 ;  /* 0x00003cf6fc007388 */ /* 0x0003e80000000000 */
[----:B0-----:R-:W3:Y:S04]  /*15cb0*/  LDL.LU R247, [R1+0xc] ;  /* 0x00000c0001f77983 */ /* 0x001ee80000300800 */
[----:B-1----:R-:W3:Y:S04]  /*15cc0*/  LDL.LU R246, [R1+0x14] ;  /* 0x0000140001f67983 */ /* 0x002ee80000300800 */
        /* <DEDUP_REMOVED lines=66> */
[----:B0-----:R-:W0:Y:S01]  /*160f0*/  S2R R251, SR_CgaCtaId ;  /* 0x0000000000fb7919 */ /* 0x001e220000008800 */
[----:B-1----:R-:W1:Y:S02]  /*16100*/  S2R R250, SR_TID.X ;  /* 0x0000000000fa7919 */ /* 0x002e640000002100 */
[----:B---3--:R2:W-:Y:S04]  /*16110*/  STS.U8 [R252+0x6], R249 ;  /* 0x000006f9fc007388 */ /* 0x0085e80000000000 */
[----:B------:R-:W-:Y:S04]  /*16120*/  STS.U8 [R252+0x7], R0 ;  /* 0x00000700fc007388 */ /* 0x000fe80000000000 */
[----:B------:R-:W-:Y:S01]  /*16130*/  STS.U8 [R252+0xa], R248 ;  /* 0x00000af8fc007388 */ /* 0x000fe20000000000 */
[----:B--2---:R-:W-:-:S03]  /*16140*/  MOV R249, 0x400 ;  /* 0x0000040000f97802 */ /* 0x004fc60000000f00 */
[----:B------:R-:W-:Y:S04]  /*16150*/  STS.U8 [R252+0x74], R181 ;  /* 0x000074b5fc007388 */ /* 0x000fe80000000000 */
[----:B------:R-:W-:Y:S04]  /*16160*/  STS.U8 [R252+0x73], R180 ;  /* 0x000073b4fc007388 */ /* 0x000fe80000000000 */
[----:B------:R-:W-:Y:S04]  /*16170*/  STS.U8 [R252+0xb], R247 ;  /* 0x00000bf7fc007388 */ /* 0x000fe80000000000 */
[----:B------:R-:W-:Y:S01]  /*16180*/  STS.U8 [R252+0xe], R246 ;  /* 0x00000ef6fc007388 */ /* 0x000fe20000000000 */
[----:B0-----:R-:W-:-:S02]  /*16190*/  LEA R251, R251, R249, 0x18 ;  /* 0x000000f9fbfb7211 */ /* 0x001fc400078ec0ff */
[----:B-1----:R-:W-:Y:S01]  /*161a0*/  ISETP.NE.AND P0, PT, R250, RZ, PT ;  /* 0x000000fffa00720c */ /* 0x002fe20003f05270 */
        /* <DEDUP_REMOVED lines=177> */
[----:B------:R-:W-:-:S03]  /*16cc0*/  NOP ;  /* 0x0000000000007918 */ /* 0x000fc60000000000 */
[----:B------:R-:W-:Y:S01]  /*16cd0*/  LDS R135, [R252] ;  /* 0x00000000fc877984 */ /* 0x000fe20000000800 */
[----:B0-----:R-:W0:Y:S01]  /*16ce0*/  LDC.64 R4, c[0x0][0x3a0] ;  /* 0x0000e800ff047b82 */ /* 0x001e220000000a00 */
[C---:B-1----:R-:W-:Y:S02]  /*16cf0*/  LOP3.LUT R3, R250.reuse, 0x1f, RZ, 0xc0, !PT ;  /* 0x0000001ffa037812 */ /* 0x042fe400078ec0ff */
        /* <DEDUP_REMOVED lines=64> */
[----:B------:R-:W-:Y:S01]  /*17100*/  @!P0 STS [R251+0x4100], R2 ;  /* 0x00410002fb008388 */ /* 0x000fe20000000800 */
[----:B------:R-:W-:Y:S06]  /*17110*/  BAR.SYNC.DEFER_BLOCKING 0x0 ;  /* 0x0000000000007b1d */ /* 0x000fec0000010000 */
[----:B------:R-:W1:Y:S01]  /*17120*/  S2R R196, SR_CTAID.X ;  /* 0x0000000000c47919 */ /* 0x000e620000002500 */
[----:B------:R2:W3:Y:S02]  /*17130*/  LDS R0, [R251+0x4100] ;  /* 0x00410000fb007984 */ /* 0x0004e40000000800 */
[----:B--2---:R-:W-:-:S05]  /*17140*/  LOP3.LUT R251, R250, 0x3e0, RZ, 0xc0, !PT ;  /* 0x000003e0fafb7812 */ /* 0x004fca00078ec0ff */
[----:B------:R-:W-:-:S05]  /*17150*/  IMAD.IADD R3, R251, 0x1, R3 ;  /* 0x00000001fb037824 */ /* 0x000fca00078e0203 */
[----:B-1----:R-:W-:-:S05]  /*17160*/  LEA R137, P0, R196, R3, 0x6 ;  /* 0x00000003c4897211 */ /* 0x002fca00078030ff */
[----:B------:R-:W-:Y:S02]  /*17170*/  IMAD.X R6, RZ, RZ, RZ, P0 ;  /* 0x000000ffff067224 */ /* 0x000fe400000e06ff */
[----:B0-----:R-:W-:-:S04]  /*17180*/  IMAD.WIDE.U32 R4, R137, 0x104, R4 ;  /* 0x0000010489047825 */ /* 0x001fc800078e0004 */
[----:B------:R-:W-:Y:S02]  /*17190*/  IMAD R137, R6, 0x104, RZ ;  /* 0x0000010406897824 */ /* 0x000fe400078e02ff */
[----:B------:R-:W-:Y:S01]  /*171a0*/  IMAD.MOV.U32 R2, RZ, RZ, R4 ;  /* 0x000000ffff027224 */ /* 0x000fe200078e0004 */
[----:B---3--:R-:W-:Y:S01]  /*171b0*/  ISETP.GE.AND P0, PT, R3, R0, PT ;  /* 0x000000000300720c */ /* 0x008fe20003f06270 */
[----:B------:R-:W-:-:S12]  /*171c0*/  IMAD.IADD R3, R5, 0x1, R137 ;  /* 0x0000000105037824 */ /* 0x000fd800078e0289 */
        /* <DEDUP_REMOVED lines=67> */
.L_x_376:
[----:B-----5:R1:W-:Y:S01]  /*17600*/  STL [R1+0x44], R3 ;  /* 0x0000440301007387 */ /* 0x0203e20000100800 */
[----:B------:R-:W-:-:S03]  /*17610*/  MOV R252, 0x400 ;  /* 0x0000040000fc7802 */ /* 0x000fc60000000f00 */
[----:B------:R2:W-:Y:S01]  /*17620*/  STL [R1+0x40], R2 ;  /* 0x0000400201007387 */ /* 0x0005e20000100800 */
[----:B-1----:R-:W1:Y:S01]  /*17630*/  S2R R3, SR_CgaCtaId ;  /* 0x0000000000037919 */ /* 0x002e620000008800 */
[----:B--2---:R-:W2:Y:S01]  /*17640*/  S2R R2, SR_TID.X ;  /* 0x0000000000027919 */ /* 0x004ea20000002100 */
[----:B-1----:R-:W-:Y:S02]  /*17650*/  LEA R3, R3, R252, 0x18 ;  /* 0x000000fc03037211 */ /* 0x002fe400078ec0ff */
[----:B------:R-:W1:Y:S01]  /*17660*/  S2R R252, SR_LANEID ;  /* 0x0000000000fc7919 */ /* 0x000e620000000000 */
[----:B--2---:R-:W-:-:S05]  /*17670*/  LOP3.LUT R2, R2, 0x3e0, RZ, 0xc0, !PT ;  /* 0x000003e002027812 */ /* 0x004fca00078ec0ff */
[----:B-1----:R-:W-:-:S04]  /*17680*/  IMAD.IADD R252, R2, 0x1, R252 ;  /* 0x0000000102fc7824 */ /* 0x002fc800078e02fc */
[----:B------:R-:W-:Y:S02]  /*17690*/  IMAD R252, R252, 0x104, R3 ;  /* 0x00000104fcfc7824 */ /* 0x000fe400078e0203 */
[----:B------:R-:W2:Y:S04]  /*176a0*/  LDL.LU R3, [R1+0x44] ;  /* 0x0000440001037983 */ /* 0x000ea80000300800 */
[----:B------:R1:W-:Y:S04]  /*176b0*/  STS.U8 [R252+0x41], R250 ;  /* 0x000041fafc007388 */ /* 0x0003e80000000000 */
[----:B------:R3:W-:Y:S04]  /*176c0*/  STS.U8 [R252+0x42], R251 ;  /* 0x000042fbfc007388 */ /* 0x0007e80000000000 */
[----:B------:R4:W-:Y:S01]  /*176d0*/  STS.U8 [R252+0x40], R249 ;  /* 0x000040f9fc007388 */ /* 0x0009e20000000000 */
[----:B-1----:R-:W1:Y:S01]  /*176e0*/  S2R R250, SR_TID.X ;  /* 0x0000000000fa7919 */ /* 0x002e620000002100 */
[----:B---3--:R-:W3:Y:S02]  /*176f0*/  S2R R251, SR_CTAID.X ;  /* 0x0000000000fb7919 */ /* 0x008ee40000002500 */
[----:B------:R-:W-:Y:S04]  /*17700*/  STS.U8 [R252+0x3f], R0 ;  /* 0x00003f00fc007388 */ /* 0x000fe80000000000 */
[----:B------:R-:W-:Y:S04]  /*17710*/  STS.U8 [R252+0x3e], R248 ;  /* 0x00003ef8fc007388 */ /* 0x000fe80000000000 */
[----:B------:R-:W-:Y:S01]  /*17720*/  STS.U8 [R252+0x3d], R247 ;  /* 0x00003df7fc007388 */ /* 0x000fe20000000000 */
[----:B-1----:R-:W-:-:S02]  /*17730*/  ISETP.NE.AND P0, PT, R250, RZ, PT ;  /* 0x000000fffa00720c */ /* 0x002fc40003f05270 */
[----:B----4-:R-:W-:Y:S01]  /*17740*/  LOP3.LUT R249, R250, 0x1f, RZ, 0xc0, !PT ;  /* 0x0000001ffaf97812 */ /* 0x010fe200078ec0ff */
[----:B---3--:R-:W-:-:S05]  /*17750*/  IMAD.SHL.U32 R250, R251, 0x40, RZ ;  /* 0x00000040fbfa7824 */ /* 0x008fca00078e00ff */
[----:B------:R-:W-:Y:S02]  /*17760*/  IADD3 R251, P1, P2, R249, R250, R2 ;  /* 0x000000faf9fb7210 */ /* 0x000fe40007a3e002 */
[----:B------:R-:W3:Y:S04]  /*17770*/  LDL.LU R249, [R1+0x8] ;  /* 0x0000080001f97983 */ /* 0x000ee80000300800 */
[----:B------:R-:W4:Y:S04]  /*17780*/  LDL.LU R250, [R1] ;  /* 0x0000000001fa7983 */ /* 0x000f280000300800 */
[----:B------:R1:W-:Y:S04]  /*17790*/  STL [R1+0x28], R251 ;  /* 0x000028fb01007387 */ /* 0x0003e80000100800 */
[----:B------:R0:W-:Y:S04]  /*177a0*/  STS.U8 [R252+0x3c], R246 ;  /* 0x00003cf6fc007388 */ /* 0x0001e80000000000 */
[----:B-1----:R-:W2:Y:S04]  /*177b0*/  LDL.LU R251, [R1+0x18] ;  /* 0x0000180001fb7983 */ /* 0x002ea80000300800 */
[----:B------:R-:W2:Y:S04]  /*177c0*/  LDL.LU R0, [R1+0x4] ;  /* 0x0000040001007983 */ /* 0x000ea80000300800 */
[----:B------:R-:W2:Y:S04]  /*177d0*/  LDL.LU R248, [R1+0x10] ;  /* 0x0000100001f87983 */ /* 0x000ea80000300800 */
[----:B------:R-:W2:Y:S04]  /*177e0*/  LDL.LU R247, [R1+0xc] ;  /* 0x00000c0001f77983 */ /* 0x000ea80000300800 */
[----:B0-----:R-:W2:Y:S04]  /*177f0*/  LDL.LU R246, [R1+0x14] ;  /* 0x0000140001f67983 */ /* 0x001ea80000300800 */
        /* <DEDUP_REMOVED lines=66> */
[----:B---3--:R-:W-:Y:S04]  /*17c20*/  STS.U8 [R252+0x6], R249 ;  /* 0x000006f9fc007388 */ /* 0x008fe80000000000 */
[----:B----4-:R-:W-:Y:S04]  /*17c30*/  STS.U8 [R252+0x4], R250 ;  /* 0x000004fafc007388 */ /* 0x010fe80000000000 */
[----:B------:R-:W-:Y:S04]  /*17c40*/  STS.U8 [R252+0x72], R179 ;  /* 0x000072b3fc007388 */ /* 0x000fe80000000000 */
[----:B------:R-:W-:Y:S04]  /*17c50*/  STS.U8 [R252+0x71], R178 ;  /* 0x000071b2fc007388 */ /* 0x000fe80000000000 */
[----:B--2---:R-:W-:Y:S04]  /*17c60*/  STS [R252], R251 ;  /* 0x000000fbfc007388 */ /* 0x004fe80000000800 */
        /* <DEDUP_REMOVED lines=180> */
[----:B------:R-:W2:Y:S04]  /*187b0*/  LDS.U8 R4, [R252+0x42] ;  /* 0x00004200fc047984 */ /* 0x000ea80000000000 */
[----:B------:R-:W3:Y:S04]  /*187c0*/  LDS.U8 R3, [R252+0x41] ;  /* 0x00004100fc037984 */ /* 0x000ee80000000000 */
[----:B------:R-:W4:Y:S01]  /*187d0*/  LDS.U8 R0, [R252+0x40] ;  /* 0x00004000fc007984 */ /* 0x000f220000000000 */
[----:B0-----:R-:W0:Y:S01]  /*187e0*/  S2R R127, SR_TID.X ;  /* 0x00000000007f7919 */ /* 0x001e220000002100 */
[----:B-1----:R-:W1:Y:S02]  /*187f0*/  S2R R126, SR_CgaCtaId ;  /* 0x00000000007e7919 */ /* 0x002e640000008800 */
[----:B------:R-:W-:Y:S04]  /*18800*/  LDS.U8 R249, [R252+0x103] ;  /* 0x00010300fcf97984 */ /* 0x000fe80000000000 */
[----:B------:R-:W-:Y:S04]  /*18810*/  LDS.U8 R250, [R252+0x39] ;  /* 0x00003900fcfa7984 */ /* 0x000fe80000000000 */
[----:B------:R-:W-:Y:S04]  /*18820*/  LDS.U8 R248, [R252+0x38] ;  /* 0x00003800fcf87984 */ /* 0x000fe80000000000 */
[----:B------:R-:W-:Y:S04]  /*18830*/  LDS.U8 R247, [R252+0x37] ;  /* 0x00003700fcf77984 */ /* 0x000fe80000000000 */
[----:B------:R-:W-:Y:S04]  /*18840*/  LDS.U8 R246, [R252+0x36] ;  /* 0x00003600fcf67984 */ /* 0x000fe80000000000 */
[----:B--2---:R-:W-:Y:S04]  /*18850*/  STL [R1+0x20], R4 ;  /* 0x0000200401007387 */ /* 0x004fe80000100800 */
[----:B------:R-:W2:Y:S04]  /*18860*/  LDS.U8 R4, [R252+0x3f] ;  /* 0x00003f00fc047984 */ /* 0x000ea80000000000 */
[----:B---3--:R-:W-:Y:S04]  /*18870*/  STL [R1+0x1c], R3 ;  /* 0x00001c0301007387 */ /* 0x008fe80000100800 */
[----:B------:R-:W3:Y:S04]  /*18880*/  LDS.U8 R3, [R252+0x3e] ;  /* 0x00003e00fc037984 */ /* 0x000ee80000000000 */
[----:B----4-:R-:W-:Y:S04]  /*18890*/  STL [R1+0x18], R0 ;  /* 0x0000180001007387 */ /* 0x010fe80000100800 */
[----:B------:R-:W4:Y:S04]  /*188a0*/  LDS.U8 R0, [R252+0x3d] ;  /* 0x00003d00fc007984 */ /* 0x000f280000000000 */
        /* <DEDUP_REMOVED lines=10> */
[----:B------:R-:W4:Y:S01]  /*18950*/  LDS.U8 R0, [R252+0x3a] ;  /* 0x00003a00fc007984 */ /* 0x000f220000000000 */
[----:B0-----:R-:W-:-:S03]  /*18960*/  LOP3.LUT R127, R127, 0x1f, RZ, 0xc0, !PT ;  /* 0x0000001f7f7f7812 */ /* 0x001fc600078ec0ff */
[----:B------:R-:W-:Y:S04]  /*18970*/  LDS.U8 R240, [R252+0x30] ;  /* 0x00003000fcf07984 */ /* 0x000fe80000000000 */
[----:B------:R-:W-:Y:S04]  /*18980*/  LDS.U8 R239, [R252+0x2f] ;  /* 0x00002f00fcef7984 */ /* 0x000fe80000000000 */
[----:B------:R-:W-:Y:S04]  /*18990*/  LDS.U8 R238, [R252+0x2e] ;  /* 0x00002e00fcee7984 */ /* 0x000fe80000000000 */
[----:B------:R-:W-:Y:S04]  /*189a0*/  LDS.U8 R237, [R252+0x2d] ;  /* 0x00002d00fced7984 */ /* 0x000fe80000000000 */
[----:B------:R-:W-:Y:S04]  /*189b0*/  LDS.U8 R236, [R252+0x2c] ;  /* 0x00002c00fcec7984 */ /* 0x000fe80000000000 */
[----:B--2---:R-:W-:Y:S04]  /*189c0*/  STL [R1+0x8], R4 ;  /* 0x0000080401007387 */ /* 0x004fe80000100800 */
[----:B------:R-:W-:Y:S04]  /*189d0*/  LDS.U8 R235, [R252+0x2b] ;  /* 0x00002b00fceb7984 */ /* 0x000fe80000000000 */
[----:B---3--:R-:W-:Y:S04]  /*189e0*/  STL [R1+0x4], R3 ;  /* 0x0000040301007387 */ /* 0x008fe80000100800 */
[----:B------:R-:W-:Y:S04]  /*189f0*/  LDS.U8 R234, [R252+0x2a] ;  /* 0x00002a00fcea7984 */ /* 0x000fe80000000000 */
[----:B----4-:R-:W-:Y:S04]  /*18a00*/  STL [R1], R0 ;  /* 0x0000000001007387 */ /* 0x010fe80000100800 */
        /* <DEDUP_REMOVED lines=230> */
[----:B------:R0:W-:Y:S01]  /*19870*/  LDS.U8 R251, [R252+0xc3] ;  /* 0x0000c300fcfb7984 */ /* 0x0001e20000000000 */
[----:B------:R-:W-:Y:S01]  /*19880*/  IMAD.IADD R127, R2, 0x1, R127 ;  /* 0x00000001027f7824 */ /* 0x000fe200078e027f */
[----:B0-----:R-:W-:-:S04]  /*19890*/  MOV R252, 0x400 ;  /* 0x0000040000fc7802 */ /* 0x001fc80000000f00 */
[----:B-1----:R-:W-:Y:S02]  /*198a0*/  LEA R126, R126, R252, 0x18 ;  /* 0x000000fc7e7e7211 */ /* 0x002fe400078ec0ff */
[----:B------:R-:W2:Y:S04]  /*198b0*/  LDL.LU R252, [R1+0x28] ;  /* 0x0000280001fc7983 */ /* 0x000ea80000300800 */
[----:B------:R-:W3:Y:S04]  /*198c0*/  LDL.LU R2, [R1+0x40] ;  /* 0x0000400001027983 */ /* 0x000ee80000300800 */
[----:B---3--:R-:W-:Y:S01]  /*198d0*/  @!P0 STS [R126+0x4100], R2 ;  /* 0x004100027e008388 */ /* 0x008fe20000000800 */
[----:B------:R-:W-:Y:S06]  /*198e0*/  BAR.SYNC.DEFER_BLOCKING 0x0 ;  /* 0x0000000000007b1d */ /* 0x000fec0000010000 */
[----:B------:R-:W0:Y:S02]  /*198f0*/  LDS R2, [R126+0x4100] ;  /* 0x004100007e027984 */ /* 0x000e240000000800 */
[----:B0-----:R-:W-:-:S02]  /*19900*/  ISETP.GE.AND P0, PT, R127, R2, PT ;  /* 0x000000027f00720c */ /* 0x001fc40003f06270 */
[----:B------:R-:W2:Y:S01]  /*19910*/  LDC.64 R126, c[0x0][0x388] ;  /* 0x0000e200ff7e7b82 */ /* 0x000ea20000000a00 */
[----:B------:R-:W-:-:S05]  /*19920*/  IADD3.X R2, PT, PT, RZ, RZ, RZ, P1, P2 ;  /* 0x000000ffff027210 */ /* 0x000fca0000fe44ff */
[----:B------:R-:W-:Y:S02]  /*19930*/  IMAD R2, R2, 0x104, RZ ;  /* 0x0000010402027824 */ /* 0x000fe400078e02ff */
[----:B--2---:R-:W-:-:S04]  /*19940*/  IMAD.WIDE.U32 R126, R252, 0x104, R126 ;  /* 0x00000104fc7e7825 */ /* 0x004fc800078e007e */
[----:B------:R-:W-:Y:S01]  /*19950*/  IMAD.IADD R127, R127, 0x1, R2 ;  /* 0x000000017f7f7824 */ /* 0x000fe200078e0202 */
[----:B------:R-:W-:Y:S06]  /*19960*/  @P0 EXIT ;  /* 0x000000000000094d */ /* 0x000fec0003800000 */
[----:B------:R-:W2:Y:S04]  /*19970*/  LDL.LU R2, [R1+0x1c] ;  /* 0x00001c0001027983 */ /* 0x000ea80000300800 */
[----:B------:R-:W3:Y:S04]  /*19980*/  LDL.LU R252, [R1+0x20] ;  /* 0x0000200001fc7983 */ /* 0x000ee80000300800 */
[----:B------:R0:W-:Y:S04]  /*19990*/  STG.E desc[UR6][R126.64], R195 ;  /* 0x000000c37e007986 */ /* 0x0001e8000c101906 */
[----:B------:R1:W-:Y:S04]  /*199a0*/  STG.E.U8 desc[UR6][R126.64+0x4], R196 ;  /* 0x000004c47e007986 */ /* 0x0003e8000c101106 */
[----:B------:R4:W-:Y:S04]  /*199b0*/  STG.E.U8 desc[UR6][R126.64+0x5], R197 ;  /* 0x000005c57e007986 */ /* 0x0009e8000c101106 */
[----:B0-----:R-:W5:Y:S04]  /*199c0*/  LDL.LU R195, [R1+0x18] ;  /* 0x0000180001c37983 */ /* 0x001f680000300800 */
[----:B-1----:R-:W5:Y:S04]  /*199d0*/  LDL.LU R196, [R1+0x14] ;  /* 0x0000140001c47983 */ /* 0x002f680000300800 */
[----:B----4-:R-:W4:Y:S04]  /*199e0*/  LDL.LU R197, [R1+0x10] ;  /* 0x0000100001c57983 */ /* 0x010f280000300800 */
[----:B------:R0:W-:Y:S04]  /*199f0*/  STG.E.U8 desc[UR6][R126.64+0x6], R198 ;  /* 0x000006c67e007986 */ /* 0x0001e8000c101106 */
[----:B------:R1:W-:Y:S04]  /*19a00*/  STG.E.U8 desc[UR6][R126.64+0x7], R199 ;  /* 0x000007c77e007986 */ /* 0x0003e8000c101106 */
[----:B------:R1:W-:Y:S04]  /*19a10*/  STG.E.U8 desc[UR6][R126.64+0x8], R200 ;  /* 0x000008c87e007986 */ /* 0x0003e8000c101106 */
[----:B0-----:R-:W4:Y:S04]  /*19a20*/  LDL.LU R198, [R1+0xc] ;  /* 0x00000c0001c67983 */ /* 0x001f280000300800 */
[----:B-1----:R-:W4:Y:S04]  /*19a30*/  LDL.LU R199, [R1+0x8] ;  /* 0x0000080001c77983 */ /* 0x002f280000300800 */
        /* <DEDUP_REMOVED lines=61> */
[----:B---3--:R-:W-:Y:S04]  /*19e10*/  STG.E.U8 desc[UR6][R126.64+0x42], R252 ;  /* 0x000042fc7e007986 */ /* 0x008fe8000c101106 */
[----:B------:R-:W-:Y:S04]  /*19e20*/  STG.E.U8 desc[UR6][R126.64+0x4c], R140 ;  /* 0x00004c8c7e007986 */ /* 0x000fe8000c101106 */
[----:B------:R-:W-:Y:S04]  /*19e30*/  STG.E.U8 desc[UR6][R126.64+0x4d], R141 ;  /* 0x00004d8d7e007986 */ /* 0x000fe8000c101106 */
[----:B------:R-:W-:Y:S04]  /*19e40*/  STG.E.U8 desc[UR6][R126.64+0x4e], R142 ;  /* 0x00004e8e7e007986 */ /* 0x000fe8000c101106 */
[----:B-----5:R-:W-:Y:S04]  /*19e50*/  STG.E.U8 desc[UR6][R126.64+0x40], R195 ;  /* 0x000040c37e007986 */ /* 0x020fe8000c101106 */
[----:B------:R-:W-:Y:S04]  /*19e60*/  STG.E.U8 desc[UR6][R126.64+0x3f], R196 ;  /* 0x00003fc47e007986 */ /* 0x000fe8000c101106 */
        /* <DEDUP_REMOVED lines=187> */
.L_x_377:
        /* <DEDUP_REMOVED lines=14> */
.L_x_476:


//--------------------- .text._ZN3cub18CUB_300001_SM_10006detail10merge_sort30DeviceMergeSortPartitionKernelIN6thrust24THRUST_300001_SM_1000_NS10device_ptrI10IndividualEEjN4cuda3std3__44lessIS7_EES7_EEvbT_PT2_T0_SH_PSH_T1_SH_i --------------------------
	.section	.text._ZN3cub18CUB_300001_SM_10006detail10merge_sort30DeviceMergeSortPartitionKernelIN6thrust24THRUST_300001_SM_1000_NS10device_ptrI10IndividualEEjN4cuda3std3__44lessIS7_EES7_EEvbT_PT2_T0_SH_PSH_T1_SH_i,"ax",@progbits
	.align	128
        .global         _ZN3cub18CUB_300001_SM_10006detail10merge_sort30DeviceMergeSortPartitionKernelIN6thrust24THRUST_300001_SM_1000_NS10device_ptrI10IndividualEEjN4cuda3std3__44lessIS7_EES7_EEvbT_PT2_T0_SH_PSH_T1_SH_i
        .type           _ZN3cub18CUB_300001_SM_10006detail10merge_sort30DeviceMergeSortPartitionKernelIN6thrust24THRUST_300001_SM_1000_NS10device_ptrI10IndividualEEjN4cuda3std3__44lessIS7_EES7_EEvbT_PT2_T0_SH_PSH_T1_SH_i,@function
        .size           _ZN3cub18CUB_300001_SM_10006detail10merge_sort30DeviceMergeSortPartitionKernelIN6thrust24THRUST_300001_SM_1000_NS10device_ptrI10IndividualEEjN4cuda3std3__44lessIS7_EES7_EEvbT_PT2_T0_SH_PSH_T1_SH_i,(.L_x_477 - _ZN3cub18CUB_300001_SM_10006detail10merge_sort30DeviceMergeSortPartitionKernelIN6thrust24THRUST_300001_SM_1000_NS10device_ptrI10IndividualEEjN4cuda3std3__44lessIS7_EES7_EEvbT_PT2_T0_SH_PSH_T1_SH_i)
        .other          _ZN3cub18CUB_300001_SM_10006detail10merge_sort30DeviceMergeSortPartitionKernelIN6thrust24THRUST_300001_SM_1000_NS10device_ptrI10IndividualEEjN4cuda3std3__44lessIS7_EES7_EEvbT_PT2_T0_SH_PSH_T1_SH_i,@"STO_CUDA_ENTRY STV_DEFAULT"
_ZN3cub18CUB_300001_SM_10006detail10merge_sort30DeviceMergeSortPartitionKernelIN6thrust24THRUST_300001_SM_1000_NS10device_ptrI10IndividualEEjN4cuda3std3__44lessIS7_EES7_EEvbT_PT2_T0_SH_PSH_T1_SH_i:
.text._ZN3cub18CUB_300001_SM_10006detail10merge_sort30DeviceMergeSortPartitionKernelIN6thrust24THRUST_300001_SM_1000_NS10device_ptrI10IndividualEEjN4cuda3std3__44lessIS7_EES7_EEvbT_PT2_T0_SH_PSH_T1_SH_i:
[----:B------:R-:W-:Y:S01]  /*0000*/  LDC R1, c[0x0][0x37c] ;  /* 0x0000df00ff017b82 */ /* 0x000fe20000000800 */
[----:B------:R-:W0:Y:S01]  /*0010*/  S2R R0, SR_CTAID.X ;  /* 0x0000000000007919 */ /* 0x000e220000002500 */
[----:B------:R-:W0:Y:S01]  /*0020*/  LDCU UR4, c[0x0][0x360] ;  /* 0x00006c00ff0477ac */ /* 0x000e220008000800 */
[----:B------:R-:W0:Y:S01]  /*0030*/  S2R R3, SR_TID.X ;  /* 0x0000000000037919 */ /* 0x000e220000002100 */
[----:B------:R-:W1:Y:S01]  /*0040*/  LDCU UR6, c[0x0][0x39c] ;  /* 0x00007380ff0677ac */ /* 0x000e620008000800 */
[----:B0-----:R-:W-:-:S05]  /*0050*/  IMAD R0, R0, UR4, R3 ;  /* 0x0000000400007c24 */ /* 0x001fca000f8e0203 */
[----:B-1----:R-:W-:-:S13]  /*0060*/  ISETP.GE.U32.AND P0, PT, R0, UR6, PT ;  /* 0x0000000600007c0c */ /* 0x002fda000bf06070 */
[----:B------:R-:W-:Y:S05]  /*0070*/  @P0 EXIT ;  /* 0x000000000000094d */ /* 0x000fea0003800000 */
[----:B------:R-:W0:Y:S01]  /*0080*/  LDCU UR5, c[0x0][0x3ac] ;  /* 0x00007580ff0577ac */ /* 0x000e220008000800 */
[----:B------:R-:W-:Y:S01]  /*0090*/  VIADD R2, R0, 0x1 ;  /* 0x0000000100027836 */ /* 0x000fe20000000000 */
[----:B------:R-:W-:Y:S01]  /*00a0*/  ACQBULK ;  /* 0x000000000000782e */ /* 0x000fe20000000000 */
[----:B------:R-:W1:Y:S03]  /*00b0*/  LDCU UR7, c[0x0][0x3b0] ;  /* 0x00007600ff0777ac */ /* 0x000e660008000800 */
[----:B------:R-:W-:Y:S01]  /*00c0*/  ISETP.NE.AND P0, PT, R2, UR6, PT ;  /* 0x0000000602007c0c */ /* 0x000fe2000bf05270 */
[----:B------:R-:W2:Y:S01]  /*00d0*/  LDCU UR10, c[0x0][0x398] ;  /* 0x00007300ff0a77ac */ /* 0x000ea20008000800 */
[----:B------:R-:W3:Y:S01]  /*00e0*/  LDCU.64 UR8, c[0x0][0x358] ;  /* 0x00006b00ff0877ac */ /* 0x000ee20008000a00 */
[----:B0-----:R-:W-:-:S10]  /*00f0*/  UIADD3 UR4, UPT, UPT, -UR5, URZ, URZ ;  /* 0x000000ff05047290 */ /* 0x001fd4000fffe1ff */
[----:B------:R-:W0:Y:S01]  /*0100*/  @!P0 LDC.64 R4, c[0x0][0x3a0] ;  /* 0x0000e800ff048b82 */ /* 0x000e220000000a00 */
[----:B------:R-:W-:Y:S01]  /*0110*/  LOP3.LUT R2, R0, UR4, RZ, 0xc0, !PT ;  /* 0x0000000400027c12 */ /* 0x000fe2000f8ec0ff */
[----:B------:R-:W-:-:S04]  /*0120*/  USHF.R.U32.HI UR4, URZ, 0x1, UR5 ;  /* 0x00000001ff047899 */ /* 0x000fc80008011605 */
[----:B-1----:R-:W-:Y:S01]  /*0130*/  IMAD R3, R2, UR7, RZ ;  /* 0x0000000702037c24 */ /* 0x002fe2000f8e02ff */
[----:B------:R-:W-:-:S04]  /*0140*/  UIMAD UR4, UR4, UR7, URZ ;  /* 0x00000007040472a4 */ /* 0x000fc8000f8e02ff */
[----:B------:R-:W-:-:S04]  /*0150*/  LOP3.LUT R2, RZ, R3, RZ, 0x33, !PT ;  /* 0x00000003ff027212 */ /* 0x000fc800078e33ff */
[----:B------:R-:W-:-:S04]  /*0160*/  VIMNMX.U32 R2, PT, PT, R2, UR4, PT ;  /* 0x0000000402027c48 */ /* 0x000fc8000bfe0000 */
[----:B--2---:R-:W-:Y:S01]  /*0170*/  VIADDMNMX.U32 R2, R2, R3, UR10, PT ;  /* 0x0000000a02027e46 */ /* 0x004fe2000b800003 */
[----:B0-----:R-:W-:Y:S01]  /*0180*/  @!P0 IMAD.WIDE.U32 R4, R0, 0x4, R4 ;  /* 0x0000000400048825 */ /* 0x001fe200078e0004 */
[----:B------:R-:W-:Y:S02]  /*0190*/  VIMNMX.U32 R3, PT, PT, R3, UR10, PT ;  /* 0x0000000a03037c48 */ /* 0x000fe4000bfe0000 */
[----:B------:R-:W-:Y:S02]  /*01a0*/  LOP3.LUT R6, RZ, R2, RZ, 0x33, !PT ;  /* 0x00000002ff067212 */ /* 0x000fe400078e33ff */
[----:B---3--:R0:W-:Y:S02]  /*01b0*/  @!P0 STG.E desc[UR8][R4.64], R2 ;  /* 0x0000000204008986 */ /* 0x0081e4000c101908 */
[----:B------:R-:W-:-:S04]  /*01c0*/  VIMNMX.U32 R7, PT, PT, R6, UR4, PT ;  /* 0x0000000406077c48 */ /* 0x000fc8000bfe0000 */
[----:B------:R-:W-:Y:S01]  /*01d0*/  VIADDMNMX.U32 R7, R7, R2, UR10, PT ;  /* 0x0000000a07077e46 */ /* 0x000fe2000b800002 */
[----:B------:R-:W-:Y:S06]  /*01e0*/  @!P0 EXIT ;  /* 0x000000000000894d */ /* 0x000fec0003800000 */
[----:B------:R-:W1:Y:S01]  /*01f0*/  LDCU.U8 UR6, c[0x0][0x380] ;  /* 0x00007000ff0677ac */ /* 0x000e620008000000 */
[----:B------:R-:W-:Y:S01]  /*0200*/  BSSY.RECONVERGENT B0, `(.L_x_378) ;  /* 0x0000044000007945 */ /* 0x000fe20003800200 */
[----:B------:R-:W-:-:S06]  /*0210*/  UIADD3 UR4, UPT, UPT, UR5, -0x1, URZ ;  /* 0xffffffff05047890 */ /* 0x000fcc000fffe0ff */
[----:B0-----:R-:W-:-:S05]  /*0220*/  LOP3.LUT R4, R0, UR4, RZ, 0xc0, !PT ;  /* 0x0000000400047c12 */ /* 0x001fca000f8ec0ff */
[----:B------:R-:W-:Y:S01]  /*0230*/  IMAD R4, R4, UR7, RZ ;  /* 0x0000000704047c24 */ /* 0x000fe2000f8e02ff */
[----:B-1----:R-:W-:-:S04]  /*0240*/  UPRMT UR6, UR6, 0x8880, URZ ;  /* 0x0000888006067896 */ /* 0x002fc800080000ff */
[----:B------:R-:W-:-:S03]  /*0250*/  VIADDMNMX.U32 R4, R7, -R3, R4, PT ;  /* 0x8000000307047246 */ /* 0x000fc60003800004 */
[----:B------:R-:W-:Y:S02]  /*0260*/  UMOV UR4, UR6 ;  /* 0x0000000600047c82 */ /* 0x000fe40008000000 */
[----:B------:R-:W-:-:S09]  /*0270*/  UISETP.NE.AND UP0, UPT, UR4, URZ, UPT ;  /* 0x000000ff0400728c */ /* 0x000fd2000bf05270 */
[----:B------:R-:W-:Y:S05]  /*0280*/  BRA.U !UP0, `(.L_x_379) ;  /* 0x00000001087c7547 */ /* 0x000fea000b800000 */
[----:B------:R-:W-:Y:S01]  /*0290*/  IMAD.IADD R7, R7, 0x1, -R2 ;  /* 0x0000000107077824 */ /* 0x000fe200078e0a02 */
[----:B------:R-:W-:Y:S01]  /*02a0*/  VIADDMNMX.U32 R5, R2, -R3, R4, PT ;  /* 0x8000000302057246 */ /* 0x000fe20003800004 */
[----:B------:R-:W-:Y:S03]  /*02b0*/  BSSY.RECONVERGENT B1, `(.L_x_380) ;  /* 0x000001b000017945 */ /* 0x000fe60003800200 */
[----:B------:R-:W-:-:S05]  /*02c0*/  VIMNMX.U32 R6, PT, PT, R4, R7, !PT ;  /* 0x0000000704067248 */ /* 0x000fca0007fe0000 */
[----:B------:R-:W-:-:S05]  /*02d0*/  IMAD.IADD R6, R6, 0x1, -R7 ;  /* 0x0000000106067824 */ /* 0x000fca00078e0a07 */
[----:B------:R-:W-:-:S13]  /*02e0*/  ISETP.GE.U32.AND P0, PT, R6, R5, PT ;  /* 0x000000050600720c */ /* 0x000fda0003f06070 */
[----:B------:R-:W-:Y:S05]  /*02f0*/  @P0 BRA `(.L_x_381) ;  /* 0x0000000000580947 */ /* 0x000fea0003800000 */
[----:B------:R-:W0:Y:S02]  /*0300*/  LDC.64 R8, c[0x0][0x388] ;  /* 0x0000e200ff087b82 */ /* 0x000e240000000a00 */
.L_x_382:
[----:B------:R-:W-:-:S05]  /*0310*/  IMAD.IADD R7, R5, 0x1, -R6 ;  /* 0x0000000105077824 */ /* 0x000fca00078e0a06 */
[----:B------:R-:W-:-:S04]  /*0320*/  LEA.HI R14, R7, R6, RZ, 0x1f ;  /* 0x00000006070e7211 */ /* 0x000fc800078ff8ff */
[-C--:B------:R-:W-:Y:S02]  /*0330*/  LOP3.LUT R7, RZ, R14.reuse, RZ, 0x33, !PT ;  /* 0x0000000eff077212 */ /* 0x080fe400078e33ff */
[----:B------:R-:W-:-:S03]  /*0340*/  IADD3 R13, P0, PT, R3, R14, RZ ;  /* 0x0000000e030d7210 */ /* 0x000fc60007f1e0ff */
[----:B------:R-:W-:Y:S02]  /*0350*/  IMAD.IADD R7, R4, 0x1, R7 ;  /* 0x0000000104077824 */ /* 0x000fe400078e0207 */
[----:B------:R-:W-:Y:S02]  /*0360*/  IMAD.X R10, RZ, RZ, RZ, P0 ;  /* 0x000000ffff0a7224 */ /* 0x000fe400000e06ff */
[----:B0-----:R-:W-:Y:S01]  /*0370*/  IMAD.WIDE.U32 R12, R13, 0x104, R8 ;  /* 0x000001040d0c7825 */ /* 0x001fe200078e0008 */
[----:B------:R-:W-:-:S03]  /*0380*/  IADD3 R7, P1, PT, R2, R7, RZ ;  /* 0x0000000702077210 */ /* 0x000fc60007f3e0ff */
[----:B------:R-:W-:Y:S02]  /*0390*/  IMAD R17, R10, 0x104, RZ ;  /* 0x000001040a117824 */ /* 0x000fe400078e02ff */
[----:B------:R-:W-:Y:S02]  /*03a0*/  IMAD.X R15, RZ, RZ, RZ, P1 ;  /* 0x000000ffff0f7224 */ /* 0x000fe400008e06ff */
[----:B------:R-:W-:-:S04]  /*03b0*/  IMAD.WIDE.U32 R10, R7, 0x104, R8 ;  /* 0x00000104070a7825 */ /* 0x000fc800078e0008 */
[----:B------:R-:W-:Y:S02]  /*03c0*/  IMAD R15, R15, 0x104, RZ ;  /* 0x000001040f0f7824 */ /* 0x000fe400078e02ff */
[----:B------:R-:W-:Y:S02]  /*03d0*/  IMAD.IADD R13, R13, 0x1, R17 ;  /* 0x000000010d0d7824 */ /* 0x000fe400078e0211 */
[----:B------:R-:W-:-:S03]  /*03e0*/  IMAD.IADD R11, R11, 0x1, R15 ;  /* 0x000000010b0b7824 */ /* 0x000fc600078e020f */
[----:B------:R-:W2:Y:S04]  /*03f0*/  LDG.E R12, desc[UR8][R12.64] ;  /* 0x000000080c0c7981 */ /* 0x000ea8000c1e1900 */
[----:B------:R-:W2:Y:S02]  /*0400*/  LDG.E R11, desc[UR8][R10.64] ;  /* 0x000000080a0b7981 */ /* 0x000ea4000c1e1900 */
[----:B--2---:R-:W-:-:S04]  /*0410*/  FSETP.GT.AND P0, PT, R11, R12, PT ;  /* 0x0000000c0b00720b */ /* 0x004fc80003f04000 */
[----:B------:R-:W-:-:S09]  /*0420*/  SEL R5, R5, R14, !P0 ;  /* 0x0000000e05057207 */ /* 0x000fd20004000000 */
[----:B------:R-:W-:-:S05]  /*0430*/  @!P0 VIADD R6, R14, 0x1 ;  /* 0x000000010e068836 */ /* 0x000fca0000000000 */
[----:B------:R-:W-:-:S13]  /*0440*/  ISETP.GE.U32.AND P0, PT, R6, R5, PT ;  /* 0x000000050600720c */ /* 0x000fda0003f06070 */
[----:B------:R-:W-:Y:S05]  /*0450*/  @!P0 BRA `(.L_x_382) ;  /* 0xfffffffc00ac8947 */ /* 0x000fea000383ffff */
.L_x_381:
[----:B------:R-:W-:Y:S05]  /*0460*/  BSYNC.RECONVERGENT B1 ;  /* 0x0000000000017941 */ /* 0x000fea0003800200 */
.L_x_380:
[----:B------:R-:W-:Y:S05]  /*0470*/  BRA `(.L_x_383) ;  /* 0x0000000000707947 */ /* 0x000fea0003800000 */
.L_x_379:
[C---:B------:R-:W-:Y:S02]  /*0480*/  IADD3 R7, PT, PT, -R2.reuse, R7, RZ ;  /* 0x0000000702077210 */ /* 0x040fe40007ffe1ff */
[----:B------:R-:W-:Y:S02]  /*0490*/  VIADDMNMX.U32 R5, R2, -R3, R4, PT ;  /* 0x8000000302057246 */ /* 0x000fe40003800004 */
[----:B------:R-:W-:-:S05]  /*04a0*/  VIMNMX.U32 R6, PT, PT, R4, R7, !PT ;  /* 0x0000000704067248 */ /* 0x000fca0007fe0000 */
[----:B------:R-:W-:-:S05]  /*04b0*/  IMAD.IADD R6, R6, 0x1, -R7 ;  /* 0x0000000106067824 */ /* 0x000fca00078e0a07 */
[----:B------:R-:W-:-:S13]  /*04c0*/  ISETP.GE.U32.AND P0, PT, R6, R5, PT ;  /* 0x000000050600720c */ /* 0x000fda0003f06070 */
[----:B------:R-:W-:Y:S05]  /*04d0*/  @P0 BRA `(.L_x_383) ;  /* 0x0000000000580947 */ /* 0x000fea0003800000 */
[----:B------:R-:W0:Y:S02]  /*04e0*/  LDC.64 R8, c[0x0][0x390] ;  /* 0x0000e400ff087b82 */ /* 0x000e240000000a00 */
.L_x_384:
        /* <DEDUP_REMOVED lines=10> */
[----:B------:R-:W-:Y:S01]  /*0590*/  IMAD.WIDE.U32 R10, R7, 0x104, R8 ;  /* 0x00000104070a7825 */ /* 0x000fe200078e0008 */
[----:B------:R-:W-:-:S03]  /*05a0*/  IADD3 R13, PT, PT, R13, R17, RZ ;  /* 0x000000110d0d7210 */ /* 0x000fc60007ffe0ff */
[----:B------:R-:W-:Y:S02]  /*05b0*/  IMAD R15, R15, 0x104, RZ ;  /* 0x000001040f0f7824 */ /* 0x000fe400078e02ff */
[----:B------:R-:W2:Y:S02]  /*05c0*/  LDG.E R12, desc[UR8][R12.64] ;  /* 0x000000080c0c7981 */ /* 0x000ea4000c1e1900 */
[----:B------:R-:W-:-:S06]  /*05d0*/  IMAD.IADD R11, R11, 0x1, R15 ;  /* 0x000000010b0b7824 */ /* 0x000fcc00078e020f */
[----:B------:R-:W2:Y:S02]  /*05e0*/  LDG.E R11, desc[UR8][R10.64] ;  /* 0x000000080a0b7981 */ /* 0x000ea4000c1e1900 */
[----:B--2---:R-:W-:-:S04]  /*05f0*/  FSETP.GT.AND P0, PT, R11, R12, PT ;  /* 0x0000000c0b00720b */ /* 0x004fc80003f04000 */
[----:B------:R-:W-:-:S09]  /*0600*/  SEL R5, R5, R14, !P0 ;  /* 0x0000000e05057207 */ /* 0x000fd20004000000 */
[----:B------:R-:W-:-:S05]  /*0610*/  @!P0 VIADD R6, R14, 0x1 ;  /* 0x000000010e068836 */ /* 0x000fca0000000000 */
[----:B------:R-:W-:-:S13]  /*0620*/  ISETP.GE.U32.AND P0, PT, R6, R5, PT ;  /* 0x000000050600720c */ /* 0x000fda0003f06070 */
[----:B------:R-:W-:Y:S05]  /*0630*/  @!P0 BRA `(.L_x_384) ;  /* 0xfffffffc00ac8947 */ /* 0x000fea000383ffff */
.L_x_383:
[----:B------:R-:W-:Y:S05]  /*0640*/  BSYNC.RECONVERGENT B0 ;  /* 0x0000000000007941 */ /* 0x000fea0003800200 */
.L_x_378:
[----:B------:R-:W0:Y:S01]  /*0650*/  LDC.64 R4, c[0x0][0x3a0] ;  /* 0x0000e800ff047b82 */ /* 0x000e220000000a00 */
[----:B------:R-:W-:Y:S02]  /*0660*/  IMAD.IADD R3, R3, 0x1, R6 ;  /* 0x0000000103037824 */ /* 0x000fe400078e0206 */
[----:B0-----:R-:W-:-:S05]  /*0670*/  IMAD.WIDE.U32 R4, R0, 0x4, R4 ;  /* 0x0000000400047825 */ /* 0x001fca00078e0004 */
[----:B------:R-:W-:Y:S01]  /*0680*/  STG.E desc[UR8][R4.64], R3 ;  /* 0x0000000304007986 */ /* 0x000fe2000c101908 */
[----:B------:R-:W-:Y:S05]  /*0690*/  EXIT ;  /* 0x000000000000794d */ /* 0x000fea0003800000 */
.L_x_385:
        /* <DEDUP_REMOVED lines=14> */
.L_x_477:


//--------------------- .text._ZN3cub18CUB_300001_SM_10006detail10merge_sort30DeviceMergeSortBlockSortKernelINS2_10policy_hubIN6thrust24THRUST_300001_SM_1000_NS10device_ptrI10IndividualEEE9Policy600ES9_PNS0_8NullTypeES9_SD_jN4cuda3std3__44lessIS8_EES8_SC_EEvbT0_T1_T2_T3_T4_PT6_PT7_T5_NS1_7vsmem_tE --------------------------
	.section	.text._ZN3cub18CUB_300001_SM_10006detail10merge_sort30DeviceMergeSortBlockSortKernelINS2_10policy_hubIN6thrust24THRUST_300001_SM_1000_NS10device_ptrI10IndividualEEE9Policy600ES9_PNS0_8NullTypeES9_SD_jN4cuda3std3__44lessIS8_EES8_SC_EEvbT0_T1_T2_T3_T4_PT6_PT7_T5_NS1_7vsmem_tE,"ax",@progbits
	.align	128
        .global         _ZN3cub18CUB_300001_SM_10006detail10merge_sort30DeviceMergeSortBlockSortKernelINS2_10policy_hubIN6thrust24THRUST_300001_SM_1000_NS10device_ptrI10IndividualEEE9Policy600ES9_PNS0_8NullTypeES9_SD_jN4cuda3std3__44lessIS8_EES8_SC_EEvbT0_T1_T2_T3_T4_PT6_PT7_T5_NS1_7vsmem_tE
        .type           _ZN3cub18CUB_300001_SM_10006detail10merge_sort30DeviceMergeSortBlockSortKernelINS2_10policy_hubIN6thrust24THRUST_300001_SM_1000_NS10device_ptrI10IndividualEEE9Policy600ES9_PNS0_8NullTypeES9_SD_jN4cuda3std3__44lessIS8_EES8_SC_EEvbT0_T1_T2_T3_T4_PT6_PT7_T5_NS1_7vsmem_tE,@function
        .size           _ZN3cub18CUB_300001_SM_10006detail10merge_sort30DeviceMergeSortBlockSortKernelINS2_10policy_hubIN6thrust24THRUST_300001_SM_1000_NS10device_ptrI10IndividualEEE9Policy600ES9_PNS0_8NullTypeES9_SD_jN4cuda3std3__44lessIS8_EES8_SC_EEvbT0_T1_T2_T3_T4_PT6_PT7_T5_NS1_7vsmem_tE,(.L_x_478 - _ZN3cub18CUB_300001_SM_10006detail10merge_sort30DeviceMergeSortBlockSortKernelINS2_10policy_hubIN6thrust24THRUST_300001_SM_1000_NS10device_ptrI10IndividualEEE9Policy600ES9_PNS0_8NullTypeES9_SD_jN4cuda3std3__44lessIS8_EES8_SC_EEvbT0_T1_T2_T3_T4_PT6_PT7_T5_NS1_7vsmem_tE)
        .other          _ZN3cub18CUB_300001_SM_10006detail10merge_sort30DeviceMergeSortBlockSortKernelINS2_10policy_hubIN6thrust24THRUST_300001_SM_1000_NS10device_ptrI10IndividualEEE9Policy600ES9_PNS0_8NullTypeES9_SD_jN4cuda3std3__44lessIS8_EES8_SC_EEvbT0_T1_T2_T3_T4_PT6_PT7_T5_NS1_7vsmem_tE,@"STO_CUDA_ENTRY STV_DEFAULT"
_ZN3cub18CUB_300001_SM_10006detail10merge_sort30DeviceMergeSortBlockSortKernelINS2_10policy_hubIN6thrust24THRUST_300001_SM_1000_NS10device_ptrI10IndividualEEE9Policy600ES9_PNS0_8NullTypeES9_SD_jN4cuda3std3__44lessIS8_EES8_SC_EEvbT0_T1_T2_T3_T4_PT6_PT7_T5_NS1_7vsmem_tE:
.text._ZN3cub18CUB_300001_SM_10006detail10merge_sort30DeviceMergeSortBlockSortKernelINS2_10policy_hubIN6thrust24THRUST_300001_SM_1000_NS10device_ptrI10IndividualEEE9Policy600ES9_PNS0_8NullTypeES9_SD_jN4cuda3std3__44lessIS8_EES8_SC_EEvbT0_T1_T2_T3_T4_PT6_PT7_T5_NS1_7vsmem_tE:
[----:B------:R-:W0:Y:S01]  /*0000*/  LDC R1, c[0x0][0x37c] ;  /* 0x0000df00ff017b82 */ /* 0x000e220000000800 */
[----:B------:R-:W1:Y:S01]  /*0010*/  S2R R5, SR_CTAID.X ;  /* 0x0000000000057919 */ /* 0x000e620000002500 */
[----:B------:R-:W2:Y:S01]  /*0020*/  LDCU UR4, c[0x0][0x370] ;  /* 0x00006e00ff0477ac */ /* 0x000ea20008000800 */
[----:B0-----:R-:W-:Y:S01]  /*0030*/  VIADD R1, R1, 0xffffff98 ;  /* 0xffffff9801017836 */ /* 0x001fe20000000000 */
[----:B------:R-:W0:Y:S01]  /*0040*/  LDCU.64 UR8, c[0x0][0x358] ;  /* 0x00006b00ff0877ac */ /* 0x000e220008000a00 */
[----:B--2---:R-:W-:-:S06]  /*0050*/  UIADD3 UR4, UPT, UPT, UR4, -0x1, URZ ;  /* 0xffffffff04047890 */ /* 0x004fcc000fffe0ff */
[C---:B-1----:R-:W-:Y:S01]  /*0060*/  ISETP.GE.U32.AND P0, PT, R5.reuse, UR4, PT ;  /* 0x0000000405007c0c */ /* 0x042fe2000bf06070 */
[----:B------:R-:W-:-:S12]  /*0070*/  IMAD.SHL.U32 R5, R5, 0x40, RZ ;  /* 0x0000004005057824 */ /* 0x000fd800078e00ff */
[----:B0-----:R-:W-:Y:S05]  /*0080*/  @P0 BRA `(.L_x_386) ;  /* 0x000000a000f40947 */ /* 0x001fea0003800000 */
        /* <DEDUP_REMOVED lines=10> */
[----:B------:R-:W-:-:S02]  /*0130*/  IMAD.X R4, RZ, RZ, RZ, P0 ;  /* 0x000000ffff047224 */ /* 0x000fc400000e06ff */
[----:B-1----:R-:W-:-:S04]  /*0140*/  IMAD.WIDE.U32 R2, R11, 0x104, R2 ;  /* 0x000001040b027825 */ /* 0x002fc800078e0002 */
[----:B---3--:R-:W-:Y:S02]  /*0150*/  IMAD.IADD R0, R0, 0x1, R9 ;  /* 0x0000000100007824 */ /* 0x008fe400078e0209 */
[----:B------:R-:W-:Y:S02]  /*0160*/  IMAD R7, R4, 0x104, RZ ;  /* 0x0000010404077824 */ /* 0x000fe400078e02ff */
[----:B------:R-:W-:Y:S02]  /*0170*/  IMAD R0, R0, 0x104, R5 ;  /* 0x0000010400007824 */ /* 0x000fe400078e0205 */
[----:B------:R-:W-:Y:S02]  /*0180*/  IMAD.IADD R5, R3, 0x1, R7 ;  /* 0x0000000103057824 */ /* 0x000fe400078e0207 */
[----:B------:R-:W-:-:S07]  /*0190*/  IMAD.MOV.U32 R4, RZ, RZ, R0 ;  /* 0x000000ffff047224 */ /* 0x000fce00078e0000 */
.L_x_387:
        /* <DEDUP_REMOVED lines=384> */
.L_x_391:
        /* <DEDUP_REMOVED lines=545> */
.L_x_390:
        /* <DEDUP_REMOVED lines=15> */
.L_x_389:
[----:B------:R-:W-:Y:S05]  /*3ca0*/  BSYNC.RECONVERGENT B0 ;  /* 0x0000000000007941 */ /* 0x000fea0003800200 */
.L_x_388:
        /* <DEDUP_REMOVED lines=965> */
[----:B------:R-:W1:Y:S01]  /*7900*/  LDCU.U8 UR4, c[0x0][0x380] ;  /* 0x00007000ff0477ac */ /* 0x000e620008000000 */
[----:B------:R-:W2:Y:S01]  /*7910*/  S2R R252, SR_TID.X ;  /* 0x0000000000fc7919 */ /* 0x000ea20000002100 */
[----:B-1----:R-:W-:-:S04]  /*7920*/  UPRMT UR4, UR4, 0x8880, URZ ;  /* 0x0000888004047896 */ /* 0x002fc800080000ff */
[----:B------:R-:W-:Y:S01]  /*7930*/  UISETP.NE.AND UP0, UPT, UR4, URZ, UPT ;  /* 0x000000ff0400728c */ /* 0x000fe2000bf05270 */
[----:B------:R-:W-:Y:S08]  /*7940*/  BAR.SYNC.DEFER_BLOCKING 0x0 ;  /* 0x0000000000007b1d */ /* 0x000ff00000010000 */
[----:B------:R-:W-:Y:S05]  /*7950*/  BRA.U !UP0, `(.L_x_392) ;  /* 0x0000001108747547 */ /* 0x000fea000b800000 */
[----:B-----5:R1:W-:Y:S04]  /*7960*/  STS.U8 [R0+0x42], R190 ;  /* 0x000042be00007388 */ /* 0x0203e80000000000 */
[----:B-1----:R-:W3:Y:S04]  /*7970*/  LDL.LU R190, [R1+0x8] ;  /* 0x0000080001be7983 */ /* 0x002ee80000300800 */
[----:B------:R1:W-:Y:S04]  /*7980*/  STS.U8 [R0+0x41], R189 ;  /* 0x000041bd00007388 */ /* 0x0003e80000000000 */
[----:B------:R4:W-:Y:S04]  /*7990*/  STS.U8 [R0+0x40], R188 ;  /* 0x000040bc00007388 */ /* 0x0009e80000000000 */
[----:B------:R0:W-:Y:S04]  /*79a0*/  STS.U8 [R0+0x3f], R195 ;  /* 0x00003fc300007388 */ /* 0x0001e80000000000 */
[----:B-1----:R-:W2:Y:S04]  /*79b0*/  LDL.LU R189, [R1+0x4] ;  /* 0x0000040001bd7983 */ /* 0x002ea80000300800 */
[----:B----4-:R-:W4:Y:S04]  /*79c0*/  LDL.LU R188, [R1] ;  /* 0x0000000001bc7983 */ /* 0x010f280000300800 */
[----:B0-----:R-:W2:Y:S04]  /*79d0*/  LDL.LU R195, [R1+0x18] ;  /* 0x0000180001c37983 */ /* 0x001ea80000300800 */
[----:B------:R0:W-:Y:S04]  /*79e0*/  STS.U8 [R0+0x3e], R194 ;  /* 0x00003ec200007388 */ /* 0x0001e80000000000 */
[----:B------:R1:W-:Y:S04]  /*79f0*/  STS.U8 [R0+0x3d], R193 ;  /* 0x00003dc100007388 */ /* 0x0003e80000000000 */
[----:B0-----:R-:W4:Y:S04]  /*7a00*/  LDL.LU R194, [R1+0x14] ;  /* 0x0000140001c27983 */ /* 0x001f280000300800 */
[----:B-1----:R-:W2:Y:S04]  /*7a10*/  LDL.LU R193, [R1+0x10] ;  /* 0x0000100001c17983 */ /* 0x002ea80000300800 */
        /* <DEDUP_REMOVED lines=64> */
[----:B---3--:R0:W-:Y:S04]  /*7e20*/  STS.U8 [R0+0xfc], R190 ;  /* 0x0000fcbe00007388 */ /* 0x0081e80000000000 */
[----:B------:R-:W-:Y:S04]  /*7e30*/  STS.U8 [R0+0x7c], R128 ;  /* 0x00007c8000007388 */ /* 0x000fe80000000000 */
[----:B------:R-:W-:Y:S04]  /*7e40*/  STS.U8 [R0+0x7b], R135 ;  /* 0x00007b8700007388 */ /* 0x000fe80000000000 */
[----:B0-----:R-:W3:Y:S04]  /*7e50*/  LDL.LU R190, [R1+0xc] ;  /* 0x00000c0001be7983 */ /* 0x001ee80000300800 */
        /* <DEDUP_REMOVED lines=121> */
[----:B----4-:R-:W-:Y:S04]  /*85f0*/  STS.U8 [R0+0x101], R194 ;  /* 0x000101c200007388 */ /* 0x010fe80000000000 */
[----:B------:R-:W-:Y:S04]  /*8600*/  STS.U8 [R0+0x100], R195 ;  /* 0x000100c300007388 */ /* 0x000fe80000000000 */
[----:B------:R0:W-:Y:S04]  /*8610*/  STS.U8 [R0+0xff], R3 ;  /* 0x0000ff0300007388 */ /* 0x0001e80000000000 */
[----:B------:R-:W-:Y:S04]  /*8620*/  STS.U8 [R0+0xfe], R188 ;  /* 0x0000febc00007388 */ /* 0x000fe80000000000 */
[----:B------:R-:W-:Y:S01]  /*8630*/  STS.U8 [R0+0xfd], R189 ;  /* 0x0000fdbd00007388 */ /* 0x000fe20000000000 */
[----:B0-----:R-:W0:Y:S03]  /*8640*/  LDC.64 R2, c[0x0][0x398] ;  /* 0x0000e600ff027b82 */ /* 0x001e260000000a00 */
[----:B------:R-:W-:Y:S04]  /*8650*/  STS.U8 [R0+0xfb], R7 ;  /* 0x0000fb0700007388 */ /* 0x000fe80000000000 */
[----:B------:R-:W-:Y:S04]  /*8660*/  STS.U8 [R0+0xfa], R6 ;  /* 0x0000fa0600007388 */ /* 0x000fe80000000000 */
[----:B------:R1:W-:Y:S02]  /*8670*/  STS.U8 [R0+0xf8], R4 ;  /* 0x0000f80400007388 */ /* 0x0003e40000000000 */
[----:B-1----:R-:W1:Y:S02]  /*8680*/  S2R R4, SR_CTAID.X ;  /* 0x0000000000047919 */ /* 0x002e640000002500 */
[----:B------:R2:W-:Y:S02]  /*8690*/  STS.U8 [R0+0xf9], R5 ;  /* 0x0000f90500007388 */ /* 0x0005e40000000000 */
[----:B--2---:R-:W-:-:S02]  /*86a0*/  LOP3.LUT R5, R252, 0x3e0, RZ, 0xc0, !PT ;  /* 0x000003e0fc057812 */ /* 0x004fc400078ec0ff */
[----:B------:R2:W-:Y:S04]  /*86b0*/  STS.U8 [R0+0xf7], R11 ;  /* 0x0000f70b00007388 */ /* 0x0005e80000000000 */
[----:B------:R2:W-:Y:S01]  /*86c0*/  STS.U8 [R0+0xf6], R10 ;  /* 0x0000f60a00007388 */ /* 0x0005e20000000000 */
[----:B-1----:R-:W-:-:S04]  /*86d0*/  LEA R5, P0, R4, R5, 0x6 ;  /* 0x0000000504057211 */ /* 0x002fc800078030ff */
[----:B------:R-:W-:Y:S01]  /*86e0*/  LOP3.LUT R5, R5, 0x1f, R252, 0xf8, !PT ;  /* 0x0000001f05057812 */ /* 0x000fe200078ef8fc */
[----:B------:R-:W-:-:S04]  /*86f0*/  IMAD.X R4, RZ, RZ, RZ, P0 ;  /* 0x000000ffff047224 */ /* 0x000fc800000e06ff */
[----:B0-----:R-:W-:Y:S01]  /*8700*/  IMAD.WIDE.U32 R2, R5, 0x104, R2 ;  /* 0x0000010405027825 */ /* 0x001fe200078e0002 */
[----:B------:R2:W-:Y:S03]  /*8710*/  STS.U8 [R0+0xf5], R9 ;  /* 0x0000f50900007388 */ /* 0x0005e60000000000 */
[----:B------:R-:W-:Y:S01]  /*8720*/  IMAD R5, R4, 0x104, RZ ;  /* 0x0000010404057824 */ /* 0x000fe200078e02ff */
        /* <DEDUP_REMOVED lines=51> */
[----:B---3--:R2:W-:Y:S01]  /*8a60*/  STS.U8 [R0+0x103], R190 ;  /* 0x000103be00007388 */ /* 0x0085e20000000000 */
[----:B------:R-:W-:Y:S01]  /*8a70*/  UMOV UR4, URZ ;  /* 0x000000ff00047c82 */ /* 0x000fe20008000000 */
[----:B------:R-:W-:-:S04]  /*8a80*/  NOP ;  /* 0x0000000000007918 */ /* 0x000fc80000000000 */
.L_x_393:
        /* <DEDUP_REMOVED lines=10> */
.L_x_392:
[----:B-----5:R1:W-:Y:S04]  /*8b30*/  STS.U8 [R0+0x42], R190 ;  /* 0x000042be00007388 */ /* 0x0203e80000000000 */
[----:B------:R3:W-:Y:S04]  /*8b40*/  STS.U8 [R0+0x41], R189 ;  /* 0x000041bd00007388 */ /* 0x0007e80000000000 */
[----:B------:R4:W-:Y:S04]  /*8b50*/  STS.U8 [R0+0x40], R188 ;  /* 0x000040bc00007388 */ /* 0x0009e80000000000 */
[----:B-1----:R-:W2:Y:S04]  /*8b60*/  LDL.LU R190, [R1+0x8] ;  /* 0x0000080001be7983 */ /* 0x002ea80000300800 */
[----:B---3--:R-:W3:Y:S04]  /*8b70*/  LDL.LU R189, [R1+0x4] ;  /* 0x0000040001bd7983 */ /* 0x008ee80000300800 */
[----:B----4-:R-:W4:Y:S04]  /*8b80*/  LDL.LU R188, [R1] ;  /* 0x0000000001bc7983 */ /* 0x010f280000300800 */
[----:B------:R1:W-:Y:S04]  /*8b90*/  STS.U8 [R0+0x3f], R195 ;  /* 0x00003fc300007388 */ /* 0x0003e80000000000 */
[----:B------:R0:W-:Y:S04]  /*8ba0*/  STS.U8 [R0+0x3e], R194 ;  /* 0x00003ec200007388 */ /* 0x0001e80000000000 */
[----:B------:R0:W-:Y:S04]  /*8bb0*/  STS.U8 [R0+0x3d], R193 ;  /* 0x00003dc100007388 */ /* 0x0001e80000000000 */
[----:B-1----:R-:W2:Y:S04]  /*8bc0*/  LDL.LU R195, [R1+0x18] ;  /* 0x0000180001c37983 */ /* 0x002ea80000300800 */
[----:B0-----:R-:W3:Y:S04]  /*8bd0*/  LDL.LU R194, [R1+0x14] ;  /* 0x0000140001c27983 */ /* 0x001ee80000300800 */
[----:B------:R-:W4:Y:S04]  /*8be0*/  LDL.LU R193, [R1+0x10] ;  /* 0x0000100001c17983 */ /* 0x000f280000300800 */
[----:B------:R0:W-:Y:S04]  /*8bf0*/  STS [R0], R2 ;  /* 0x0000000200007388 */ /* 0x0001e80000000800 */
[----:B------:R1:W-:Y:S04]  /*8c00*/  STS.U8 [R0+0xc1], R61 ;  /* 0x0000c13d00007388 */ /* 0x0003e80000000000 */
[----:B------:R-:W-:Y:S04]  /*8c10*/  STS.U8 [R0+0x3c], R192 ;  /* 0x00003cc000007388 */ /* 0x000fe80000000000 */
[----:B0-----:R-:W2:Y:S01]  /*8c20*/  LDL.LU R2, [R1+0xc] ;  /* 0x00000c0001027983 */ /* 0x001ea20000300800 */
[----:B-1----:R-:W0:Y:S03]  /*8c30*/  S2R R61, SR_CTAID.X ;  /* 0x00000000003d7919 */ /* 0x002e260000002500 */
        /* <DEDUP_REMOVED lines=184> */
[----:B---3--:R-:W-:Y:S04]  /*97c0*/  STS.U8 [R0+0x101], R194 ;  /* 0x000101c200007388 */ /* 0x008fe80000000000 */
        /* <DEDUP_REMOVED lines=64> */
[----:B------:R-:W2:Y:S01]  /*9bd0*/  LDS R53, [R0] ;  /* 0x0000000000357984 */ /* 0x000ea20000000800 */
[----:B-1----:R-:W1:Y:S03]  /*9be0*/  LDC.64 R2, c[0x0][0x3b0] ;  /* 0x0000ec00ff027b82 */ /* 0x002e660000000a00 */
        /* <DEDUP_REMOVED lines=24> */
[----:B0-----:R-:W-:-:S03]  /*9d70*/  LEA R61, P0, R61, R252, 0x6 ;  /* 0x000000fc3d3d7211 */ /* 0x001fc600078030ff */
[----:B------:R-:W-:Y:S02]  /*9d80*/  LDS R57, [R0+0x38] ;  /* 0x0000380000397984 */ /* 0x000fe40000000800 */
[----:B------:R-:W-:Y:S02]  /*9d90*/  IMAD.X R4, RZ, RZ, RZ, P0 ;  /* 0x000000ffff047224 */ /* 0x000fe400000e06ff */
[----:B-1----:R-:W-:Y:S01]  /*9da0*/  IMAD.WIDE.U32 R2, R61, 0x104, R2 ;  /* 0x000001043d027825 */ /* 0x002fe200078e0002 */
[----:B------:R-:W-:Y:S03]  /*9db0*/  LDS R59, [R0+0x34] ;  /* 0x00003400003b7984 */ /* 0x000fe60000000800 */
[----:B------:R-:W-:Y:S01]  /*9dc0*/  IMAD R55, R4, 0x104, RZ ;  /* 0x0000010404377824 */ /* 0x000fe200078e02ff */
[----:B------:R-:W-:Y:S03]  /*9dd0*/  LDS R61, [R0+0x30] ;  /* 0x00003000003d7984 */ /* 0x000fe60000000800 */
[----:B------:R-:W-:Y:S01]  /*9de0*/  IMAD.IADD R3, R55, 0x1, R3 ;  /* 0x0000000137037824 */ /* 0x000fe200078e0203 */
[----:B------:R-:W-:Y:S04]  /*9df0*/  LDS R63, [R0+0x2c] ;  /* 0x00002c00003f7984 */ /* 0x000fe80000000800 */
        /* <DEDUP_REMOVED lines=102> */
.L_x_386:
[----:B------:R-:W0:Y:S01]  /*a460*/  LDC.64 R126, c[0x0][0x388] ;  /* 0x0000e200ff7e7b82 */ /* 0x000e220000000a00 */
[----:B------:R-:W-:Y:S01]  /*a470*/  ACQBULK ;  /* 0x000000000000782e */ /* 0x000fe20000000000 */
[----:B------:R-:W1:Y:S01]  /*a480*/  S2R R2, SR_TID.X ;  /* 0x0000000000027919 */ /* 0x000e620000002100 */
[----:B------:R-:W-:-:S05]  /*a490*/  IMAD.MOV R0, RZ, RZ, -R5 ;  /* 0x000000ffff007224 */ /* 0x000fca00078e0a05 */
[----:B------:R-:W2:Y:S01]  /*a4a0*/  LDC R3, c[0x0][0x3a8] ;  /* 0x0000ea00ff037b82 */ /* 0x000ea20000000800 */
[----:B0-----:R-:W-:-:S05]  /*a4b0*/  IMAD.WIDE.U32 R126, R5, 0x104, R126 ;  /* 0x00000104057e7825 */ /* 0x001fca00078e007e */
[----:B------:R-:W3:Y:S01]  /*a4c0*/  LDG.E.U8 R24, desc[UR8][R126.64+0x42] ;  /* 0x000042087e187981 */ /* 0x000ee2000c1e1100 */
[----:B--2---:R-:W-:-:S03]  /*a4d0*/  VIADDMNMX R0, R0, R3, 0x40, PT ;  /* 0x0000004000007446 */ /* 0x004fc60003800103 */
[----:B------:R-:W2:Y:S01]  /*a4e0*/  LDG.E.U8 R25, desc[UR8][R126.64+0x41] ;  /* 0x000041087e197981 */ /* 0x000ea2000c1e1100 */
[----:B-1----:R-:W-:-:S03]  /*a4f0*/  ISETP.GE.AND P0, PT, R2, R0, PT ;  /* 0x000000000200720c */ /* 0x002fc60003f06270 */
        /* <DEDUP_REMOVED lines=73> */
[----:B---3--:R1:W-:Y:S04]  /*a990*/  STL [R1+0x1c], R24 ;  /* 0x00001c1801007387 */ /* 0x0083e80000100800 */
[----:B--2---:R2:W-:Y:S04]  /*a9a0*/  STL [R1+0x18], R25 ;  /* 0x0000181901007387 */ /* 0x0045e80000100800 */
[----:B----4-:R3:W-:Y:S04]  /*a9b0*/  STL [R1+0x14], R26 ;  /* 0x0000141a01007387 */ /* 0x0107e80000100800 */
        /* <DEDUP_REMOVED lines=187> */
[----:B------:R-:W-:Y:S04]  /*b570*/  BSSY.RECONVERGENT B0, `(.L_x_394) ;  /* 0x000010f000007945 */ /* 0x000fe80003800200 */
[----:B------:R-:W-:Y:S05]  /*b580*/  @P0 BRA `(.L_x_395) ;  /* 0x0000001000340947 */ /* 0x000fea0003800000 */
[----:B-----5:R-:W0:Y:S02]  /*b590*/  S2R R250, SR_TID.X ;  /* 0x0000000000fa7919 */ /* 0x020e240000002100 */
[----:B0-----:R-:W-:-:S05]  /*b5a0*/  IMAD R3, R250, 0x104, RZ ;  /* 0x00000104fa037824 */ /* 0x001fca00078e02ff */
[----:B-1----:R-:W-:-:S05]  /*b5b0*/  IADD3 R126, P0, PT, R3, R126, RZ ;  /* 0x0000007e037e7210 */ /* 0x002fca0007f1e0ff */
        /* <DEDUP_REMOVED lines=266> */
.L_x_395:
[----:B------:R-:W-:Y:S05]  /*c660*/  BSYNC.RECONVERGENT B0 ;  /* 0x0000000000007941 */ /* 0x000fea0003800200 */
.L_x_394:
[----:B-1----:R-:W0:Y:S01]  /*c670*/  S2R R127, SR_TID.X ;  /* 0x00000000007f7919 */ /* 0x002e220000002100 */
        /* <DEDUP_REMOVED lines=645> */
.L_x_399:
        /* <DEDUP_REMOVED lines=545> */
.L_x_398:
        /* <DEDUP_REMOVED lines=15> */
.L_x_397:
[----:B------:R-:W-:Y:S05]  /*111d0*/  BSYNC.RECONVERGENT B0 ;  /* 0x0000000000007941 */ /* 0x000fea0003800200 */
.L_x_396:
        /* <DEDUP_REMOVED lines=965> */
[----:B------:R0:W-:Y:S01]  /*14e30*/  STL [R1+0x40], R0 ;  /* 0x0000400001007387 */ /* 0x0001e20000100800 */
        /* <DEDUP_REMOVED lines=9> */
[----:B------:R0:W5:Y:S01]  /*14ed0*/  LDL.LU R0, [R1+0x40] ;  /* 0x0000400001007983 */ /* 0x0001620000300800 */
[----:B------:R-:W-:-:S03]  /*14ee0*/  UISETP.NE.AND UP0, UPT, UR4, URZ, UPT ;  /* 0x000000ff0400728c */ /* 0x000fc6000bf05270 */
[----:B------:R-:W-:Y:S02]  /*14ef0*/  UMOV UR4, 0x400 ;  /* 0x0000040000047882 */ /* 0x000fe40000000000 */
[----:B---3--:R-:W-:Y:S01]  /*14f00*/  ULEA UR4, UR5, UR4, 0x18 ;  /* 0x0000000405047291 */ /* 0x008fe2000f8ec0ff */
[----:B------:R-:W-:Y:S06]  /*14f10*/  BAR.SYNC.DEFER_BLOCKING 0x0 ;  /* 0x0000000000007b1d */ /* 0x000fec0000010000 */
[----:B0-----:R-:W-:Y:S05]  /*14f20*/  BRA.U !UP0, `(.L_x_400) ;  /* 0x0000003108c87547 */ /* 0x001fea000b800000 */
[----:B------:R0:W-:Y:S04]  /*14f30*/  STS.U8 [R252+0x42], R190 ;  /* 0x000042befc007388 */ /* 0x0001e80000000000 */
[----:B------:R1:W-:Y:S04]  /*14f40*/  STS.U8 [R252+0x41], R189 ;  /* 0x000041bdfc007388 */ /* 0x0003e80000000000 */
[----:B0-----:R-:W2:Y:S04]  /*14f50*/  LDL.LU R190, [R1+0x8] ;  /* 0x0000080001be7983 */ /* 0x001ea80000300800 */
[----:B-1----:R-:W3:Y:S04]  /*14f60*/  LDL.LU R189, [R1+0x4] ;  /* 0x0000040001bd7983 */ /* 0x002ee80000300800 */
[----:B------:R0:W-:Y:S04]  /*14f70*/  STS.U8 [R252+0x40], R188 ;  /* 0x000040bcfc007388 */ /* 0x0001e80000000000 */
[----:B------:R1:W-:Y:S04]  /*14f80*/  STS.U8 [R252+0x3f], R195 ;  /* 0x00003fc3fc007388 */ /* 0x0003e80000000000 */
[----:B------:R4:W-:Y:S04]  /*14f90*/  STS.U8 [R252+0x3e], R194 ;  /* 0x00003ec2fc007388 */ /* 0x0009e80000000000 */
[----:B0-----:R-:W2:Y:S04]  /*14fa0*/  LDL.LU R188, [R1] ;  /* 0x0000000001bc7983 */ /* 0x001ea80000300800 */
[----:B-1----:R-:W2:Y:S04]  /*14fb0*/  LDL.LU R195, [R1+0x18] ;  /* 0x0000180001c37983 */ /* 0x002ea80000300800 */
[----:B----4-:R-:W4:Y:S04]  /*14fc0*/  LDL.LU R194, [R1+0x14] ;  /* 0x0000140001c27983 */ /* 0x010f280000300800 */
[----:B------:R0:W-:Y:S04]  /*14fd0*/  STS.U8 [R252+0x3d], R193 ;  /* 0x00003dc1fc007388 */ /* 0x0001e80000000000 */
        /* <DEDUP_REMOVED lines=254> */
[----:B------:R-:W1:Y:S04]  /*15fc0*/  LDS.U8 R4, [R252+0x42] ;  /* 0x00004200fc047984 */ /* 0x000e680000000000 */
[----:B------:R-:W2:Y:S04]  /*15fd0*/  LDS.U8 R3, [R252+0x41] ;  /* 0x00004100fc037984 */ /* 0x000ea80000000000 */
[----:B------:R-:W3:Y:S01]  /*15fe0*/  LDS.U8 R2, [R252+0x40] ;  /* 0x00004000fc027984 */ /* 0x000ee20000000000 */
[----:B0-----:R-:W0:Y:S03]  /*15ff0*/  S2R R190, SR_TID.X ;  /* 0x0000000000be7919 */ /* 0x001e260000002100 */
[----:B------:R-:W-:Y:S04]  /*16000*/  LDS.U8 R249, [R252+0x103] ;  /* 0x00010300fcf97984 */ /* 0x000fe80000000000 */
[----:B------:R-:W-:Y:S04]  /*16010*/  LDS.U8 R248, [R252+0x38] ;  /* 0x00003800fcf87984 */ /* 0x000fe80000000000 */
[----:B------:R-:W-:Y:S04]  /*16020*/  LDS.U8 R250, [R252+0x39] ;  /* 0x00003900fcfa7984 */ /* 0x000fe80000000000 */
[----:B------:R-:W-:Y:S04]  /*16030*/  LDS.U8 R247, [R252+0x37] ;  /* 0x00003700fcf77984 */ /* 0x000fe80000000000 */
[----:B------:R-:W-:Y:S04]  /*16040*/  LDS.U8 R246, [R252+0x36] ;  /* 0x00003600fcf67984 */ /* 0x000fe80000000000 */
[----:B------:R-:W-:Y:S04]  /*16050*/  LDS.U8 R245, [R252+0x35] ;  /* 0x00003500fcf57984 */ /* 0x000fe80000000000 */
[----:B-1----:R-:W-:Y:S04]  /*16060*/  STL [R1+0x20], R4 ;  /* 0x0000200401007387 */ /* 0x002fe80000100800 */
[----:B------:R-:W1:Y:S04]  /*16070*/  LDS.U8 R4, [R252+0x3f] ;  /* 0x00003f00fc047984 */ /* 0x000e680000000000 */
[----:B--2---:R-:W-:Y:S04]  /*16080*/  STL [R1+0x1c], R3 ;  /* 0x00001c0301007387 */ /* 0x004fe80000100800 */
[----:B------:R-:W2:Y:S04]  /*16090*/  LDS.U8 R3, [R252+0x3e] ;  /* 0x00003e00fc037984 */ /* 0x000ea80000000000 */
[----:B---3--:R-:W-:Y:S04]  /*160a0*/  STL [R1+0x18], R2 ;  /* 0x0000180201007387 */ /* 0x008fe80000100800 */
[----:B------:R-:W3:Y:S04]  /*160b0*/  LDS.U8 R2, [R252+0x3d] ;  /* 0x00003d00fc027984 */ /* 0x000ee80000000000 */
        /* <DEDUP_REMOVED lines=10> */
[----:B------:R-:W3:Y:S01]  /*16160*/  LDS.U8 R2, [R252+0x3a] ;  /* 0x00003a00fc027984 */ /* 0x000ee20000000000 */
[----:B0-----:R-:W-:-:S03]  /*16170*/  ISETP.NE.AND P0, PT, R190, RZ, PT ;  /* 0x000000ffbe00720c */ /* 0x001fc60003f05270 */
[----:B------:R-:W-:Y:S04]  /*16180*/  LDS.U8 R239, [R252+0x2f] ;  /* 0x00002f00fcef7984 */ /* 0x000fe80000000000 */
[----:B------:R-:W-:Y:S04]  /*16190*/  LDS.U8 R238, [R252+0x2e] ;  /* 0x00002e00fcee7984 */ /* 0x000fe80000000000 */
[----:B------:R-:W-:Y:S04]  /*161a0*/  LDS.U8 R237, [R252+0x2d] ;  /* 0x00002d00fced7984 */ /* 0x000fe80000000000 */
[----:B------:R-:W-:Y:S04]  /*161b0*/  LDS.U8 R236, [R252+0x2c] ;  /* 0x00002c00fcec7984 */ /* 0x000fe80000000000 */
[----:B------:R-:W-:Y:S04]  /*161c0*/  LDS.U8 R235, [R252+0x2b] ;  /* 0x00002b00fceb7984 */ /* 0x000fe80000000000 */
[----:B-1----:R-:W-:Y:S04]  /*161d0*/  STL [R1+0x8], R4 ;  /* 0x0000080401007387 */ /* 0x002fe80000100800 */
[----:B------:R-:W-:Y:S04]  /*161e0*/  LDS.U8 R234, [R252+0x2a] ;  /* 0x00002a00fcea7984 */ /* 0x000fe80000000000 */
[----:B--2---:R-:W-:Y:S04]  /*161f0*/  STL [R1+0x4], R3 ;  /* 0x0000040301007387 */ /* 0x004fe80000100800 */
[----:B------:R-:W-:Y:S04]  /*16200*/  LDS.U8 R233, [R252+0x29] ;  /* 0x00002900fce97984 */ /* 0x000fe80000000000 */
[----:B---3--:R-:W-:Y:S04]  /*16210*/  STL [R1], R2 ;  /* 0x0000000201007387 */ /* 0x008fe80000100800 */
        /* <DEDUP_REMOVED lines=230> */
[----:B------:R0:W-:Y:S04]  /*17080*/  STL.64 [R1+0x40], R248 ;  /* 0x000040f801007387 */ /* 0x0001e80000100a00 */
[----:B------:R-:W-:Y:S01]  /*17090*/  @!P0 STS [UR4+0x4100], R0 ;  /* 0x00410000ff008988 */ /* 0x000fe20008000804 */
[----:B------:R-:W-:Y:S06]  /*170a0*/  BAR.SYNC.DEFER_BLOCKING 0x0 ;  /* 0x0000000000007b1d */ /* 0x000fec0000010000 */
[----:B0-----:R-:W0:Y:S01]  /*170b0*/  S2R R249, SR_TID.X ;  /* 0x0000000000f97919 */ /* 0x001e220000002100 */
[----:B------:R-:W1:Y:S01]  /*170c0*/  S2R R126, SR_CTAID.X ;  /* 0x00000000007e7919 */ /* 0x000e620000002500 */
[----:B------:R-:W2:Y:S01]  /*170d0*/  LDS R0, [UR4+0x4100] ;  /* 0x00410004ff007984 */ /* 0x000ea20008000800 */
[----:B0-----:R-:W-:-:S04]  /*170e0*/  LOP3.LUT R127, R249, 0x3e0, RZ, 0xc0, !PT ;  /* 0x000003e0f97f7812 */ /* 0x001fc800078ec0ff */
[----:B-1----:R-:W-:Y:S02]  /*170f0*/  LEA R126, P1, R126, R127, 0x6 ;  /* 0x0000007f7e7e7211 */ /* 0x002fe400078230ff */
[--C-:B------:R-:W-:Y:S02]  /*17100*/  LOP3.LUT R127, R127, 0x1f, R249.reuse, 0xf8, !PT ;  /* 0x0000001f7f7f7812 */ /* 0x100fe400078ef8f9 */
[----:B------:R-:W-:Y:S02]  /*17110*/  LOP3.LUT R126, R126, 0x1f, R249, 0xf8, !PT ;  /* 0x0000001f7e7e7812 */ /* 0x000fe400078ef8f9 */
[----:B------:R-:W0:Y:S01]  /*17120*/  LDC.64 R248, c[0x0][0x398] ;  /* 0x0000e600fff87b82 */ /* 0x000e220000000a00 */
[----:B--2---:R-:W-:Y:S02]  /*17130*/  ISETP.GE.AND P0, PT, R127, R0, PT ;  /* 0x000000007f00720c */ /* 0x004fe40003f06270 */
[----:B0-----:R-:W-:Y:S02]  /*17140*/  IMAD.WIDE.U32 R126, R126, 0x104, R248 ;  /* 0x000001047e7e7825 */ /* 0x001fe400078e00f8 */
[----:B------:R0:W5:Y:S02]  /*17150*/  LDL.LU.64 R248, [R1+0x40] ;  /* 0x0000400001f87983 */ /* 0x0001640000300a00 */
[----:B------:R-:W-:-:S04]  /*17160*/  IMAD.X R0, RZ, RZ, RZ, P1 ;  /* 0x000000ffff007224 */ /* 0x000fc800008e06ff */
[----:B------:R-:W-:-:S04]  /*17170*/  IMAD R0, R0, 0x104, RZ ;  /* 0x0000010400007824 */ /* 0x000fc800078e02ff */
[----:B------:R-:W-:Y:S01]  /*17180*/  IMAD.IADD R127, R127, 0x1, R0 ;  /* 0x000000017f7f7824 */ /* 0x000fe200078e0200 */
[----:B0-----:R-:W-:Y:S06]  /*17190*/  @P0 EXIT ;  /* 0x000000000000094d */ /* 0x001fec0003800000 */
[----:B------:R-:W2:Y:S04]  /*171a0*/  LDL.LU R0, [R1+0x1c] ;  /* 0x00001c0001007983 */ /* 0x000ea80000300800 */
[----:B------:R-:W3:Y:S04]  /*171b0*/  LDL.LU R252, [R1+0x20] ;  /* 0x0000200001fc7983 */ /* 0x000ee80000300800 */
[----:B------:R0:W-:Y:S04]  /*171c0*/  STG.E desc[UR8][R126.64], R195 ;  /* 0x000000c37e007986 */ /* 0x0001e8000c101908 */
[----:B------:R1:W-:Y:S04]  /*171d0*/  STG.E.U8 desc[UR8][R126.64+0x4], R196 ;  /* 0x000004c47e007986 */ /* 0x0003e8000c101108 */
[----:B------:R4:W-:Y:S04]  /*171e0*/  STG.E.U8 desc[UR8][R126.64+0x5], R197 ;  /* 0x000005c57e007986 */ /* 0x0009e8000c101108 */
[----:B0-----:R-:W3:Y:S04]  /*171f0*/  LDL.LU R195, [R1+0x18] ;  /* 0x0000180001c37983 */ /* 0x001ee80000300800 */
[----:B-1----:R-:W3:Y:S04]  /*17200*/  LDL.LU R196, [R1+0x14] ;  /* 0x0000140001c47983 */ /* 0x002ee80000300800 */
        /* <DEDUP_REMOVED lines=71> */
[----:B------:R-:W-:Y:S04]  /*17680*/  STG.E.U8 desc[UR8][R126.64+0x40], R195 ;  /* 0x000040c37e007986 */ /* 0x000fe8000c101108 */
        /* <DEDUP_REMOVED lines=188> */
.L_x_400:
[----:B------:R0:W-:Y:S04]  /*18250*/  STS.U8 [R252+0x42], R190 ;  /* 0x000042befc007388 */ /* 0x0001e80000000000 */
[----:B------:R1:W-:Y:S04]  /*18260*/  STS.U8 [R252+0x41], R189 ;  /* 0x000041bdfc007388 */ /* 0x0003e80000000000 */
[----:B0-----:R-:W2:Y:S04]  /*18270*/  LDL.LU R190, [R1+0x8] ;  /* 0x0000080001be7983 */ /* 0x001ea80000300800 */
[----:B-1----:R-:W3:Y:S04]  /*18280*/  LDL.LU R189, [R1+0x4] ;  /* 0x0000040001bd7983 */ /* 0x002ee80000300800 */
[----:B------:R0:W-:Y:S04]  /*18290*/  STS.U8 [R252+0x40], R188 ;  /* 0x000040bcfc007388 */ /* 0x0001e80000000000 */
[----:B------:R1:W-:Y:S04]  /*182a0*/  STS.U8 [R252+0x3f], R195 ;  /* 0x00003fc3fc007388 */ /* 0x0003e80000000000 */
[----:B------:R4:W-:Y:S04]  /*182b0*/  STS.U8 [R252+0x3e], R194 ;  /* 0x00003ec2fc007388 */ /* 0x0009e80000000000 */
[----:B0-----:R-:W3:Y:S04]  /*182c0*/  LDL.LU R188, [R1] ;  /* 0x0000000001bc7983 */ /* 0x001ee80000300800 */
[----:B-1----:R-:W3:Y:S04]  /*182d0*/  LDL.LU R195, [R1+0x18] ;  /* 0x0000180001c37983 */ /* 0x002ee80000300800 */
[----:B----4-:R-:W4:Y:S04]  /*182e0*/  LDL.LU R194, [R1+0x14] ;  /* 0x0000140001c27983 */ /* 0x010f280000300800 */
        /* <DEDUP_REMOVED lines=66> */
[----:B--2---:R-:W-:Y:S04]  /*18710*/  STS.U8 [R252+0xfc], R190 ;  /* 0x0000fcbefc007388 */ /* 0x004fe80000000000 */
[----:B---3--:R0:W-:Y:S04]  /*18720*/  STS.U8 [R252+0xfd], R189 ;  /* 0x0000fdbdfc007388 */ /* 0x0081e80000000000 */
[----:B------:R-:W-:Y:S04]  /*18730*/  STS.U8 [R252+0x7c], R128 ;  /* 0x00007c80fc007388 */ /* 0x000fe80000000000 */
[----:B------:R-:W-:Y:S04]  /*18740*/  STS.U8 [R252+0x7b], R135 ;  /* 0x00007b87fc007388 */ /* 0x000fe80000000000 */
[----:B0-----:R-:W2:Y:S01]  /*18750*/  LDL.LU R189, [R1+0xc] ;  /* 0x00000c0001bd7983 */ /* 0x001ea20000300800 */
[----:B------:R-:W0:Y:S03]  /*18760*/  S2R R190, SR_TID.X ;  /* 0x0000000000be7919 */ /* 0x000e260000002100 */
[----:B------:R-:W-:Y:S04]  /*18770*/  STS.U8 [R252+0x7a], R134 ;  /* 0x00007a86fc007388 */ /* 0x000fe80000000000 */
        /* <DEDUP_REMOVED lines=252> */
[----:B-1----:R-:W1:Y:S01]  /*19740*/  S2R R6, SR_CTAID.X ;  /* 0x0000000000067919 */ /* 0x002e620000002500 */
[----:B------:R-:W2:Y:S01]  /*19750*/  LDS R4, [UR4+0x4100] ;  /* 0x00410004ff047984 */ /* 0x000ea20008000800 */
[----:B-1----:R-:W-:-:S05]  /*19760*/  LEA R135, P0, R6, R190, 0x6 ;  /* 0x000000be06877211 */ /* 0x002fca00078030ff */
[----:B------:R-:W-:Y:S02]  /*19770*/  IMAD.X R6, RZ, RZ, RZ, P0 ;  /* 0x000000ffff067224 */ /* 0x000fe400000e06ff */
[----:B0-----:R-:W-:-:S04]  /*19780*/  IMAD.WIDE.U32 R2, R135, 0x104, R2 ;  /* 0x0000010487027825 */ /* 0x001fc800078e0002 */
[----:B------:R-:W-:Y:S01]  /*19790*/  IMAD R135, R6, 0x104, RZ ;  /* 0x0000010406877824 */ /* 0x000fe200078e02ff */
        /* <DEDUP_REMOVED lines=69> */
.L_x_401:
        /* <DEDUP_REMOVED lines=9> */
.L_x_478:


//--------------------- .text._ZN3cub18CUB_300001_SM_10006detail11EmptyKernelIvEEvv --------------------------
	.section	.text._ZN3cub18CUB_300001_SM_10006detail11EmptyKernelIvEEvv,"ax",@progbits
	.align	128
        .global         _ZN3cub18CUB_300001_SM_10006detail11EmptyKernelIvEEvv
        .type           _ZN3cub18CUB_300001_SM_10006detail11EmptyKernelIvEEvv,@function
        .size           _ZN3cub18CUB_300001_SM_10006detail11EmptyKernelIvEEvv,(.L_x_479 - _ZN3cub18CUB_300001_SM_10006detail11EmptyKernelIvEEvv)
        .other          _ZN3cub18CUB_300001_SM_10006detail11EmptyKernelIvEEvv,@"STO_CUDA_ENTRY STV_DEFAULT"
_ZN3cub18CUB_300001_SM_10006detail11EmptyKernelIvEEvv:
.text._ZN3cub18CUB_300001_SM_10006detail11EmptyKernelIvEEvv:
[----:B------:R-:W-:Y:S01]  /*0000*/  LDC R1, c[0x0][0x37c] ;  /* 0x0000df00ff017b82 */ /* 0x000fe20000000800 */
[----:B------:R-:W-:Y:S05]  /*0010*/  EXIT ;  /* 0x000000000000794d */ /* 0x000fea0003800000 */
.L_x_402:
        /* <DEDUP_REMOVED lines=14> */
.L_x_479:


//--------------------- .text._Z9reproduceP10IndividualS0_iPfP17curandStateXORWOW --------------------------
	.section	.text._Z9reproduceP10IndividualS0_iPfP17curandStateXORWOW,"ax",@progbits
	.align	128
        .global         _Z9reproduceP10IndividualS0_iPfP17curandStateXORWOW
        .type           _Z9reproduceP10IndividualS0_iPfP17curandStateXORWOW,@function
        .size           _Z9reproduceP10IndividualS0_iPfP17curandStateXORWOW,(.L_x_480 - _Z9reproduceP10IndividualS0_iPfP17curandStateXORWOW)
        .other          _Z9reproduceP10IndividualS0_iPfP17curandStateXORWOW,@"STO_CUDA_ENTRY STV_DEFAULT"
_Z9reproduceP10IndividualS0_iPfP17curandStateXORWOW:
.text._Z9reproduceP10IndividualS0_iPfP17curandStateXORWOW:
[----:B------:R-:W0:Y:S01]  /*0000*/  LDC R1, c[0x0][0x37c] ;  /* 0x0000df00ff017b82 */ /* 0x000e220000000800 */
[----:B------:R-:W1:Y:S01]  /*0010*/  S2R R0, SR_TID.X ;  /* 0x0000000000007919 */ /* 0x000e620000002100 */
[----:B------:R-:W2:Y:S06]  /*0020*/  LDCU UR5, c[0x0][0x390] ;  /* 0x00007200ff0577ac */ /* 0x000eac0008000800 */
[----:B------:R-:W1:Y:S01]  /*0030*/  S2UR UR4, SR_CTAID.X ;  /* 0x00000000000479c3 */ /* 0x000e620000002500 */
[----:B0-----:R-:W-:Y:S01]  /*0040*/  VIADD R1, R1, 0xfffffcf0 ;  /* 0xfffffcf001017836 */ /* 0x001fe20000000000 */
[----:B------:R-:W-:Y:S01]  /*0050*/  BSSY.RECONVERGENT B0, `(.L_x_403) ;  /* 0x000012c000007945 */ /* 0x000fe20003800200 */
[----:B------:R-:W0:Y:S02]  /*0060*/  LDCU.64 UR6, c[0x0][0x358] ;  /* 0x00006b00ff0677ac */ /* 0x000e240008000a00 */
[----:B------:R-:W-:-:S03]  /*0070*/  VIADD R24, R1, 0x208 ;  /* 0x0000020801187836 */ /* 0x000fc60000000000 */
[----:B------:R-:W1:Y:S08]  /*0080*/  LDC R3, c[0x0][0x360] ;  /* 0x0000d800ff037b82 */ /* 0x000e700000000800 */
[----:B------:R-:W3:Y:S01]  /*0090*/  LDC.64 R26, c[0x0][0x3a0] ;  /* 0x0000e800ff1a7b82 */ /* 0x000ee20000000a00 */
[----:B--2---:R-:W-:Y:S01]  /*00a0*/  UISETP.GE.AND UP0, UPT, UR5, 0x1, UPT ;  /* 0x000000010500788c */ /* 0x004fe2000bf06270 */
[----:B-1----:R-:W-:-:S04]  /*00b0*/  IMAD R3, R3, UR4, R0 ;  /* 0x0000000403037c24 */ /* 0x002fc8000f8e0200 */
[----:B---3--:R-:W-:-:S04]  /*00c0*/  IMAD.WIDE R26, R3, 0x30, R26 ;  /* 0x00000030031a7825 */ /* 0x008fc800078e021a */
[----:B0-----:R-:W-:Y:S05]  /*00d0*/  BRA.U !UP0, `(.L_x_404) ;  /* 0x00000011083c7547 */ /* 0x001fea000b800000 */
[----:B------:R-:W2:Y:S04]  /*00e0*/  LDG.E.64 R20, desc[UR6][R26.64] ;  /* 0x000000061a147981 */ /* 0x000ea8000c1e1b00 */
[----:B------:R-:W3:Y:S01]  /*00f0*/  LDG.E.64 R18, desc[UR6][R26.64+0x10] ;  /* 0x000010061a127981 */ /* 0x000ee2000c1e1b00 */
[----:B------:R-:W0:Y:S01]  /*0100*/  LDC.64 R2, c[0x0][0x398] ;  /* 0x0000e600ff027b82 */ /* 0x000e220000000a00 */
[----:B------:R-:W1:Y:S02]  /*0110*/  LDCU UR4, c[0x0][0x390] ;  /* 0x00007200ff0477ac */ /* 0x000e640008000800 */
[----:B------:R-:W4:Y:S04]  /*0120*/  LDG.E.64 R22, desc[UR6][R26.64+0x8] ;  /* 0x000008061a167981 */ /* 0x000f28000c1e1b00 */
[----:B0-----:R0:W5:Y:S01]  /*0130*/  LDG.E R0, desc[UR6][R2.64] ;  /* 0x0000000602007981 */ /* 0x001162000c1e1900 */
[----:B------:R-:W-:Y:S01]  /*0140*/  BSSY.RECONVERGENT B1, `(.L_x_405) ;  /* 0x0000083000017945 */ /* 0x000fe20003800200 */
[----:B------:R-:W-:-:S02]  /*0150*/  IMAD.MOV.U32 R7, RZ, RZ, RZ ;  /* 0x000000ffff077224 */ /* 0x000fc400078e00ff */
[----:B0-----:R-:W-:Y:S01]  /*0160*/  HFMA2 R3, -RZ, RZ, 0.1171875, 0 ;  /* 0x2f800000ff037431 */ /* 0x001fe200000001ff */
[----:B--2---:R-:W-:Y:S01]  /*0170*/  SHF.R.U32.HI R4, RZ, 0x2, R21 ;  /* 0x00000002ff047819 */ /* 0x004fe20000011615 */
[----:B------:R-:W-:-:S03]  /*0180*/  VIADD R8, R20, 0x587c5 ;  /* 0x000587c514087836 */ /* 0x000fc60000000000 */
[----:B------:R-:W-:Y:S01]  /*0190*/  LOP3.LUT R4, R4, R21, RZ, 0x3c, !PT ;  /* 0x0000001504047212 */ /* 0x000fe200078e3cff */
[----:B---3--:R-:W-:Y:S01]  /*01a0*/  IMAD.SHL.U32 R5, R19, 0x10, RZ ;  /* 0x0000001013057824 */ /* 0x008fe200078e00ff */
[----:B------:R-:W-:Y:S01]  /*01b0*/  MOV R11, R18 ;  /* 0x00000012000b7202 */ /* 0x000fe20000000f00 */
[----:B------:R-:W-:Y:S02]  /*01c0*/  IMAD.MOV.U32 R16, RZ, RZ, R19 ;  /* 0x000000ffff107224 */ /* 0x000fe400078e0013 */
[C---:B------:R-:W-:Y:S02]  /*01d0*/  IMAD.SHL.U32 R6, R4.reuse, 0x2, RZ ;  /* 0x0000000204067824 */ /* 0x040fe400078e00ff */
[----:B----4-:R-:W-:Y:S02]  /*01e0*/  IMAD.MOV.U32 R10, RZ, RZ, R23 ;  /* 0x000000ffff0a7224 */ /* 0x010fe400078e0017 */
[----:B------:R-:W-:Y:S01]  /*01f0*/  IMAD.MOV.U32 R9, RZ, RZ, R22 ;  /* 0x000000ffff097224 */ /* 0x000fe200078e0016 */
[----:B------:R-:W-:-:S02]  /*0200*/  LOP3.LUT R6, R4, R6, R5, 0x96, !PT ;  /* 0x0000000604067212 */ /* 0x000fc400078e9605 */
[----:B------:R-:W-:Y:S01]  /*0210*/  STG.E.64 desc[UR6][R26.64+0x8], R10 ;  /* 0x0000080a1a007986 */ /* 0x000fe2000c101b06 */
[----:B------:R-:W0:Y:S01]  /*0220*/  LDC.64 R4, c[0x0][0x380] ;  /* 0x0000e000ff047b82 */ /* 0x000e220000000a00 */
[----:B------:R-:W-:Y:S02]  /*0230*/  LOP3.LUT R17, R6, R19, RZ, 0x3c, !PT ;  /* 0x0000001306117212 */ /* 0x000fe400078e3cff */
[----:B------:R-:W-:Y:S03]  /*0240*/  STG.E.64 desc[UR6][R26.64], R8 ;  /* 0x000000081a007986 */ /* 0x000fe6000c101b06 */
[----:B------:R-:W-:Y:S01]  /*0250*/  IMAD.IADD R2, R17, 0x1, R8 ;  /* 0x0000000111027824 */ /* 0x000fe200078e0208 */
[----:B------:R2:W-:Y:S04]  /*0260*/  STG.E.64 desc[UR6][R26.64+0x10], R16 ;  /* 0x000010101a007986 */ /* 0x0005e8000c101b06 */
[----:B------:R-:W-:-:S05]  /*0270*/  I2FP.F32.U32 R2, R2 ;  /* 0x0000000200027245 */ /* 0x000fca0000201000 */
[----:B------:R-:W-:-:S04]  /*0280*/  FFMA R3, R2, R3, 1.1641532182693481445e-10 ;  /* 0x2f00000002037423 */ /* 0x000fc80000000003 */
[----:B-----5:R-:W-:Y:S01]  /*0290*/  FMUL R3, R0, R3 ;  /* 0x0000000300037220 */ /* 0x020fe20000400000 */
[----:B-12---:R-:W-:-:S07]  /*02a0*/  IMAD.MOV.U32 R16, RZ, RZ, RZ ;  /* 0x000000ffff107224 */ /* 0x006fce00078e00ff */
.L_x_407:
[----:B0-----:R-:W-:-:S05]  /*02b0*/  IMAD.WIDE.U32 R28, R16, 0x104, R4 ;  /* 0x00000104101c7825 */ /* 0x001fca00078e0004 */
[----:B------:R-:W2:Y:S02]  /*02c0*/  LDG.E R2, desc[UR6][R28.64] ;  /* 0x000000061c027981 */ /* 0x000ea4000c1e1900 */
[----:B--2---:R-:W-:-:S05]  /*02d0*/  FADD R7, R2, R7 ;  /* 0x0000000702077221 */ /* 0x004fca0000000000 */
[----:B------:R-:W-:-:S13]  /*02e0*/  FSETP.GEU.AND P0, PT, R3, R7, PT ;  /* 0x000000070300720b */ /* 0x000fda0003f0e000 */
[----:B------:R-:W-:Y:S05]  /*02f0*/  @!P0 BRA `(.L_x_406) ;  /* 0x0000000000148947 */ /* 0x000fea0003800000 */
[----:B------:R-:W-:-:S05]  /*0300*/  VIADD R16, R16, 0x1 ;  /* 0x0000000110107836 */ /* 0x000fca0000000000 */
[----:B------:R-:W-:-:S13]  /*0310*/  ISETP.NE.AND P0, PT, R16, UR4, PT ;  /* 0x0000000410007c0c */ /* 0x000fda000bf05270 */
[----:B------:R-:W-:Y:S05]  /*0320*/  @P0 BRA `(.L_x_407) ;  /* 0xfffffffc00e00947 */ /* 0x000fea000383ffff */
[----:B------:R-:W-:Y:S01]  /*0330*/  IMAD.MOV.U32 R16, RZ, RZ, -0x1 ;  /* 0xffffffffff107424 */ /* 0x000fe200078e00ff */
[----:B------:R-:W-:Y:S06]  /*0340*/  BRA `(.L_x_408) ;  /* 0x0000000400887947 */ /* 0x000fec0003800000 */
.L_x_406:
[----:B------:R-:W2:Y:S04]  /*0350*/  LDG.E R13, desc[UR6][R28.64+0xc] ;  /* 0x00000c061c0d7981 */ /* 0x000ea8000c1e1900 */
[----:B------:R-:W2:Y:S04]  /*0360*/  LDG.E R12, desc[UR6][R28.64+0x8] ;  /* 0x000008061c0c7981 */ /* 0x000ea8000c1e1900 */
[----:B------:R-:W3:Y:S04]  /*0370*/  LDG.E R15, desc[UR6][R28.64+0x14] ;  /* 0x000014061c0f7981 */ /* 0x000ee8000c1e1900 */
[----:B------:R-:W3:Y:S04]  /*0380*/  LDG.E R14, desc[UR6][R28.64+0x10] ;  /* 0x000010061c0e7981 */ /* 0x000ee8000c1e1900 */
[----:B------:R-:W4:Y:S04]  /*0390*/  LDG.E R5, desc[UR6][R28.64+0x1c] ;  /* 0x00001c061c057981 */ /* 0x000f28000c1e1900 */
[----:B------:R-:W4:Y:S04]  /*03a0*/  LDG.E R4, desc[UR6][R28.64+0x18] ;  /* 0x000018061c047981 */ /* 0x000f28000c1e1900 */
[----:B------:R-:W5:Y:S04]  /*03b0*/  LDG.E R7, desc[UR6][R28.64+0x24] ;  /* 0x000024061c077981 */ /* 0x000f68000c1e1900 */
[----:B------:R-:W5:Y:S04]  /*03c0*/  LDG.E R6, desc[UR6][R28.64+0x20] ;  /* 0x000020061c067981 */ /* 0x000f68000c1e1900 */
[----:B------:R-:W5:Y:S04]  /*03d0*/  LDG.E R9, desc[UR6][R28.64+0x2c] ;  /* 0x00002c061c097981 */ /* 0x000f68000c1e1900 */
[----:B------:R-:W5:Y:S04]  /*03e0*/  LDG.E R8, desc[UR6][R28.64+0x28] ;  /* 0x000028061c087981 */ /* 0x000f68000c1e1900 */
[----:B------:R-:W5:Y:S04]  /*03f0*/  LDG.E R11, desc[UR6][R28.64+0x34] ;  /* 0x000034061c0b7981 */ /* 0x000f68000c1e1900 */
[----:B------:R-:W5:Y:S04]  /*0400*/  LDG.E R10, desc[UR6][R28.64+0x30] ;  /* 0x000030061c0a7981 */ /* 0x000f68000c1e1900 */
[----:B------:R-:W5:Y:S04]  /*0410*/  LDG.E R3, desc[UR6][R28.64+0x4] ;  /* 0x000004061c037981 */ /* 0x000f68000c1e1900 */
[----:B--2---:R0:W-:Y:S04]  /*0420*/  STL.64 [R1+0x8], R12 ;  /* 0x0000080c01007387 */ /* 0x0041e80000100a00 */
[----:B---3--:R1:W-:Y:S04]  /*0430*/  STL.64 [R1+0x10], R14 ;  /* 0x0000100e01007387 */ /* 0x0083e80000100a00 */
[----:B0-----:R-:W2:Y:S04]  /*0440*/  LDG.E R13, desc[UR6][R28.64+0x3c] ;  /* 0x00003c061c0d7981 */ /* 0x001ea8000c1e1900 */
[----:B------:R-:W2:Y:S04]  /*0450*/  LDG.E R12, desc[UR6][R28.64+0x38] ;  /* 0x000038061c0c7981 */ /* 0x000ea8000c1e1900 */
[----:B-1----:R-:W3:Y:S04]  /*0460*/  LDG.E R15, desc[UR6][R28.64+0x44] ;  /* 0x000044061c0f7981 */ /* 0x002ee8000c1e1900 */
[----:B------:R-:W3:Y:S04]  /*0470*/  LDG.E R14, desc[UR6][R28.64+0x40] ;  /* 0x000040061c0e7981 */ /* 0x000ee8000c1e1900 */
[----:B----4-:R0:W-:Y:S04]  /*0480*/  STL.64 [R1+0x18], R4 ;  /* 0x0000180401007387 */ /* 0x0101e80000100a00 */
[----:B-----5:R1:W-:Y:S04]  /*0490*/  STL.64 [R1+0x20], R6 ;  /* 0x0000200601007387 */ /* 0x0203e80000100a00 */
[----:B------:R4:W-:Y:S04]  /*04a0*/  STL.64 [R1+0x28], R8 ;  /* 0x0000280801007387 */ /* 0x0009e80000100a00 */
[----:B------:R5:W-:Y:S04]  /*04b0*/  STL.64 [R1+0x30], R10 ;  /* 0x0000300a01007387 */ /* 0x000be80000100a00 */
[----:B0-----:R-:W3:Y:S04]  /*04c0*/  LDG.E R5, desc[UR6][R28.64+0x4c] ;  /* 0x00004c061c057981 */ /* 0x001ee8000c1e1900 */
[----:B------:R-:W3:Y:S04]  /*04d0*/  LDG.E R4, desc[UR6][R28.64+0x48] ;  /* 0x000048061c047981 */ /* 0x000ee8000c1e1900 */
[----:B-1----:R-:W3:Y:S04]  /*04e0*/  LDG.E R7, desc[UR6][R28.64+0x54] ;  /* 0x000054061c077981 */ /* 0x002ee8000c1e1900 */
[----:B------:R-:W3:Y:S04]  /*04f0*/  LDG.E R6, desc[UR6][R28.64+0x50] ;  /* 0x000050061c067981 */ /* 0x000ee8000c1e1900 */
[----:B----4-:R-:W4:Y:S04]  /*0500*/  LDG.E R9, desc[UR6][R28.64+0x5c] ;  /* 0x00005c061c097981 */ /* 0x010f28000c1e1900 */
[----:B------:R-:W4:Y:S04]  /*0510*/  LDG.E R8, desc[UR6][R28.64+0x58] ;  /* 0x000058061c087981 */ /* 0x000f28000c1e1900 */
[----:B-----5:R-:W5:Y:S04]  /*0520*/  LDG.E R11, desc[UR6][R28.64+0x64] ;  /* 0x000064061c0b7981 */ /* 0x020f68000c1e1900 */
[----:B------:R-:W5:Y:S04]  /*0530*/  LDG.E R10, desc[UR6][R28.64+0x60] ;  /* 0x000060061c0a7981 */ /* 0x000f68000c1e1900 */
[----:B--2---:R0:W-:Y:S04]  /*0540*/  STL.64 [R1+0x38], R12 ;  /* 0x0000380c01007387 */ /* 0x0041e80000100a00 */
[----:B---3--:R1:W-:Y:S04]  /*0550*/  STL.64 [R1+0x40], R14 ;  /* 0x0000400e01007387 */ /* 0x0083e80000100a00 */
[----:B0-----:R-:W2:Y:S04]  /*0560*/  LDG.E R13, desc[UR6][R28.64+0x6c] ;  /* 0x00006c061c0d7981 */ /* 0x001ea8000c1e1900 */
[----:B------:R-:W2:Y:S04]  /*0570*/  LDG.E R12, desc[UR6][R28.64+0x68] ;  /* 0x000068061c0c7981 */ /* 0x000ea8000c1e1900 */
[----:B-1----:R-:W3:Y:S04]  /*0580*/  LDG.E R15, desc[UR6][R28.64+0x74] ;  /* 0x000074061c0f7981 */ /* 0x002ee8000c1e1900 */
[----:B------:R-:W3:Y:S04]  /*0590*/  LDG.E R14, desc[UR6][R28.64+0x70] ;  /* 0x000070061c0e7981 */ /* 0x000ee8000c1e1900 */
[----:B------:R0:W-:Y:S04]  /*05a0*/  STL.64 [R1+0x48], R4 ;  /* 0x0000480401007387 */ /* 0x0001e80000100a00 */
[----:B------:R1:W-:Y:S04]  /*05b0*/  STL.64 [R1+0x50], R6 ;  /* 0x0000500601007387 */ /* 0x0003e80000100a00 */
[----:B0-----:R-:W3:Y:S04]  /*05c0*/  LDG.E R5, desc[UR6][R28.64+0x7c] ;  /* 0x00007c061c057981 */ /* 0x001ee8000c1e1900 */
[----:B----4-:R0:W-:Y:S04]  /*05d0*/  STL.64 [R1+0x58], R8 ;  /* 0x0000580801007387 */ /* 0x0101e80000100a00 */
[----:B------:R-:W4:Y:S04]  /*05e0*/  LDG.E R4, desc[UR6][R28.64+0x78] ;  /* 0x000078061c047981 */ /* 0x000f28000c1e1900 */
[----:B-----5:R5:W-:Y:S04]  /*05f0*/  STL.64 [R1+0x60], R10 ;  /* 0x0000600a01007387 */ /* 0x020be80000100a00 */
[----:B-1----:R-:W4:Y:S04]  /*0600*/  LDG.E R7, desc[UR6][R28.64+0x84] ;  /* 0x000084061c077981 */ /* 0x002f28000c1e1900 */
[----:B------:R-:W4:Y:S04]  /*0610*/  LDG.E R6, desc[UR6][R28.64+0x80] ;  /* 0x000080061c067981 */ /* 0x000f28000c1e1900 */
[----:B0-----:R-:W4:Y:S04]  /*0620*/  LDG.E R9, desc[UR6][R28.64+0x8c] ;  /* 0x00008c061c097981 */ /* 0x001f28000c1e1900 */
        /* <DEDUP_REMOVED lines=10> */
[----:B------:R1:W-:Y:S04]  /*06d0*/  STL.64 [R1+0x80], R6 ;  /* 0x0000800601007387 */ /* 0x0003e80000100a00 */
[----:B0-----:R-:W4:Y:S04]  /*06e0*/  LDG.E R5, desc[UR6][R28.64+0xac] ;  /* 0x0000ac061c057981 */ /* 0x001f28000c1e1900 */
[----:B------:R0:W-:Y:S04]  /*06f0*/  STL.64 [R1+0x88], R8 ;  /* 0x0000880801007387 */ /* 0x0001e80000100a00 */
        /* <DEDUP_REMOVED lines=31> */
[----:B------:R0:W-:Y:S01]  /*08f0*/  STL.64 [R1], R2 ;  /* 0x0000000201007387 */ /* 0x0001e20000100a00 */
[----:B------:R-:W-:-:S03]  /*0900*/  FADD R0, R0, -R2 ;  /* 0x8000000200007221 */ /* 0x000fc60000000000 */
[----:B----4-:R0:W-:Y:S04]  /*0910*/  STL.64 [R1+0xd8], R4 ;  /* 0x0000d80401007387 */ /* 0x0101e80000100a00 */
[----:B------:R0:W-:Y:S04]  /*0920*/  STL.64 [R1+0xe0], R6 ;  /* 0x0000e00601007387 */ /* 0x0001e80000100a00 */
[----:B------:R0:W-:Y:S04]  /*0930*/  STL.64 [R1+0xe8], R8 ;  /* 0x0000e80801007387 */ /* 0x0001e80000100a00 */
[----:B-----5:R0:W-:Y:S04]  /*0940*/  STL.64 [R1+0xf0], R10 ;  /* 0x0000f00a01007387 */ /* 0x0201e80000100a00 */
[----:B--2---:R0:W-:Y:S04]  /*0950*/  STL.64 [R1+0xf8], R12 ;  /* 0x0000f80c01007387 */ /* 0x0041e80000100a00 */
[----:B---3--:R0:W-:Y:S02]  /*0960*/  STL [R1+0x100], R14 ;  /* 0x0001000e01007387 */ /* 0x0081e40000100800 */
.L_x_408:
[----:B------:R-:W-:Y:S05]  /*0970*/  BSYNC.RECONVERGENT B1 ;  /* 0x0000000000017941 */ /* 0x000fea0003800200 */
.L_x_405:
[----:B0-----:R-:W-:Y:S01]  /*0980*/  SHF.R.U32.HI R3, RZ, 0x2, R22 ;  /* 0x00000002ff037819 */ /* 0x001fe20000011616 */
[----:B------:R0:W-:Y:S01]  /*0990*/  STG.E.64 desc[UR6][R26.64+0x8], R18 ;  /* 0x000008121a007986 */ /* 0x0001e2000c101b06 */
[----:B------:R-:W-:Y:S01]  /*09a0*/  SHF.L.U32 R2, R17, 0x4, RZ ;  /* 0x0000000411027819 */ /* 0x000fe200000006ff */
[----:B------:R-:W-:Y:S01]  /*09b0*/  IMAD.MOV.U32 R7, RZ, RZ, RZ ;  /* 0x000000ffff077224 */ /* 0x000fe200078e00ff */
[----:B------:R-:W-:Y:S01]  /*09c0*/  LOP3.LUT R3, R3, R22, RZ, 0x3c, !PT ;  /* 0x0000001603037212 */ /* 0x000fe200078e3cff */
[----:B------:R-:W-:Y:S01]  /*09d0*/  VIADD R22, R20, 0xb0f8a ;  /* 0x000b0f8a14167836 */ /* 0x000fe20000000000 */
[----:B------:R-:W-:Y:S01]  /*09e0*/  MOV R5, 0x2f800000 ;  /* 0x2f80000000057802 */ /* 0x000fe20000000f00 */
[----:B------:R-:W-:Y:S01]  /*09f0*/  IMAD.MOV.U32 R20, RZ, RZ, R17 ;  /* 0x000000ffff147224 */ /* 0x000fe200078e0011 */
[----:B------:R-:W1:Y:S01]  /*0a00*/  LDCU UR4, c[0x0][0x390] ;  /* 0x00007200ff0477ac */ /* 0x000e620008000800 */
[C---:B------:R-:W-:Y:S01]  /*0a10*/  IMAD.SHL.U32 R4, R3.reuse, 0x2, RZ ;  /* 0x0000000203047824 */ /* 0x040fe200078e00ff */
[----:B------:R0:W-:Y:S04]  /*0a20*/  STG.E.64 desc[UR6][R26.64], R22 ;  /* 0x000000161a007986 */ /* 0x0001e8000c101b06 */
[----:B------:R-:W-:-:S04]  /*0a30*/  LOP3.LUT R2, R3, R4, R2, 0x96, !PT ;  /* 0x0000000403027212 */ /* 0x000fc800078e9602 */
[----:B------:R-:W-:Y:S02]  /*0a40*/  LOP3.LUT R21, R2, R17, RZ, 0x3c, !PT ;  /* 0x0000001102157212 */ /* 0x000fe400078e3cff */
[----:B------:R-:W2:Y:S03]  /*0a50*/  LDC.64 R2, c[0x0][0x380] ;  /* 0x0000e000ff027b82 */ /* 0x000ea60000000a00 */
[----:B------:R0:W-:Y:S01]  /*0a60*/  STG.E.64 desc[UR6][R26.64+0x10], R20 ;  /* 0x000010141a007986 */ /* 0x0001e2000c101b06 */
[----:B------:R-:W-:-:S05]  /*0a70*/  IMAD.IADD R4, R21, 0x1, R22 ;  /* 0x0000000115047824 */ /* 0x000fca00078e0216 */
[----:B------:R-:W-:-:S05]  /*0a80*/  I2FP.F32.U32 R4, R4 ;  /* 0x0000000400047245 */ /* 0x000fca0000201000 */
[----:B------:R-:W-:-:S04]  /*0a90*/  FFMA R5, R4, R5, 1.1641532182693481445e-10 ;  /* 0x2f00000004057423 */ /* 0x000fc80000000005 */
[----:B------:R-:W-:Y:S01]  /*0aa0*/  FMUL R4, R5, R0 ;  /* 0x0000000005047220 */ /* 0x000fe20000400000 */
[----:B01----:R-:W-:-:S07]  /*0ab0*/  IMAD.MOV.U32 R5, RZ, RZ, RZ ;  /* 0x000000ffff057224 */ /* 0x003fce00078e00ff */
.L_x_413:
[----:B------:R-:W-:Y:S01]  /*0ac0*/  ISETP.NE.AND P0, PT, R7, R16, PT ;  /* 0x000000100700720c */ /* 0x000fe20003f05270 */
[----:B------:R-:W-:-:S12]  /*0ad0*/  BSSY.RELIABLE B1, `(.L_x_409) ;  /* 0x000000c000017945 */ /* 0x000fd80003800100 */
[----:B------:R-:W-:Y:S05]  /*0ae0*/  @!P0 BRA `(.L_x_410) ;  /* 0x0000000000188947 */ /* 0x000fea0003800000 */
[----:B--2---:R-:W-:-:S05]  /*0af0*/  IMAD.WIDE.U32 R28, R7, 0x104, R2 ;  /* 0x00000104071c7825 */ /* 0x004fca00078e0002 */
[----:B------:R-:W2:Y:S02]  /*0b00*/  LDG.E R0, desc[UR6][R28.64] ;  /* 0x000000061c007981 */ /* 0x000ea4000c1e1900 */
[----:B--2---:R-:W-:-:S05]  /*0b10*/  FADD R5, R5, R0 ;  /* 0x0000000005057221 */ /* 0x004fca0000000000 */
[----:B------:R-:W-:-:S13]  /*0b20*/  FSETP.GEU.AND P0, PT, R4, R5, PT ;  /* 0x000000050400720b */ /* 0x000fda0003f0e000 */
[----:B------:R-:W-:Y:S05]  /*0b30*/  @!P0 BREAK.RELIABLE B1 ;  /* 0x0000000000018942 */ /* 0x000fea0003800100 */
[----:B------:R-:W-:Y:S05]  /*0b40*/  @!P0 BRA `(.L_x_411) ;  /* 0x0000000000188947 */ /* 0x000fea0003800000 */
.L_x_410:
[----:B------:R-:W-:-:S05]  /*0b50*/  VIADD R7, R7, 0x1 ;  /* 0x0000000107077836 */ /* 0x000fca0000000000 */
[----:B------:R-:W-:-:S13]  /*0b60*/  ISETP.NE.AND P0, PT, R7, UR4, PT ;  /* 0x0000000407007c0c */ /* 0x000fda000bf05270 */
[----:B------:R-:W-:Y:S05]  /*0b70*/  @!P0 BREAK.RELIABLE B1 ;  /* 0x0000000000018942 */ /* 0x000fea0003800100 */
[----:B------:R-:W-:Y:S05]  /*0b80*/  @!P0 BRA `(.L_x_412) ;  /* 0x0000000400e08947 */ /* 0x000fea0003800000 */
[----:B------:R-:W-:Y:S05]  /*0b90*/  BSYNC.RELIABLE B1 ;  /* 0x0000000000017941 */ /* 0x000fea0003800100 */
.L_x_409:
[----:B------:R-:W-:Y:S05]  /*0ba0*/  BRA `(.L_x_413) ;  /* 0xfffffffc00c47947 */ /* 0x000fea000383ffff */
.L_x_411:
        /* <DEDUP_REMOVED lines=17> */
[----:B----4-:R-:W-:Y:S04]  /*0cc0*/  STL.64 [R1+0x118], R14 ;  /* 0x0001180e01007387 */ /* 0x010fe80000100a00 */
[----:B------:R-:W2:Y:S04]  /*0cd0*/  LDG.E R8, desc[UR6][R28.64+0x3c] ;  /* 0x00003c061c087981 */ /* 0x000ea8000c1e1900 */
[----:B-----5:R0:W-:Y:S04]  /*0ce0*/  STL.64 [R1+0x120], R12 ;  /* 0x0001200c01007387 */ /* 0x0201e80000100a00 */
[----:B-1----:R-:W3:Y:S04]  /*0cf0*/  LDG.E R11, desc[UR6][R28.64+0x48] ;  /* 0x000048061c0b7981 */ /* 0x002ee8000c1e1900 */
[----:B------:R-:W3:Y:S04]  /*0d00*/  LDG.E R10, desc[UR6][R28.64+0x44] ;  /* 0x000044061c0a7981 */ /* 0x000ee8000c1e1900 */
[----:B0-----:R-:W4:Y:S04]  /*0d10*/  LDG.E R13, desc[UR6][R28.64+0x50] ;  /* 0x000050061c0d7981 */ /* 0x001f28000c1e1900 */
[----:B------:R-:W4:Y:S04]  /*0d20*/  LDG.E R12, desc[UR6][R28.64+0x4c] ;  /* 0x00004c061c0c7981 */ /* 0x000f28000c1e1900 */
[----:B------:R-:W5:Y:S04]  /*0d30*/  LDG.E R15, desc[UR6][R28.64+0x58] ;  /* 0x000058061c0f7981 */ /* 0x000f68000c1e1900 */
[----:B------:R-:W5:Y:S04]  /*0d40*/  LDG.E R14, desc[UR6][R28.64+0x54] ;  /* 0x000054061c0e7981 */ /* 0x000f68000c1e1900 */
[----:B------:R0:W-:Y:S04]  /*0d50*/  STL.64 [R1+0x128], R2 ;  /* 0x0001280201007387 */ /* 0x0001e80000100a00 */
[----:B------:R1:W-:Y:S04]  /*0d60*/  STL.64 [R1+0x130], R4 ;  /* 0x0001300401007387 */ /* 0x0003e80000100a00 */
[----:B------:R1:W-:Y:S04]  /*0d70*/  STL.64 [R1+0x138], R6 ;  /* 0x0001380601007387 */ /* 0x0003e80000100a00 */
[----:B0-----:R-:W5:Y:S04]  /*0d80*/  LDG.E R3, desc[UR6][R28.64+0x60] ;  /* 0x000060061c037981 */ /* 0x001f68000c1e1900 */
[----:B------:R-:W5:Y:S04]  /*0d90*/  LDG.E R2, desc[UR6][R28.64+0x5c] ;  /* 0x00005c061c027981 */ /* 0x000f68000c1e1900 */
[----:B-1----:R-:W5:Y:S04]  /*0da0*/  LDG.E R5, desc[UR6][R28.64+0x68] ;  /* 0x000068061c057981 */ /* 0x002f68000c1e1900 */
[----:B------:R-:W5:Y:S04]  /*0db0*/  LDG.E R4, desc[UR6][R28.64+0x64] ;  /* 0x000064061c047981 */ /* 0x000f68000c1e1900 */
[----:B------:R-:W5:Y:S04]  /*0dc0*/  LDG.E R7, desc[UR6][R28.64+0x70] ;  /* 0x000070061c077981 */ /* 0x000f68000c1e1900 */
[----:B------:R-:W5:Y:S04]  /*0dd0*/  LDG.E R6, desc[UR6][R28.64+0x6c] ;  /* 0x00006c061c067981 */ /* 0x000f68000c1e1900 */
[----:B--2---:R0:W-:Y:S04]  /*0de0*/  STL.64 [R1+0x140], R8 ;  /* 0x0001400801007387 */ /* 0x0041e80000100a00 */
[----:B---3--:R1:W-:Y:S04]  /*0df0*/  STL.64 [R1+0x148], R10 ;  /* 0x0001480a01007387 */ /* 0x0083e80000100a00 */
[----:B0-----:R-:W2:Y:S04]  /*0e00*/  LDG.E R9, desc[UR6][R28.64+0x78] ;  /* 0x000078061c097981 */ /* 0x001ea8000c1e1900 */
[----:B----4-:R0:W-:Y:S04]  /*0e10*/  STL.64 [R1+0x150], R12 ;  /* 0x0001500c01007387 */ /* 0x0101e80000100a00 */
[----:B------:R-:W2:Y:S04]  /*0e20*/  LDG.E R8, desc[UR6][R28.64+0x74] ;  /* 0x000074061c087981 */ /* 0x000ea8000c1e1900 */
[----:B-----5:R3:W-:Y:S04]  /*0e30*/  STL.64 [R1+0x158], R14 ;  /* 0x0001580e01007387 */ /* 0x0207e80000100a00 */
[----:B-1----:R-:W4:Y:S04]  /*0e40*/  LDG.E R11, desc[UR6][R28.64+0x80] ;  /* 0x000080061c0b7981 */ /* 0x002f28000c1e1900 */
[----:B------:R-:W4:Y:S04]  /*0e50*/  LDG.E R10, desc[UR6][R28.64+0x7c] ;  /* 0x00007c061c0a7981 */ /* 0x000f28000c1e1900 */
[----:B0-----:R-:W5:Y:S04]  /*0e60*/  LDG.E R13, desc[UR6][R28.64+0x88] ;  /* 0x000088061c0d7981 */ /* 0x001f68000c1e1900 */
[----:B------:R-:W5:Y:S04]  /*0e70*/  LDG.E R12, desc[UR6][R28.64+0x84] ;  /* 0x000084061c0c7981 */ /* 0x000f68000c1e1900 */
[----:B---3--:R-:W3:Y:S04]  /*0e80*/  LDG.E R15, desc[UR6][R28.64+0x90] ;  /* 0x000090061c0f7981 */ /* 0x008ee8000c1e1900 */
[----:B------:R-:W3:Y:S04]  /*0e90*/  LDG.E R14, desc[UR6][R28.64+0x8c] ;  /* 0x00008c061c0e7981 */ /* 0x000ee8000c1e1900 */
[----:B------:R0:W-:Y:S04]  /*0ea0*/  STL.64 [R1+0x160], R2 ;  /* 0x0001600201007387 */ /* 0x0001e80000100a00 */
[----:B------:R1:W-:Y:S04]  /*0eb0*/  STL.64 [R1+0x168], R4 ;  /* 0x0001680401007387 */ /* 0x0003e80000100a00 */
[----:B------:R1:W-:Y:S04]  /*0ec0*/  STL.64 [R1+0x170], R6 ;  /* 0x0001700601007387 */ /* 0x0003e80000100a00 */
[----:B0-----:R-:W3:Y:S04]  /*0ed0*/  LDG.E R3, desc[UR6][R28.64+0x98] ;  /* 0x000098061c037981 */ /* 0x001ee8000c1e1900 */
[----:B------:R-:W3:Y:S04]  /*0ee0*/  LDG.E R2, desc[UR6][R28.64+0x94] ;  /* 0x000094061c027981 */ /* 0x000ee8000c1e1900 */
[----:B-1----:R-:W3:Y:S04]  /*0ef0*/  LDG.E R5, desc[UR6][R28.64+0xa0] ;  /* 0x0000a0061c057981 */ /* 0x002ee8000c1e1900 */
[----:B------:R-:W3:Y:S04]  /*0f00*/  LDG.E R4, desc[UR6][R28.64+0x9c] ;  /* 0x00009c061c047981 */ /* 0x000ee8000c1e1900 */
[----:B------:R-:W3:Y:S04]  /*0f10*/  LDG.E R7, desc[UR6][R28.64+0xa8] ;  /* 0x0000a8061c077981 */ /* 0x000ee8000c1e1900 */
[----:B------:R-:W3:Y:S04]  /*0f20*/  LDG.E R6, desc[UR6][R28.64+0xa4] ;  /* 0x0000a4061c067981 */ /* 0x000ee8000c1e1900 */
[----:B--2---:R0:W-:Y:S04]  /*0f30*/  STL.64 [R1+0x178], R8 ;  /* 0x0001780801007387 */ /* 0x0041e80000100a00 */
[----:B----4-:R1:W-:Y:S04]  /*0f40*/  STL.64 [R1+0x180], R10 ;  /* 0x0001800a01007387 */ /* 0x0103e80000100a00 */
[----:B0-----:R-:W2:Y:S04]  /*0f50*/  LDG.E R9, desc[UR6][R28.64+0xb0] ;  /* 0x0000b0061c097981 */ /* 0x001ea8000c1e1900 */
[----:B-----5:R0:W-:Y:S04]  /*0f60*/  STL.64 [R1+0x188], R12 ;  /* 0x0001880c01007387 */ /* 0x0201e80000100a00 */
[----:B------:R-:W2:Y:S04]  /*0f70*/  LDG.E R8, desc[UR6][R28.64+0xac] ;  /* 0x0000ac061c087981 */ /* 0x000ea8000c1e1900 */
[----:B---3--:R3:W-:Y:S04]  /*0f80*/  STL.64 [R1+0x190], R14 ;  /* 0x0001900e01007387 */ /* 0x0087e80000100a00 */
        /* <DEDUP_REMOVED lines=27> */
[----:B------:R0:W-:Y:S04]  /*1140*/  STL [R1+0x104], R0 ;  /* 0x0001040001007387 */ /* 0x0001e80000100800 */
[----:B------:R0:W-:Y:S04]  /*1150*/  STL.64 [R1+0x1d0], R2 ;  /* 0x0001d00201007387 */ /* 0x0001e80000100a00 */
[----:B------:R0:W-:Y:S04]  /*1160*/  STL.64 [R1+0x1d8], R4 ;  /* 0x0001d80401007387 */ /* 0x0001e80000100a00 */
[----:B------:R0:W-:Y:S04]  /*1170*/  STL.64 [R1+0x1e0], R6 ;  /* 0x0001e00601007387 */ /* 0x0001e80000100a00 */
[----:B--2---:R0:W-:Y:S04]  /*1180*/  STL.64 [R1+0x1e8], R8 ;  /* 0x0001e80801007387 */ /* 0x0041e80000100a00 */
[----:B----4-:R0:W-:Y:S04]  /*1190*/  STL.64 [R1+0x1f0], R10 ;  /* 0x0001f00a01007387 */ /* 0x0101e80000100a00 */
[----:B-----5:R0:W-:Y:S04]  /*11a0*/  STL.64 [R1+0x1f8], R12 ;  /* 0x0001f80c01007387 */ /* 0x0201e80000100a00 */
[----:B---3--:R0:W-:Y:S01]  /*11b0*/  STL.64 [R1+0x200], R14 ;  /* 0x0002000e01007387 */ /* 0x0081e20000100a00 */
[----:B------:R-:W-:Y:S05]  /*11c0*/  BRA `(.L_x_412) ;  /* 0x0000000000507947 */ /* 0x000fea0003800000 */
.L_x_404:
[----:B------:R-:W2:Y:S04]  /*11d0*/  LDG.E.64 R2, desc[UR6][R26.64] ;  /* 0x000000061a027981 */ /* 0x000ea8000c1e1b00 */
[----:B------:R-:W3:Y:S04]  /*11e0*/  LDG.E.64 R18, desc[UR6][R26.64+0x10] ;  /* 0x000010061a127981 */ /* 0x000ee8000c1e1b00 */
[----:B------:R-:W4:Y:S01]  /*11f0*/  LDG.E.64 R22, desc[UR6][R26.64+0x8] ;  /* 0x000008061a167981 */ /* 0x000f22000c1e1b00 */
[----:B--2---:R-:W-:-:S04]  /*1200*/  SHF.R.U32.HI R0, RZ, 0x2, R3 ;  /* 0x00000002ff007819 */ /* 0x004fc80000011603 */
[----:B------:R-:W-:Y:S01]  /*1210*/  LOP3.LUT R0, R0, R3, RZ, 0x3c, !PT ;  /* 0x0000000300007212 */ /* 0x000fe200078e3cff */
[----:B---3--:R-:W-:Y:S01]  /*1220*/  IMAD.SHL.U32 R3, R19, 0x10, RZ ;  /* 0x0000001013037824 */ /* 0x008fe200078e00ff */
[----:B------:R1:W-:Y:S02]  /*1230*/  STG.E.64 desc[UR6][R26.64+0x8], R18 ;  /* 0x000008121a007986 */ /* 0x0003e4000c101b06 */
[C---:B------:R-:W-:Y:S02]  /*1240*/  SHF.L.U32 R4, R0.reuse, 0x1, RZ ;  /* 0x0000000100047819 */ /* 0x040fe400000006ff */
[----:B----4-:R-:W-:Y:S02]  /*1250*/  SHF.R.U32.HI R5, RZ, 0x2, R22 ;  /* 0x00000002ff057819 */ /* 0x010fe40000011616 */
[----:B------:R-:W-:Y:S02]  /*1260*/  LOP3.LUT R4, R0, R4, R3, 0x96, !PT ;  /* 0x0000000400047212 */ /* 0x000fe400078e9603 */
[----:B------:R-:W-:Y:S01]  /*1270*/  LOP3.LUT R5, R5, R22, RZ, 0x3c, !PT ;  /* 0x0000001605057212 */ /* 0x000fe200078e3cff */
[----:B------:R-:W-:Y:S01]  /*1280*/  VIADD R22, R2, 0xb0f8a ;  /* 0x000b0f8a02167836 */ /* 0x000fe20000000000 */
[----:B------:R-:W-:-:S03]  /*1290*/  LOP3.LUT R17, R4, R19, RZ, 0x3c, !PT ;  /* 0x0000001304117212 */ /* 0x000fc600078e3cff */
[----:B------:R-:W-:Y:S01]  /*12a0*/  IMAD.SHL.U32 R3, R5, 0x2, RZ ;  /* 0x0000000205037824 */ /* 0x000fe200078e00ff */
[----:B------:R1:W-:Y:S01]  /*12b0*/  STG.E.64 desc[UR6][R26.64], R22 ;  /* 0x000000161a007986 */ /* 0x0003e2000c101b06 */
[----:B------:R-:W-:Y:S02]  /*12c0*/  IMAD.SHL.U32 R0, R17, 0x10, RZ ;  /* 0x0000001011007824 */ /* 0x000fe400078e00ff */
[----:B------:R-:W-:-:S03]  /*12d0*/  IMAD.MOV.U32 R20, RZ, RZ, R17 ;  /* 0x000000ffff147224 */ /* 0x000fc600078e0011 */
[----:B------:R-:W-:-:S04]  /*12e0*/  LOP3.LUT R0, R5, R3, R0, 0x96, !PT ;  /* 0x0000000305007212 */ /* 0x000fc800078e9600 */
[----:B------:R-:W-:-:S05]  /*12f0*/  LOP3.LUT R21, R0, R17, RZ, 0x3c, !PT ;  /* 0x0000001100157212 */ /* 0x000fca00078e3cff */
[----:B------:R1:W-:Y:S02]  /*1300*/  STG.E.64 desc[UR6][R26.64+0x10], R20 ;  /* 0x000010141a007986 */ /* 0x0003e4000c101b06 */
.L_x_412:
[----:B------:R-:W-:Y:S05]  /*1310*/  BSYNC.RECONVERGENT B0 ;  /* 0x0000000000007941 */ /* 0x000fea0003800200 */
.L_x_403:
[----:B------:R-:W-:Y:S05]  /*1320*/  WARPSYNC.ALL ;  /* 0x0000000000007948 */ /* 0x000fea0003800000 */
[----:B0-----:R-:W-:Y:S01]  /*1330*/  SHF.R.U32.HI R0, RZ, 0x2, R23 ;  /* 0x00000002ff007819 */ /* 0x001fe20000011617 */
[----:B------:R0:W-:Y:S01]  /*1340*/  STL [R1+0x208], RZ ;  /* 0x000208ff01007387 */ /* 0x0001e20000100800 */
[----:B--2---:R-:W-:Y:S01]  /*1350*/  SHF.L.U32 R3, R21, 0x4, RZ ;  /* 0x0000000415037819 */ /* 0x004fe200000006ff */
[----:B------:R-:W-:Y:S01]  /*1360*/  BSSY.RECONVERGENT B2, `(.L_x_414) ;  /* 0x0000055000027945 */ /* 0x000fe20003800200 */
[----:B------:R-:W-:-:S05]  /*1370*/  LOP3.LUT R0, R0, R23, RZ, 0x3c, !PT ;  /* 0x0000001700007212 */ /* 0x000fca00078e3cff */
[----:B------:R-:W-:-:S05]  /*1380*/  IMAD.SHL.U32 R2, R0, 0x2, RZ ;  /* 0x0000000200027824 */ /* 0x000fca00078e00ff */
[----:B------:R-:W-:-:S04]  /*1390*/  LOP3.LUT R2, R0, R2, R3, 0x96, !PT ;  /* 0x0000000200027212 */ /* 0x000fc800078e9603 */
[----:B------:R-:W-:-:S04]  /*13a0*/  LOP3.LUT R5, R2, R21, RZ, 0x3c, !PT ;  /* 0x0000001502057212 */ /* 0x000fc800078e3cff */
[----:B------:R-:W-:-:S05]  /*13b0*/  IADD3 R3, PT, PT, R22, 0x587c5, R5 ;  /* 0x000587c516037810 */ /* 0x000fca0007ffe005 */
[----:B------:R-:W-:-:S05]  /*13c0*/  IMAD.HI.U32 R2, R3, -0xff00ff, RZ ;  /* 0xff00ff0103027827 */ /* 0x000fca00078e00ff */
[----:B------:R-:W-:-:S05]  /*13d0*/  SHF.R.U32.HI R2, RZ, 0x8, R2 ;  /* 0x00000008ff027819 */ /* 0x000fca0000011602 */
[----:B------:R-:W-:-:S05]  /*13e0*/  IMAD R2, R2, -0x101, R3 ;  /* 0xfffffeff02027824 */ /* 0x000fca00078e0203 */
[----:B------:R-:W-:-:S13]  /*13f0*/  LOP3.LUT P0, R0, R2, 0xff, RZ, 0xc0, !PT ;  /* 0x000000ff02007812 */ /* 0x000fda000780c0ff */
[----:B0-----:R-:W-:Y:S05]  /*1400*/  @!P0 BRA `(.L_x_415) ;  /* 0x0000000400288947 */ /* 0x001fea0003800000 */
[----:B------:R-:W-:Y:S01]  /*1410*/  ISETP.GE.U32.AND P0, PT, R0, 0x4, PT ;  /* 0x000000040000780c */ /* 0x000fe20003f06070 */
[----:B------:R-:W-:Y:S01]  /*1420*/  BSSY.RECONVERGENT B1, `(.L_x_416) ;  /* 0x000003b000017945 */ /* 0x000fe20003800200 */
[----:B------:R-:W-:Y:S01]  /*1430*/  LOP3.LUT R4, R2, 0x3, RZ, 0xc0, !PT ;  /* 0x0000000302047812 */ /* 0x000fe200078ec0ff */
[----:B------:R-:W-:-:S10]  /*1440*/  IMAD.MOV.U32 R3, RZ, RZ, RZ ;  /* 0x000000ffff037224 */ /* 0x000fd400078e00ff */
[----:B------:R-:W-:Y:S05]  /*1450*/  @!P0 BRA `(.L_x_417) ;  /* 0x0000000000dc8947 */ /* 0x000fea0003800000 */
[----:B------:R-:W-:Y:S01]  /*1460*/  LOP3.LUT R3, R2, 0xffff, RZ, 0xc0, !PT ;  /* 0x0000ffff02037812 */ /* 0x000fe200078ec0ff */
[----:B------:R-:W-:Y:S01]  /*1470*/  BSSY.RELIABLE B0, `(.L_x_418) ;  /* 0x000002e000007945 */ /* 0x000fe20003800100 */
[C---:B------:R-:W-:Y:S01]  /*1480*/  IADD3 R11, PT, PT, R1.reuse, 0x4, RZ ;  /* 0x00000004010b7810 */ /* 0x040fe20007ffe0ff */
[----:B------:R-:W-:Y:S01]  /*1490*/  VIADD R12, R1, 0x20c ;  /* 0x0000020c010c7836 */ /* 0x000fe20000000000 */
[----:B------:R-:W-:-:S05]  /*14a0*/  SHF.R.U32.HI R3, RZ, 0x2, R3 ;  /* 0x00000002ff037819 */ /* 0x000fca0000011603 */
[----:B------:R-:W-:-:S05]  /*14b0*/  IMAD.SHL.U32 R3, R3, 0x4, RZ ;  /* 0x0000000403037824 */ /* 0x000fca00078e00ff */
[----:B------:R-:W-:-:S05]  /*14c0*/  LOP3.LUT R3, R3, 0xfc, RZ, 0xe2, !PT ;  /* 0x000000fc03037812 */ /* 0x000fca00078ee2ff */
[----:B------:R-:W-:Y:S01]  /*14d0*/  IMAD.MOV R6, RZ, RZ, -R3 ;  /* 0x000000ffff067224 */ /* 0x000fe200078e0a03 */
[----:B------:R-:W-:-:S04]  /*14e0*/  LOP3.LUT R3, R2, 0xfc, RZ, 0xc0, !PT ;  /* 0x000000fc02037812 */ /* 0x000fc800078ec0ff */
[----:B------:R-:W-:-:S13]  /*14f0*/  ISETP.GE.AND P0, PT, R6, RZ, PT ;  /* 0x000000ff0600720c */ /* 0x000fda0003f06270 */
[----:B------:R-:W-:Y:S05]  /*1500*/  @P0 BRA `(.L_x_419) ;  /* 0x0000000000900947 */ /* 0x000fea0003800000 */
[----:B------:R-:W-:Y:S01]  /*1510*/  IMAD.MOV R7, RZ, RZ, -R6 ;  /* 0x000000ffff077224 */ /* 0x000fe200078e0a06 */
[----:B------:R-:W-:Y:S01]  /*1520*/  BSSY.RECONVERGENT B3, `(.L_x_420) ;  /* 0x0000012000037945 */ /* 0x000fe20003800200 */
[----:B------:R-:W-:-:S03]  /*1530*/  PLOP3.LUT P0, PT, PT, PT, PT, 0x80, 0x8 ;  /* 0x000000000008781c */ /* 0x000fc60003f0f070 */
[----:B------:R-:W-:-:S13]  /*1540*/  ISETP.GT.AND P1, PT, R7, 0xc, PT ;  /* 0x0000000c0700780c */ /* 0x000fda0003f24270 */
[----:B------:R-:W-:Y:S05]  /*1550*/  @!P1 BRA `(.L_x_421) ;  /* 0x0000000000389947 */ /* 0x000fea0003800000 */
[----:B------:R-:W-:-:S13]  /*1560*/  PLOP3.LUT P0, PT, PT, PT, PT, 0x8, 0x80 ;  /* 0x000000000080781c */ /* 0x000fda0003f0e170 */
.L_x_422:
[----:B------:R-:W2:Y:S04]  /*1570*/  LDL R7, [R11] ;  /* 0x000000000b077983 */ /* 0x000ea80000100800 */
[----:B--2---:R-:W-:Y:S04]  /*1580*/  STL [R12], R7 ;  /* 0x000000070c007387 */ /* 0x004fe80000100800 */
[----:B------:R-:W2:Y:S04]  /*1590*/  LDL R8, [R11+0x4] ;  /* 0x000004000b087983 */ /* 0x000ea80000100800 */
[----:B--2---:R-:W-:Y:S04]  /*15a0*/  STL [R12+0x4], R8 ;  /* 0x000004080c007387 */ /* 0x004fe80000100800 */
[----:B------:R-:W2:Y:S01]  /*15b0*/  LDL R9, [R11+0x8] ;  /* 0x000008000b097983 */ /* 0x000ea20000100800 */
[----:B------:R-:W-:-:S05]  /*15c0*/  VIADD R6, R6, 0x10 ;  /* 0x0000001006067836 */ /* 0x000fca0000000000 */
[----:B------:R-:W-:Y:S01]  /*15d0*/  ISETP.GE.AND P1, PT, R6, -0xc, PT ;  /* 0xfffffff40600780c */ /* 0x000fe20003f26270 */
[----:B--2---:R-:W-:Y:S04]  /*15e0*/  STL [R12+0x8], R9 ;  /* 0x000008090c007387 */ /* 0x004fe80000100800 */
[----:B------:R0:W2:Y:S02]  /*15f0*/  LDL R10, [R11+0xc] ;  /* 0x00000c000b0a7983 */ /* 0x0000a40000100800 */
[----:B0-----:R-:W-:Y:S02]  /*1600*/  VIADD R11, R11, 0x10 ;  /* 0x000000100b0b7836 */ /* 0x001fe40000000000 */
[----:B--2---:R0:W-:Y:S02]  /*1610*/  STL [R12+0xc], R10 ;  /* 0x00000c0a0c007387 */ /* 0x0041e40000100800 */
[----:B0-----:R-:W-:-:S02]  /*1620*/  IADD3 R12, PT, PT, R12, 0x10, RZ ;  /* 0x000000100c0c7810 */ /* 0x001fc40007ffe0ff */
[----:B------:R-:W-:Y:S05]  /*1630*/  @!P1 BRA `(.L_x_422) ;  /* 0xfffffffc00cc9947 */ /* 0x000fea000383ffff */
.L_x_421:
[----:B------:R-:W-:Y:S05]  /*1640*/  BSYNC.RECONVERGENT B3 ;  /* 0x0000000000037941 */ /* 0x000fea0003800200 */
.L_x_420:
[----:B------:R-:W-:Y:S01]  /*1650*/  IMAD.MOV R7, RZ, RZ, -R6 ;  /* 0x000000ffff077224 */ /* 0x000fe200078e0a06 */
[----:B------:R-:W-:Y:S04]  /*1660*/  BSSY.RECONVERGENT B3, `(.L_x_423) ;  /* 0x000000b000037945 */ /* 0x000fe80003800200 */
[----:B------:R-:W-:-:S13]  /*1670*/  ISETP.GT.AND P1, PT, R7, 0x4, PT ;  /* 0x000000040700780c */ /* 0x000fda0003f24270 */
[----:B------:R-:W-:Y:S05]  /*1680*/  @!P1 BRA `(.L_x_424) ;  /* 0x0000000000209947 */ /* 0x000fea0003800000 */
[----:B------:R-:W2:Y:S04]  /*1690*/  LDL R7, [R11] ;  /* 0x000000000b077983 */ /* 0x000ea80000100800 */
[----:B--2---:R-:W-:Y:S04]  /*16a0*/  STL [R12], R7 ;  /* 0x000000070c007387 */ /* 0x004fe80000100800 */
[----:B------:R0:W2:Y:S01]  /*16b0*/  LDL R8, [R11+0x4] ;  /* 0x000004000b087983 */ /* 0x0000a20000100800 */
[----:B------:R-:W-:Y:S01]  /*16c0*/  PLOP3.LUT P0, PT, PT, PT, PT, 0x8, 0x80 ;  /* 0x000000000080781c */ /* 0x000fe20003f0e170 */
[----:B------:R-:W-:-:S02]  /*16d0*/  VIADD R6, R6, 0x8 ;  /* 0x0000000806067836 */ /* 0x000fc40000000000 */
[----:B0-----:R-:W-:Y:S01]  /*16e0*/  VIADD R11, R11, 0x8 ;  /* 0x000000080b0b7836 */ /* 0x001fe20000000000 */
[----:B--2---:R0:W-:Y:S02]  /*16f0*/  STL [R12+0x4], R8 ;  /* 0x000004080c007387 */ /* 0x0041e40000100800 */
[----:B0-----:R-:W-:-:S07]  /*1700*/  VIADD R12, R12, 0x8 ;  /* 0x000000080c0c7836 */ /* 0x001fce0000000000 */
.L_x_424:
[----:B------:R-:W-:Y:S05]  /*1710*/  BSYNC.RECONVERGENT B3 ;  /* 0x0000000000037941 */ /* 0x000fea0003800200 */
.L_x_423:
[----:B------:R-:W-:-:S13]  /*1720*/  ISETP.EQ.AND P1, PT, R6, RZ, PT ;  /* 0x000000ff0600720c */ /* 0x000fda0003f22270 */
[----:B------:R-:W-:Y:S05]  /*1730*/  @!P0 BREAK.RELIABLE P1, B0 ;  /* 0x0000000000008942 */ /* 0x000fea0000800100 */
[----:B------:R-:W-:Y:S05]  /*1740*/  @!P0 BRA P1, `(.L_x_417) ;  /* 0x0000000000208947 */ /* 0x000fea0000800000 */
.L_x_419:
[----:B------:R-:W-:Y:S05]  /*1750*/  BSYNC.RELIABLE B0 ;  /* 0x0000000000007941 */ /* 0x000fea0003800100 */
.L_x_418:
[----:B------:R0:W2:Y:S01]  /*1760*/  LDL R7, [R11] ;  /* 0x000000000b077983 */ /* 0x0000a20000100800 */
[----:B------:R-:W-:-:S04]  /*1770*/  IADD3 R6, PT, PT, R6, 0x4, RZ ;  /* 0x0000000406067810 */ /* 0x000fc80007ffe0ff */
[----:B------:R-:W-:Y:S01]  /*1780*/  ISETP.NE.AND P0, PT, R6, RZ, PT ;  /* 0x000000ff0600720c */ /* 0x000fe20003f05270 */
[----:B0-----:R-:W-:Y:S01]  /*1790*/  VIADD R11, R11, 0x4 ;  /* 0x000000040b0b7836 */ /* 0x001fe20000000000 */
[----:B--2---:R0:W-:Y:S02]  /*17a0*/  STL [R12], R7 ;  /* 0x000000070c007387 */ /* 0x0041e40000100800 */
[----:B0-----:R-:W-:-:S09]  /*17b0*/  VIADD R12, R12, 0x4 ;  /* 0x000000040c0c7836 */ /* 0x001fd20000000000 */
[----:B------:R-:W-:Y:S05]  /*17c0*/  @P0 BRA `(.L_x_418) ;  /* 0xfffffffc00e40947 */ /* 0x000fea000383ffff */
.L_x_417:
[----:B------:R-:W-:Y:S05]  /*17d0*/  BSYNC.RECONVERGENT B1 ;  /* 0x0000000000017941 */ /* 0x000fea0003800200 */
.L_x_416:
[----:B------:R-:W-:-:S13]  /*17e0*/  ISETP.NE.AND P0, PT, R4, RZ, PT ;  /* 0x000000ff0400720c */ /* 0x000fda0003f05270 */
[----:B------:R-:W-:Y:S05]  /*17f0*/  @!P0 BRA `(.L_x_415) ;  /* 0x00000000002c8947 */ /* 0x000fea0003800000 */
[----:B------:R-:W-:Y:S02]  /*1800*/  VIADD R3, R3, 0x4 ;  /* 0x0000000403037836 */ /* 0x000fe40000000000 */
[----:B------:R-:W-:Y:S02]  /*1810*/  IMAD.MOV R4, RZ, RZ, -R4 ;  /* 0x000000ffff047224 */ /* 0x000fe400078e0a04 */
[----:B------:R-:W-:Y:S01]  /*1820*/  IMAD.IADD R6, R3, 0x1, R24 ;  /* 0x0000000103067824 */ /* 0x000fe200078e0218 */
[----:B------:R-:W-:-:S07]  /*1830*/  IADD3 R7, PT, PT, R1, R3, RZ ;  /* 0x0000000301077210 */ /* 0x000fce0007ffe0ff */
.L_x_425:
[----:B------:R0:W2:Y:S01]  /*1840*/  LDL.U8 R3, [R7] ;  /* 0x0000000007037983 */ /* 0x0000a20000100000 */
[----:B------:R-:W-:-:S05]  /*1850*/  VIADD R4, R4, 0x1 ;  /* 0x0000000104047836 */ /* 0x000fca0000000000 */
[----:B------:R-:W-:Y:S01]  /*1860*/  ISETP.NE.AND P0, PT, R4, RZ, PT ;  /* 0x000000ff0400720c */ /* 0x000fe20003f05270 */
[----:B0-----:R-:W-:Y:S01]  /*1870*/  VIADD R7, R7, 0x1 ;  /* 0x0000000107077836 */ /* 0x001fe20000000000 */
[----:B--2---:R0:W-:Y:S02]  /*1880*/  STL.U8 [R6], R3 ;  /* 0x0000000306007387 */ /* 0x0041e40000100000 */
[----:B0-----:R-:W-:-:S09]  /*1890*/  VIADD R6, R6, 0x1 ;  /* 0x0000000106067836 */ /* 0x001fd20000000000 */
[----:B------:R-:W-:Y:S05]  /*18a0*/  @P0 BRA `(.L_x_425) ;  /* 0xfffffffc00e40947 */ /* 0x000fea000383ffff */
.L_x_415:
[----:B------:R-:W-:Y:S05]  /*18b0*/  BSYNC.RECONVERGENT B2 ;  /* 0x0000000000027941 */ /* 0x000fea0003800200 */
.L_x_414:
[----:B------:R-:W-:Y:S05]  /*18c0*/  WARPSYNC.ALL ;  /* 0x0000000000007948 */ /* 0x000fea0003800000 */
[----:B------:R-:W-:Y:S01]  /*18d0*/  IADD3 R3, PT, PT, -R2, RZ, RZ ;  /* 0x000000ff02037210 */ /* 0x000fe20007ffe1ff */
[----:B------:R-:W-:Y:S01]  /*18e0*/  BSSY.RECONVERGENT B0, `(.L_x_426) ;  /* 0x0000012000007945 */ /* 0x000fe20003800200 */
[----:B------:R-:W-:Y:S02]  /*18f0*/  LOP3.LUT R4, R0, 0xff, RZ, 0x3c, !PT ;  /* 0x000000ff00047812 */ /* 0x000fe400078e3cff */
[----:B------:R-:W-:Y:S02]  /*1900*/  LOP3.LUT P1, R7, R3, 0x3, RZ, 0xc0, !PT ;  /* 0x0000000303077812 */ /* 0x000fe4000782c0ff */
[----:B------:R-:W-:-:S11]  /*1910*/  ISETP.GE.U32.AND P0, PT, R4, 0x3, PT ;  /* 0x000000030400780c */ /* 0x000fd60003f06070 */
[----:B------:R-:W-:Y:S05]  /*1920*/  @!P1 BRA `(.L_x_427) ;  /* 0x0000000000349947 */ /* 0x000fea0003800000 */
[----:B------:R-:W-:Y:S01]  /*1930*/  LOP3.LUT R3, R2, 0xff, RZ, 0xc0, !PT ;  /* 0x000000ff02037812 */ /* 0x000fe200078ec0ff */
[--C-:B------:R-:W-:Y:S02]  /*1940*/  IMAD.IADD R0, R0, 0x1, R7.reuse ;  /* 0x0000000100007824 */ /* 0x100fe400078e0207 */
[----:B------:R-:W-:Y:S02]  /*1950*/  IMAD.MOV R2, RZ, RZ, -R7 ;  /* 0x000000ffff027224 */ /* 0x000fe400078e0a07 */
[----:B------:R-:W-:-:S04]  /*1960*/  IMAD.IADD R4, R3, 0x1, R24 ;  /* 0x0000000103047824 */ /* 0x000fc800078e0218 */
[C---:B------:R-:W-:Y:S01]  /*1970*/  VIADD R6, R4.reuse, 0x4 ;  /* 0x0000000404067836 */ /* 0x040fe20000000000 */
[----:B------:R-:W-:-:S07]  /*1980*/  IADD3 R4, PT, PT, R4, -0x100, RZ ;  /* 0xffffff0004047810 */ /* 0x000fce0007ffe0ff */
.L_x_428:
[----:B------:R0:W2:Y:S01]  /*1990*/  LDL.U8 R3, [R4] ;  /* 0x0000000004037983 */ /* 0x0000a20000100000 */
[----:B------:R-:W-:-:S05]  /*19a0*/  VIADD R2, R2, 0x1 ;  /* 0x0000000102027836 */ /* 0x000fca0000000000 */
[----:B------:R-:W-:Y:S01]  /*19b0*/  ISETP.NE.AND P1, PT, R2, RZ, PT ;  /* 0x000000ff0200720c */ /* 0x000fe20003f25270 */
[----:B0-----:R-:W-:Y:S01]  /*19c0*/  VIADD R4, R4, 0x1 ;  /* 0x0000000104047836 */ /* 0x001fe20000000000 */
[----:B--2---:R0:W-:Y:S02]  /*19d0*/  STL.U8 [R6], R3 ;  /* 0x0000000306007387 */ /* 0x0041e40000100000 */
[----:B0-----:R-:W-:-:S09]  /*19e0*/  VIADD R6, R6, 0x1 ;  /* 0x0000000106067836 */ /* 0x001fd20000000000 */
[----:B------:R-:W-:Y:S05]  /*19f0*/  @P1 BRA `(.L_x_428) ;  /* 0xfffffffc00e41947 */ /* 0x000fea000383ffff */
.L_x_427:
[----:B------:R-:W-:Y:S05]  /*1a00*/  BSYNC.RECONVERGENT B0 ;  /* 0x0000000000007941 */ /* 0x000fea0003800200 */
.L_x_426:
[----:B------:R-:W-:Y:S04]  /*1a10*/  BSSY.RECONVERGENT B0, `(.L_x_429) ;  /* 0x000005e000007945 */ /* 0x000fe80003800200 */
[----:B------:R-:W-:Y:S05]  /*1a20*/  @!P0 BRA `(.L_x_430) ;  /* 0x0000000400708947 */ /* 0x000fea0003800000 */
[----:B------:R-:W-:Y:S01]  /*1a30*/  ISETP.GE.AND P0, PT, R0, 0x100, PT ;  /* 0x000001000000780c */ /* 0x000fe20003f06270 */
[----:B------:R-:W-:Y:S01]  /*1a40*/  IMAD.IADD R3, R1, 0x1, R0 ;  /* 0x0000000101037824 */ /* 0x000fe200078e0200 */
[----:B------:R-:W-:Y:S04]  /*1a50*/  BSSY.RELIABLE B1, `(.L_x_431) ;  /* 0x000004c000017945 */ /* 0x000fe80003800100 */
[C---:B------:R-:W-:Y:S01]  /*1a60*/  IADD3 R2, PT, PT, R3.reuse, 0x10b, RZ ;  /* 0x0000010b03027810 */ /* 0x040fe20007ffe0ff */
[----:B------:R-:W-:-:S06]  /*1a70*/  VIADD R3, R3, 0x20f ;  /* 0x0000020f03037836 */ /* 0x000fcc0000000000 */
[----:B------:R-:W-:Y:S05]  /*1a80*/  @P0 BRA `(.L_x_432) ;  /* 0x0000000400200947 */ /* 0x000fea0003800000 */
[----:B------:R-:W-:Y:S01]  /*1a90*/  IADD3 R4, PT, PT, -R0, 0x100, RZ ;  /* 0x0000010000047810 */ /* 0x000fe20007ffe1ff */
[----:B------:R-:W-:Y:S01]  /*1aa0*/  BSSY.RECONVERGENT B2, `(.L_x_433) ;  /* 0x000002a000027945 */ /* 0x000fe20003800200 */
[----:B------:R-:W-:Y:S02]  /*1ab0*/  PLOP3.LUT P0, PT, PT, PT, PT, 0x80, 0x8 ;  /* 0x000000000008781c */ /* 0x000fe40003f0f070 */
[----:B------:R-:W-:-:S13]  /*1ac0*/  ISETP.GT.AND P1, PT, R4, 0xc, PT ;  /* 0x0000000c0400780c */ /* 0x000fda0003f24270 */
[----:B------:R-:W-:Y:S05]  /*1ad0*/  @!P1 BRA `(.L_x_434) ;  /* 0x0000000000989947 */ /* 0x000fea0003800000 */
[----:B------:R-:W-:-:S13]  /*1ae0*/  PLOP3.LUT P0, PT, PT, PT, PT, 0x8, 0x80 ;  /* 0x000000000080781c */ /* 0x000fda0003f0e170 */
.L_x_435:
[----:B------:R-:W2:Y:S04]  /*1af0*/  LDL.U8 R4, [R2+-0x3] ;  /* 0xfffffd0002047983 */ /* 0x000ea80000100000 */
[----:B--2---:R0:W-:Y:S04]  /*1b00*/  STL.U8 [R3+-0x3], R4 ;  /* 0xfffffd0403007387 */ /* 0x0041e80000100000 */
[----:B------:R-:W2:Y:S04]  /*1b10*/  LDL.U8 R6, [R2+-0x2] ;  /* 0xfffffe0002067983 */ /* 0x000ea80000100000 */
[----:B--2---:R2:W-:Y:S04]  /*1b20*/  STL.U8 [R3+-0x2], R6 ;  /* 0xfffffe0603007387 */ /* 0x0045e80000100000 */
[----:B------:R-:W3:Y:S04]  /*1b30*/  LDL.U8 R8, [R2+-0x1] ;  /* 0xffffff0002087983 */ /* 0x000ee80000100000 */
[----:B---3--:R3:W-:Y:S04]  /*1b40*/  STL.U8 [R3+-0x1], R8 ;  /* 0xffffff0803007387 */ /* 0x0087e80000100000 */
[----:B------:R-:W4:Y:S04]  /*1b50*/  LDL.U8 R10, [R2] ;  /* 0x00000000020a7983 */ /* 0x000f280000100000 */
[----:B----4-:R4:W-:Y:S04]  /*1b60*/  STL.U8 [R3], R10 ;  /* 0x0000000a03007387 */ /* 0x0109e80000100000 */
[----:B------:R-:W5:Y:S04]  /*1b70*/  LDL.U8 R12, [R2+0x1] ;  /* 0x00000100020c7983 */ /* 0x000f680000100000 */
[----:B-----5:R5:W-:Y:S04]  /*1b80*/  STL.U8 [R3+0x1], R12 ;  /* 0x0000010c03007387 */ /* 0x020be80000100000 */
[----:B------:R-:W2:Y:S04]  /*1b90*/  LDL.U8 R14, [R2+0x2] ;  /* 0x00000200020e7983 */ /* 0x000ea80000100000 */
[----:B--2---:R2:W-:Y:S04]  /*1ba0*/  STL.U8 [R3+0x2], R14 ;  /* 0x0000020e03007387 */ /* 0x0045e80000100000 */
[----:B0-----:R-:W3:Y:S04]  /*1bb0*/  LDL.U8 R4, [R2+0x3] ;  /* 0x0000030002047983 */ /* 0x001ee80000100000 */
[----:B---3--:R0:W-:Y:S04]  /*1bc0*/  STL.U8 [R3+0x3], R4 ;  /* 0x0000030403007387 */ /* 0x0081e80000100000 */
[----:B------:R-:W3:Y:S04]  /*1bd0*/  LDL.U8 R6, [R2+0x4] ;  /* 0x0000040002067983 */ /* 0x000ee80000100000 */
[----:B---3--:R3:W-:Y:S04]  /*1be0*/  STL.U8 [R3+0x4], R6 ;  /* 0x0000040603007387 */ /* 0x0087e80000100000 */
[----:B------:R-:W4:Y:S04]  /*1bf0*/  LDL.U8 R8, [R2+0x5] ;  /* 0x0000050002087983 */ /* 0x000f280000100000 */
[----:B----4-:R4:W-:Y:S04]  /*1c00*/  STL.U8 [R3+0x5], R8 ;  /* 0x0000050803007387 */ /* 0x0109e80000100000 */
[----:B------:R-:W5:Y:S04]  /*1c10*/  LDL.U8 R10, [R2+0x6] ;  /* 0x00000600020a7983 */ /* 0x000f680000100000 */
[----:B-----5:R5:W-:Y:S04]  /*1c20*/  STL.U8 [R3+0x6], R10 ;  /* 0x0000060a03007387 */ /* 0x020be80000100000 */
[----:B------:R-:W2:Y:S04]  /*1c30*/  LDL.U8 R12, [R2+0x7] ;  /* 0x00000700020c7983 */ /* 0x000ea80000100000 */
[----:B--2---:R-:W-:Y:S04]  /*1c40*/  STL.U8 [R3+0x7], R12 ;  /* 0x0000070c03007387 */ /* 0x004fe80000100000 */
[----:B------:R-:W2:Y:S04]  /*1c50*/  LDL.U8 R14, [R2+0x8] ;  /* 0x00000800020e7983 */ /* 0x000ea80000100000 */
[----:B--2---:R-:W-:Y:S04]  /*1c60*/  STL.U8 [R3+0x8], R14 ;  /* 0x0000080e03007387 */ /* 0x004fe80000100000 */
[----:B0-----:R-:W2:Y:S04]  /*1c70*/  LDL.U8 R4, [R2+0x9] ;  /* 0x0000090002047983 */ /* 0x001ea80000100000 */
[----:B--2---:R-:W-:Y:S04]  /*1c80*/  STL.U8 [R3+0x9], R4 ;  /* 0x0000090403007387 */ /* 0x004fe80000100000 */
[----:B---3--:R-:W2:Y:S04]  /*1c90*/  LDL.U8 R6, [R2+0xa] ;  /* 0x00000a0002067983 */ /* 0x008ea80000100000 */
[----:B--2---:R-:W-:Y:S04]  /*1ca0*/  STL.U8 [R3+0xa], R6 ;  /* 0x00000a0603007387 */ /* 0x004fe80000100000 */
[----:B----4-:R-:W2:Y:S01]  /*1cb0*/  LDL.U8 R8, [R2+0xb] ;  /* 0x00000b0002087983 */ /* 0x010ea20000100000 */
[----:B------:R-:W-:-:S05]  /*1cc0*/  VIADD R0, R0, 0x10 ;  /* 0x0000001000007836 */ /* 0x000fca0000000000 */
[----:B------:R-:W-:Y:S01]  /*1cd0*/  ISETP.GE.AND P1, PT, R0, 0xf4, PT ;  /* 0x000000f40000780c */ /* 0x000fe20003f26270 */
[----:B--2---:R-:W-:Y:S04]  /*1ce0*/  STL.U8 [R3+0xb], R8 ;  /* 0x00000b0803007387 */ /* 0x004fe80000100000 */
[----:B-----5:R0:W2:Y:S02]  /*1cf0*/  LDL.U8 R10, [R2+0xc] ;  /* 0x00000c00020a7983 */ /* 0x0200a40000100000 */
[----:B0-----:R-:W-:Y:S02]  /*1d00*/  VIADD R2, R2, 0x10 ;  /* 0x0000001002027836 */ /* 0x001fe40000000000 */
[----:B--2---:R0:W-:Y:S02]  /*1d10*/  STL.U8 [R3+0xc], R10 ;  /* 0x00000c0a03007387 */ /* 0x0041e40000100000 */
[----:B0-----:R-:W-:-:S02]  /*1d20*/  VIADD R3, R3, 0x10 ;  /* 0x0000001003037836 */ /* 0x001fc40000000000 */
[----:B------:R-:W-:Y:S05]  /*1d30*/  @!P1 BRA `(.L_x_435) ;  /* 0xfffffffc006c9947 */ /* 0x000fea000383ffff */
.L_x_434:
[----:B------:R-:W-:Y:S05]  /*1d40*/  BSYNC.RECONVERGENT B2 ;  /* 0x0000000000027941 */ /* 0x000fea0003800200 */
.L_x_433:
[----:B------:R-:W-:Y:S01]  /*1d50*/  IADD3 R4, PT, PT, -R0, 0x100, RZ ;  /* 0x0000010000047810 */ /* 0x000fe20007ffe1ff */
[----:B------:R-:W-:Y:S03]  /*1d60*/  BSSY.RECONVERGENT B2, `(.L_x_436) ;  /* 0x0000017000027945 */ /* 0x000fe60003800200 */
[----:B------:R-:W-:-:S13]  /*1d70*/  ISETP.GT.AND P1, PT, R4, 0x4, PT ;  /* 0x000000040400780c */ /* 0x000fda0003f24270 */
[----:B------:R-:W-:Y:S05]  /*1d80*/  @!P1 BRA `(.L_x_437) ;  /* 0x0000000000509947 */ /* 0x000fea0003800000 */
[----:B------:R-:W2:Y:S04]  /*1d90*/  LDL.U8 R4, [R2+-0x3] ;  /* 0xfffffd0002047983 */ /* 0x000ea80000100000 */
[----:B--2---:R0:W-:Y:S04]  /*1da0*/  STL.U8 [R3+-0x3], R4 ;  /* 0xfffffd0403007387 */ /* 0x0041e80000100000 */
[----:B------:R-:W2:Y:S04]  /*1db0*/  LDL.U8 R6, [R2+-0x2] ;  /* 0xfffffe0002067983 */ /* 0x000ea80000100000 */
[----:B--2---:R2:W-:Y:S04]  /*1dc0*/  STL.U8 [R3+-0x2], R6 ;  /* 0xfffffe0603007387 */ /* 0x0045e80000100000 */
[----:B------:R-:W3:Y:S04]  /*1dd0*/  LDL.U8 R8, [R2+-0x1] ;  /* 0xffffff0002087983 */ /* 0x000ee80000100000 */
[----:B---3--:R-:W-:Y:S04]  /*1de0*/  STL.U8 [R3+-0x1], R8 ;  /* 0xffffff0803007387 */ /* 0x008fe80000100000 */
[----:B------:R-:W3:Y:S04]  /*1df0*/  LDL.U8 R10, [R2] ;  /* 0x00000000020a7983 */ /* 0x000ee80000100000 */
[----:B---3--:R-:W-:Y:S04]  /*1e00*/  STL.U8 [R3], R10 ;  /* 0x0000000a03007387 */ /* 0x008fe80000100000 */
[----:B------:R-:W3:Y:S04]  /*1e10*/  LDL.U8 R12, [R2+0x1] ;  /* 0x00000100020c7983 */ /* 0x000ee80000100000 */
[----:B---3--:R-:W-:Y:S04]  /*1e20*/  STL.U8 [R3+0x1], R12 ;  /* 0x0000010c03007387 */ /* 0x008fe80000100000 */
[----:B------:R-:W3:Y:S04]  /*1e30*/  LDL.U8 R14, [R2+0x2] ;  /* 0x00000200020e7983 */ /* 0x000ee80000100000 */
[----:B---3--:R-:W-:Y:S04]  /*1e40*/  STL.U8 [R3+0x2], R14 ;  /* 0x0000020e03007387 */ /* 0x008fe80000100000 */
[----:B0-----:R-:W3:Y:S04]  /*1e50*/  LDL.U8 R4, [R2+0x3] ;  /* 0x0000030002047983 */ /* 0x001ee80000100000 */
[----:B---3--:R-:W-:Y:S04]  /*1e60*/  STL.U8 [R3+0x3], R4 ;  /* 0x0000030403007387 */ /* 0x008fe80000100000 */
[----:B--2---:R0:W2:Y:S01]  /*1e70*/  LDL.U8 R6, [R2+0x4] ;  /* 0x0000040002067983 */ /* 0x0040a20000100000 */
[----:B------:R-:W-:-:S02]  /*1e80*/  PLOP3.LUT P0, PT, PT, PT, PT, 0x8, 0x80 ;  /* 0x000000000080781c */ /* 0x000fc40003f0e170 */
[----:B------:R-:W-:Y:S01]  /*1e90*/  IADD3 R0, PT, PT, R0, 0x8, RZ ;  /* 0x0000000800007810 */ /* 0x000fe20007ffe0ff */
[----:B0-----:R-:W-:Y:S01]  /*1ea0*/  VIADD R2, R2, 0x8 ;  /* 0x0000000802027836 */ /* 0x001fe20000000000 */
[----:B--2---:R0:W-:Y:S02]  /*1eb0*/  STL.U8 [R3+0x4], R6 ;  /* 0x0000040603007387 */ /* 0x0041e40000100000 */
[----:B0-----:R-:W-:-:S07]  /*1ec0*/  VIADD R3, R3, 0x8 ;  /* 0x0000000803037836 */ /* 0x001fce0000000000 */
.L_x_437:
[----:B------:R-:W-:Y:S05]  /*1ed0*/  BSYNC.RECONVERGENT B2 ;  /* 0x0000000000027941 */ /* 0x000fea0003800200 */
.L_x_436:
[----:B------:R-:W-:-:S13]  /*1ee0*/  ISETP.NE.OR P0, PT, R0, 0x100, P0 ;  /* 0x000001000000780c */ /* 0x000fda0000705670 */
[----:B------:R-:W-:Y:S05]  /*1ef0*/  @!P0 BREAK.RELIABLE B1 ;  /* 0x0000000000018942 */ /* 0x000fea0003800100 */
[----:B------:R-:W-:Y:S05]  /*1f00*/  @!P0 BRA `(.L_x_430) ;  /* 0x0000000000388947 */ /* 0x000fea0003800000 */
.L_x_432:
[----:B------:R-:W-:Y:S05]  /*1f10*/  BSYNC.RELIABLE B1 ;  /* 0x0000000000017941 */ /* 0x000fea0003800100 */
.L_x_431:
[----:B------:R-:W2:Y:S04]  /*1f20*/  LDL.U8 R4, [R2+-0x3] ;  /* 0xfffffd0002047983 */ /* 0x000ea80000100000 */
[----:B--2---:R-:W-:Y:S04]  /*1f30*/  STL.U8 [R3+-0x3], R4 ;  /* 0xfffffd0403007387 */ /* 0x004fe80000100000 */
[----:B------:R-:W2:Y:S04]  /*1f40*/  LDL.U8 R6, [R2+-0x2] ;  /* 0xfffffe0002067983 */ /* 0x000ea80000100000 */
[----:B--2---:R-:W-:Y:S04]  /*1f50*/  STL.U8 [R3+-0x2], R6 ;  /* 0xfffffe0603007387 */ /* 0x004fe80000100000 */
[----:B------:R-:W2:Y:S01]  /*1f60*/  LDL.U8 R8, [R2+-0x1] ;  /* 0xffffff0002087983 */ /* 0x000ea20000100000 */
[----:B------:R-:W-:-:S05]  /*1f70*/  VIADD R0, R0, 0x4 ;  /* 0x0000000400007836 */ /* 0x000fca0000000000 */
[----:B------:R-:W-:Y:S01]  /*1f80*/  ISETP.NE.AND P0, PT, R0, 0x100, PT ;  /* 0x000001000000780c */ /* 0x000fe20003f05270 */
[----:B--2---:R-:W-:Y:S04]  /*1f90*/  STL.U8 [R3+-0x1], R8 ;  /* 0xffffff0803007387 */ /* 0x004fe80000100000 */
[----:B------:R0:W2:Y:S02]  /*1fa0*/  LDL.U8 R10, [R2] ;  /* 0x00000000020a7983 */ /* 0x0000a40000100000 */
[----:B0-----:R-:W-:Y:S02]  /*1fb0*/  VIADD R2, R2, 0x4 ;  /* 0x0000000402027836 */ /* 0x001fe40000000000 */
[----:B--2---:R0:W-:Y:S02]  /*1fc0*/  STL.U8 [R3], R10 ;  /* 0x0000000a03007387 */ /* 0x0041e40000100000 */
[----:B0-----:R-:W-:-:S02]  /*1fd0*/  IADD3 R3, PT, PT, R3, 0x4, RZ ;  /* 0x0000000403037810 */ /* 0x001fc40007ffe0ff */
[----:B------:R-:W-:Y:S05]  /*1fe0*/  @P0 BRA `(.L_x_431) ;  /* 0xfffffffc00cc0947 */ /* 0x000fea000383ffff */
.L_x_430:
[----:B------:R-:W-:Y:S05]  /*1ff0*/  BSYNC.RECONVERGENT B0 ;  /* 0x0000000000007941 */ /* 0x000fea0003800200 */
.L_x_429:
[----:B------:R-:W-:Y:S05]  /*2000*/  WARPSYNC.ALL ;  /* 0x0000000000007948 */ /* 0x000fea0003800000 */
[----:B------:R-:W-:Y:S01]  /*2010*/  SHF.R.U32.HI R3, RZ, 0x2, R18 ;  /* 0x00000002ff037819 */ /* 0x000fe20000011612 */
[----:B------:R-:W-:Y:S02]  /*2020*/  IMAD.SHL.U32 R0, R5, 0x10, RZ ;  /* 0x0000001005007824 */ /* 0x000fe400078e00ff */
[----:B------:R-:W-:Y:S01]  /*2030*/  HFMA2 R7, -RZ, RZ, 0.1171875, 0 ;  /* 0x2f800000ff077431 */ /* 0x000fe200000001ff */
[----:B------:R-:W-:Y:S01]  /*2040*/  UMOV UR4, 0x9999999a ;  /* 0x9999999a00047882 */ /* 0x000fe20000000000 */
[----:B------:R-:W-:Y:S01]  /*2050*/  LOP3.LUT R3, R3, R18, RZ, 0x3c, !PT ;  /* 0x0000001203037212 */ /* 0x000fe200078e3cff */
[----:B-1----:R-:W-:Y:S01]  /*2060*/  VIADD R18, R22, 0xb0f8a ;  /* 0x000b0f8a16127836 */ /* 0x002fe20000000000 */
[----:B------:R-:W-:Y:S01]  /*2070*/  UMOV UR5, 0x3fa99999 ;  /* 0x3fa9999900057882 */ /* 0x000fe20000000000 */
[----:B------:R-:W-:Y:S01]  /*2080*/  BSSY.RECONVERGENT B0, `(.L_x_438) ;  /* 0x0000024000007945 */ /* 0x000fe20003800200 */
[----:B------:R-:W-:-:S02]  /*2090*/  IMAD.MOV.U32 R28, RZ, RZ, R17 ;  /* 0x000000ffff1c7224 */ /* 0x000fc400078e0011 */
[C---:B------:R-:W-:Y:S02]  /*20a0*/  IMAD.SHL.U32 R2, R3.reuse, 0x2, RZ ;  /* 0x0000000203027824 */ /* 0x040fe400078e00ff */
[----:B------:R-:W-:Y:S02]  /*20b0*/  IMAD.MOV.U32 R29, RZ, RZ, R21 ;  /* 0x000000ffff1d7224 */ /* 0x000fe400078e0015 */
[----:B------:R-:W-:Y:S01]  /*20c0*/  IMAD.MOV.U32 R24, RZ, RZ, R5 ;  /* 0x000000ffff187224 */ /* 0x000fe200078e0005 */
[----:B------:R-:W-:-:S04]  /*20d0*/  LOP3.LUT R0, R3, R2, R0, 0x96, !PT ;  /* 0x0000000203007212 */ /* 0x000fc800078e9600 */
[----:B------:R-:W-:-:S05]  /*20e0*/  LOP3.LUT R3, R0, R5, RZ, 0x3c, !PT ;  /* 0x0000000500037212 */ /* 0x000fca00078e3cff */
[----:B------:R-:W-:Y:S02]  /*20f0*/  IMAD.IADD R0, R3, 0x1, R18 ;  /* 0x0000000103007824 */ /* 0x000fe400078e0212 */
[----:B------:R-:W-:-:S03]  /*2100*/  IMAD.MOV.U32 R25, RZ, RZ, R3 ;  /* 0x000000ffff197224 */ /* 0x000fc600078e0003 */
[----:B------:R-:W-:-:S05]  /*2110*/  I2FP.F32.U32 R0, R0 ;  /* 0x0000000000007245 */ /* 0x000fca0000201000 */
[----:B------:R-:W-:-:S04]  /*2120*/  FFMA R0, R0, R7, 1.1641532182693481445e-10 ;  /* 0x2f00000000007423 */ /* 0x000fc80000000007 */
[----:B------:R-:W0:Y:S02]  /*2130*/  F2F.F64.F32 R6, R0 ;  /* 0x0000000000067310 */ /* 0x000e240000201800 */
[----:B0-----:R-:W-:-:S14]  /*2140*/  DSETP.GEU.AND P0, PT, R6, UR4, PT ;  /* 0x0000000406007e2a */ /* 0x001fdc000bf0e000 */
[----:B------:R-:W-:Y:S05]  /*2150*/  @P0 BRA `(.L_x_439) ;  /* 0x0000000000580947 */ /* 0x000fea0003800000 */
[----:B------:R-:W-:Y:S01]  /*2160*/  SHF.R.U32.HI R0, RZ, 0x2, R19 ;  /* 0x00000002ff007819 */ /* 0x000fe20000011613 */
[----:B------:R-:W-:Y:S01]  /*2170*/  VIADD R18, R22, 0x161f14 ;  /* 0x00161f1416127836 */ /* 0x000fe20000000000 */
[----:B------:R-:W-:Y:S01]  /*2180*/  SHF.L.U32 R7, R3, 0x4, RZ ;  /* 0x0000000403077819 */ /* 0x000fe200000006ff */
[----:B------:R-:W-:Y:S01]  /*2190*/  IMAD.MOV.U32 R28, RZ, RZ, R5 ;  /* 0x000000ffff1c7224 */ /* 0x000fe200078e0005 */
[----:B------:R-:W-:Y:S01]  /*21a0*/  LOP3.LUT R0, R0, R19, RZ, 0x3c, !PT ;  /* 0x0000001300007212 */ /* 0x000fe200078e3cff */
[----:B------:R-:W-:Y:S01]  /*21b0*/  IMAD.MOV.U32 R29, RZ, RZ, R3 ;  /* 0x000000ffff1d7224 */ /* 0x000fe200078e0003 */
[----:B------:R-:W-:Y:S01]  /*21c0*/  SHF.R.U32.HI R4, RZ, 0x2, R17 ;  /* 0x00000002ff047819 */ /* 0x000fe20000011611 */
[----:B------:R-:W-:Y:S02]  /*21d0*/  IMAD.MOV.U32 R19, RZ, RZ, R21 ;  /* 0x000000ffff137224 */ /* 0x000fe400078e0015 */
[----:B------:R-:W-:Y:S01]  /*21e0*/  IMAD.SHL.U32 R2, R0, 0x2, RZ ;  /* 0x0000000200027824 */ /* 0x000fe200078e00ff */
[----:B------:R-:W-:-:S04]  /*21f0*/  LOP3.LUT R4, R4, R17, RZ, 0x3c, !PT ;  /* 0x0000001104047212 */ /* 0x000fc800078e3cff */
[----:B------:R-:W-:Y:S01]  /*2200*/  LOP3.LUT R2, R0, R2, R7, 0x96, !PT ;  /* 0x0000000200027212 */ /* 0x000fe200078e9607 */
[----:B------:R-:W-:-:S03]  /*2210*/  IMAD.SHL.U32 R0, R4, 0x2, RZ ;  /* 0x0000000204007824 */ /* 0x000fc600078e00ff */
[----:B------:R-:W-:-:S05]  /*2220*/  LOP3.LUT R24, R2, R3, RZ, 0x3c, !PT ;  /* 0x0000000302187212 */ /* 0x000fca00078e3cff */
[----:B------:R-:W-:-:S05]  /*2230*/  IMAD.SHL.U32 R7, R24, 0x10, RZ ;  /* 0x0000001018077824 */ /* 0x000fca00078e00ff */
[----:B------:R-:W-:Y:S02]  /*2240*/  LOP3.LUT R7, R4, R0, R7, 0x96, !PT ;  /* 0x0000000004077212 */ /* 0x000fe400078e9607 */
[----:B------:R-:W-:Y:S02]  /*2250*/  IADD3 R0, PT, PT, R22, 0x4f, R24 ;  /* 0x0000004f16007810 */ /* 0x000fe40007ffe018 */
[----:B------:R-:W-:Y:S02]  /*2260*/  LOP3.LUT R25, R7, R24, RZ, 0x3c, !PT ;  /* 0x0000001807197212 */ /* 0x000fe400078e3cff */
[----:B------:R-:W-:Y:S02]  /*2270*/  LOP3.LUT R0, R0, 0xff, RZ, 0xc0, !PT ;  /* 0x000000ff00007812 */ /* 0x000fe400078ec0ff */
[----:B------:R-:W-:-:S03]  /*2280*/  IADD3 R2, PT, PT, R25, R18, RZ ;  /* 0x0000001219027210 */ /* 0x000fc60007ffe0ff */
[----:B------:R-:W-:Y:S01]  /*2290*/  IMAD.IADD R7, R1, 0x1, R0 ;  /* 0x0000000101077824 */ /* 0x000fe200078e0200 */
[----:B------:R-:W-:-:S05]  /*22a0*/  LOP3.LUT R2, R2, 0x80, RZ, 0x3c, !PT ;  /* 0x0000008002027812 */ /* 0x000fca00078e3cff */
[----:B------:R0:W-:Y:S02]  /*22b0*/  STL.U8 [R7+0x20c], R2 ;  /* 0x00020c0207007387 */ /* 0x0001e40000100000 */
.L_x_439:
[----:B------:R-:W-:Y:S05]  /*22c0*/  BSYNC.RECONVERGENT B0 ;  /* 0x0000000000007941 */ /* 0x000fea0003800200 */
.L_x_438:
[----:B------:R-:W2:Y:S04]  /*22d0*/  LDL.64 R20, [R1+0x210] ;  /* 0x0002100001147983 */ /* 0x000ea80000100a00 */
[----:B------:R-:W3:Y:S04]  /*22e0*/  LDL.64 R16, [R1+0x218] ;  /* 0x0002180001107983 */ /* 0x000ee80000100a00 */
[----:B0-----:R-:W4:Y:S04]  /*22f0*/  LDL.64 R2, [R1+0x220] ;  /* 0x0002200001027983 */ /* 0x001f280000100a00 */
[----:B------:R-:W5:Y:S04]  /*2300*/  LDL.64 R10, [R1+0x230] ;  /* 0x00023000010a7983 */ /* 0x000f680000100a00 */
[----:B------:R-:W5:Y:S04]  /*2310*/  LDL.64 R6, [R1+0x238] ;  /* 0x0002380001067983 */ /* 0x000f680000100a00 */
[----:B------:R-:W5:Y:S01]  /*2320*/  LDL.64 R4, [R1+0x240] ;  /* 0x0002400001047983 */ /* 0x000f620000100a00 */
[----:B------:R-:W0:Y:S01]  /*2330*/  S2R R0, SR_TID.X ;  /* 0x0000000000007919 */ /* 0x000e220000002100 */
[----:B------:R-:W0:Y:S01]  /*2340*/  LDC R23, c[0x0][0x360] ;  /* 0x0000d800ff177b82 */ /* 0x000e220000000800 */
[----:B------:R-:W1:Y:S01]  /*2350*/  LDCU.64 UR10, c[0x0][0x388] ;  /* 0x00007100ff0a77ac */ /* 0x000e620008000a00 */
[----:B------:R-:W5:Y:S04]  /*2360*/  LDL.64 R12, [R1+0x228] ;  /* 0x00022800010c7983 */ /* 0x000f680000100a00 */
[----:B------:R-:W5:Y:S02]  /*2370*/  LDL.64 R8, [R1+0x248] ;  /* 0x0002480001087983 */ /* 0x000f640000100a00 */
[----:B------:R-:W0:Y:S08]  /*2380*/  S2UR UR4, SR_CTAID.X ;  /* 0x00000000000479c3 */ /* 0x000e300000002500 */
[----:B------:R-:W1:Y:S01]  /*2390*/  LDC.64 R14, c[0x0][0x388] ;  /* 0x0000e200ff0e7b82 */ /* 0x000e620000000a00 */
[----:B------:R0:W-:Y:S04]  /*23a0*/  STG.E.64 desc[UR6][R26.64+0x8], R28 ;  /* 0x0000081c1a007986 */ /* 0x0001e8000c101b06 */
[----:B------:R0:W-:Y:S04]  /*23b0*/  STG.E.64 desc[UR6][R26.64+0x10], R24 ;  /* 0x000010181a007986 */ /* 0x0001e8000c101b06 */
[----:B------:R0:W-:Y:S04]  /*23c0*/  STG.E.64 desc[UR6][R26.64], R18 ;  /* 0x000000121a007986 */ /* 0x0001e8000c101b06 */
[----:B0-----:R-:W5:Y:S01]  /*23d0*/  LDL.64 R28, [R1+0x268] ;  /* 0x00026800011c7983 */ /* 0x001f620000100a00 */
[----:B------:R-:W-:-:S03]  /*23e0*/  IMAD R23, R23, UR4, R0 ;  /* 0x0000000417177c24 */ /* 0x000fc6000f8e0200 */
[----:B------:R-:W5:Y:S04]  /*23f0*/  LDL.64 R24, [R1+0x280] ;  /* 0x0002800001187983 */ /* 0x000f680000100a00 */
[----:B------:R-:W5:Y:S01]  /*2400*/  LDL.64 R26, [R1+0x250] ;  /* 0x00025000011a7983 */ /* 0x000f620000100a00 */
[C---:B-1----:R-:W-:Y:S01]  /*2410*/  IMAD.WIDE R14, R23.reuse, 0x104, R14 ;  /* 0x00000104170e7825 */ /* 0x042fe200078e020e */
[----:B------:R-:W-:Y:S02]  /*2420*/  ISETP.NE.AND P0, PT, R23, RZ, PT ;  /* 0x000000ff1700720c */ /* 0x000fe40003f05270 */
[----:B------:R-:W5:Y:S04]  /*2430*/  LDL.64 R22, [R1+0x260] ;  /* 0x0002600001167983 */ /* 0x000f680000100a00 */
[----:B------:R-:W5:Y:S04]  /*2440*/  LDL.64 R18, [R1+0x270] ;  /* 0x0002700001127983 */ /* 0x000f680000100a00 */
[----:B------:R-:W5:Y:S04]  /*2450*/  LDL R0, [R1+0x308] ;  /* 0x0003080001007983 */ /* 0x000f680000100800 */
[----:B--2---:R-:W-:Y:S04]  /*2460*/  STG.E desc[UR6][R14.64+0x8], R20 ;  /* 0x000008140e007986 */ /* 0x004fe8000c101906 */
[----:B------:R0:W-:Y:S04]  /*2470*/  STG.E desc[UR6][R14.64+0xc], R21 ;  /* 0x00000c150e007986 */ /* 0x0001e8000c101906 */
[----:B---3--:R-:W-:Y:S04]  /*2480*/  STG.E desc[UR6][R14.64+0x10], R16 ;  /* 0x000010100e007986 */ /* 0x008fe8000c101906 */
[----:B------:R-:W-:Y:S04]  /*2490*/  STG.E desc[UR6][R14.64+0x14], R17 ;  /* 0x000014110e007986 */ /* 0x000fe8000c101906 */
[----:B----4-:R-:W-:Y:S04]  /*24a0*/  STG.E desc[UR6][R14.64+0x18], R2 ;  /* 0x000018020e007986 */ /* 0x010fe8000c101906 */
[----:B------:R1:W-:Y:S04]  /*24b0*/  STG.E desc[UR6][R14.64+0x1c], R3 ;  /* 0x00001c030e007986 */ /* 0x0003e8000c101906 */
[----:B-----5:R-:W-:Y:S04]  /*24c0*/  STG.E desc[UR6][R14.64+0x28], R10 ;  /* 0x0000280a0e007986 */ /* 0x020fe8000c101906 */
[----:B------:R2:W-:Y:S04]  /*24d0*/  STG.E desc[UR6][R14.64+0x2c], R11 ;  /* 0x00002c0b0e007986 */ /* 0x0005e8000c101906 */
[----:B------:R-:W-:Y:S04]  /*24e0*/  STG.E desc[UR6][R14.64+0x30], R6 ;  /* 0x000030060e007986 */ /* 0x000fe8000c101906 */
[----:B------:R3:W-:Y:S04]  /*24f0*/  STG.E desc[UR6][R14.64+0x34], R7 ;  /* 0x000034070e007986 */ /* 0x0007e8000c101906 */
[----:B------:R-:W-:Y:S04]  /*2500*/  STG.E desc[UR6][R14.64+0x38], R4 ;  /* 0x000038040e007986 */ /* 0x000fe8000c101906 */
[----:B------:R4:W-:Y:S04]  /*2510*/  STG.E desc[UR6][R14.64+0x3c], R5 ;  /* 0x00003c050e007986 */ /* 0x0009e8000c101906 */
[----:B0-----:R-:W5:Y:S04]  /*2520*/  LDL.64 R20, [R1+0x258] ;  /* 0x0002580001147983 */ /* 0x001f680000100a00 */
[----:B-1----:R-:W5:Y:S04]  /*2530*/  LDL.64 R2, [R1+0x278] ;  /* 0x0002780001027983 */ /* 0x002f680000100a00 */
[----:B------:R-:W5:Y:S04]  /*2540*/  LDL.64 R16, [R1+0x288] ;  /* 0x0002880001107983 */ /* 0x000f680000100a00 */
[----:B--2---:R-:W2:Y:S04]  /*2550*/  LDL.64 R10, [R1+0x290] ;  /* 0x00029000010a7983 */ /* 0x004ea80000100a00 */
[----:B---3--:R-:W3:Y:S04]  /*2560*/  LDL.64 R6, [R1+0x298] ;  /* 0x0002980001067983 */ /* 0x008ee80000100a00 */
[----:B----4-:R-:W4:Y:S04]  /*2570*/  LDL.64 R4, [R1+0x2a8] ;  /* 0x0002a80001047983 */ /* 0x010f280000100a00 */
[----:B------:R-:W-:Y:S04]  /*2580*/  STG.E desc[UR6][R14.64+0x20], R12 ;  /* 0x0000200c0e007986 */ /* 0x000fe8000c101906 */
[----:B------:R0:W-:Y:S04]  /*2590*/  STG.E desc[UR6][R14.64+0x24], R13 ;  /* 0x0000240d0e007986 */ /* 0x0001e8000c101906 */
[----:B------:R-:W-:Y:S04]  /*25a0*/  STG.E desc[UR6][R14.64+0x40], R8 ;  /* 0x000040080e007986 */ /* 0x000fe8000c101906 */
[----:B------:R1:W-:Y:S04]  /*25b0*/  STG.E desc[UR6][R14.64+0x44], R9 ;  /* 0x000044090e007986 */ /* 0x0003e8000c101906 */
[----:B------:R-:W-:Y:S04]  /*25c0*/  STG.E desc[UR6][R14.64+0x48], R26 ;  /* 0x0000481a0e007986 */ /* 0x000fe8000c101906 */
[----:B------:R-:W-:Y:S04]  /*25d0*/  STG.E desc[UR6][R14.64+0x4c], R27 ;  /* 0x00004c1b0e007986 */ /* 0x000fe8000c101906 */
[----:B------:R-:W-:Y:S04]  /*25e0*/  STG.E desc[UR6][R14.64+0x58], R22 ;  /* 0x000058160e007986 */ /* 0x000fe8000c101906 */
[----:B------:R1:W-:Y:S04]  /*25f0*/  STG.E desc[UR6][R14.64+0x5c], R23 ;  /* 0x00005c170e007986 */ /* 0x0003e8000c101906 */
[----:B------:R-:W-:Y:S04]  /*2600*/  STG.E desc[UR6][R14.64+0x60], R28 ;  /* 0x0000601c0e007986 */ /* 0x000fe8000c101906 */
[----:B------:R-:W-:Y:S04]  /*2610*/  STG.E desc[UR6][R14.64+0x64], R29 ;  /* 0x0000641d0e007986 */ /* 0x000fe8000c101906 */
[----:B------:R-:W-:Y:S04]  /*2620*/  STG.E desc[UR6][R14.64+0x68], R18 ;  /* 0x000068120e007986 */ /* 0x000fe8000c101906 */
[----:B------:R1:W-:Y:S04]  /*2630*/  STG.E desc[UR6][R14.64+0x6c], R19 ;  /* 0x00006c130e007986 */ /* 0x0003e8000c101906 */
[----:B------:R-:W-:Y:S04]  /*2640*/  STG.E desc[UR6][R14.64+0x78], R24 ;  /* 0x000078180e007986 */ /* 0x000fe8000c101906 */
[----:B------:R1:W-:Y:S04]  /*2650*/  STG.E desc[UR6][R14.64+0x7c], R25 ;  /* 0x00007c190e007986 */ /* 0x0003e8000c101906 */
[----:B0-----:R-:W4:Y:S04]  /*2660*/  LDL.64 R12, [R1+0x2a0] ;  /* 0x0002a000010c7983 */ /* 0x001f280000100a00 */
[----:B-1----:R-:W4:Y:S04]  /*2670*/  LDL.64 R8, [R1+0x2b0] ;  /* 0x0002b00001087983 */ /* 0x002f280000100a00 */
[----:B------:R-:W4:Y:S04]  /*2680*/  LDL.64 R22, [R1+0x2c0] ;  /* 0x0002c00001167983 */ /* 0x000f280000100a00 */
[----:B------:R-:W4:Y:S04]  /*2690*/  LDL.64 R18, [R1+0x2c8] ;  /* 0x0002c80001127983 */ /* 0x000f280000100a00 */
[----:B------:R-:W4:Y:S04]  /*26a0*/  LDL.64 R26, [R1+0x2d0] ;  /* 0x0002d000011a7983 */ /* 0x000f280000100a00 */
[----:B------:R-:W4:Y:S04]  /*26b0*/  LDL.64 R24, [R1+0x2e0] ;  /* 0x0002e00001187983 */ /* 0x000f280000100a00 */
[----:B------:R-:W4:Y:S04]  /*26c0*/  LDL.64 R28, [R1+0x2f0] ;  /* 0x0002f000011c7983 */ /* 0x000f280000100a00 */
[----:B-----5:R-:W-:Y:S04]  /*26d0*/  STG.E desc[UR6][R14.64+0x50], R20 ;  /* 0x000050140e007986 */ /* 0x020fe8000c101906 */
[----:B------:R0:W-:Y:S04]  /*26e0*/  STG.E desc[UR6][R14.64+0x54], R21 ;  /* 0x000054150e007986 */ /* 0x0001e8000c101906 */
[----:B------:R-:W-:Y:S04]  /*26f0*/  STG.E desc[UR6][R14.64+0x70], R2 ;  /* 0x000070020e007986 */ /* 0x000fe8000c101906 */
[----:B------:R1:W-:Y:S04]  /*2700*/  STG.E desc[UR6][R14.64+0x74], R3 ;  /* 0x000074030e007986 */ /* 0x0003e8000c101906 */
[----:B------:R-:W-:Y:S04]  /*2710*/  STG.E desc[UR6][R14.64+0x80], R16 ;  /* 0x000080100e007986 */ /* 0x000fe8000c101906 */
[----:B------:R5:W-:Y:S04]  /*2720*/  STG.E desc[UR6][R14.64+0x84], R17 ;  /* 0x000084110e007986 */ /* 0x000be8000c101906 */
[----:B--2---:R-:W-:Y:S04]  /*2730*/  STG.E desc[UR6][R14.64+0x88], R10 ;  /* 0x0000880a0e007986 */ /* 0x004fe8000c101906 */
[----:B------:R2:W-:Y:S04]  /*2740*/  STG.E desc[UR6][R14.64+0x8c], R11 ;  /* 0x00008c0b0e007986 */ /* 0x0005e8000c101906 */
[----:B---3--:R-:W-:Y:S04]  /*2750*/  STG.E desc[UR6][R14.64+0x90], R6 ;  /* 0x000090060e007986 */ /* 0x008fe8000c101906 */
[----:B----4-:R-:W-:Y:S04]  /*2760*/  STG.E desc[UR6][R14.64+0xa0], R4 ;  /* 0x0000a0040e007986 */ /* 0x010fe8000c101906 */
[----:B------:R3:W-:Y:S04]  /*2770*/  STG.E desc[UR6][R14.64+0xa4], R5 ;  /* 0x0000a4050e007986 */ /* 0x0007e8000c101906 */
[----:B0-----:R-:W4:Y:S04]  /*2780*/  LDL.64 R20, [R1+0x2b8] ;  /* 0x0002b80001147983 */ /* 0x001f280000100a00 */
[----:B-1----:R-:W4:Y:S04]  /*2790*/  LDL.64 R2, [R1+0x2d8] ;  /* 0x0002d80001027983 */ /* 0x002f280000100a00 */
[----:B-----5:R-:W5:Y:S04]  /*27a0*/  LDL.64 R16, [R1+0x2e8] ;  /* 0x0002e80001107983 */ /* 0x020f680000100a00 */
[----:B--2---:R-:W2:Y:S04]  /*27b0*/  LDL.64 R10, [R1+0x2f8] ;  /* 0x0002f800010a7983 */ /* 0x004ea80000100a00 */
[----:B---3--:R-:W3:Y:S04]  /*27c0*/  LDL.64 R4, [R1+0x300] ;  /* 0x0003000001047983 */ /* 0x008ee80000100a00 */
[----:B------:R-:W3:Y:S04]  /*27d0*/  LDL R6, [R1+0x20c] ;  /* 0x00020c0001067983 */ /* 0x000ee80000100800 */
[----:B------:R0:W-:Y:S04]  /*27e0*/  STG.E desc[UR6][R14.64+0x94], R7 ;  /* 0x000094070e007986 */ /* 0x0001e8000c101906 */
[----:B------:R0:W-:Y:S04]  /*27f0*/  STG.E desc[UR6][R14.64+0x100], R0 ;  /* 0x000100000e007986 */ /* 0x0001e8000c101906 */
[----:B------:R0:W-:Y:S04]  /*2800*/  STG.E desc[UR6][R14.64], RZ ;  /* 0x000000ff0e007986 */ /* 0x0001e8000c101906 */
[----:B------:R0:W-:Y:S04]  /*2810*/  STG.E desc[UR6][R14.64+0x98], R12 ;  /* 0x0000980c0e007986 */ /* 0x0001e8000c101906 */
        /* <DEDUP_REMOVED lines=13> */
[----:B----4-:R0:W-:Y:S04]  /*28f0*/  STG.E desc[UR6][R14.64+0xb0], R20 ;  /* 0x0000b0140e007986 */ /* 0x0101e8000c101906 */
[----:B------:R0:W-:Y:S04]  /*2900*/  STG.E desc[UR6][R14.64+0xb4], R21 ;  /* 0x0000b4150e007986 */ /* 0x0001e8000c101906 */
[----:B------:R0:W-:Y:S04]  /*2910*/  STG.E desc[UR6][R14.64+0xd0], R2 ;  /* 0x0000d0020e007986 */ /* 0x0001e8000c101906 */
[----:B------:R0:W-:Y:S04]  /*2920*/  STG.E desc[UR6][R14.64+0xd4], R3 ;  /* 0x0000d4030e007986 */ /* 0x0001e8000c101906 */
[----:B-----5:R0:W-:Y:S04]  /*2930*/  STG.E desc[UR6][R14.64+0xe0], R16 ;  /* 0x0000e0100e007986 */ /* 0x0201e8000c101906 */
[----:B------:R0:W-:Y:S04]  /*2940*/  STG.E desc[UR6][R14.64+0xe4], R17 ;  /* 0x0000e4110e007986 */ /* 0x0001e8000c101906 */
[----:B--2---:R0:W-:Y:S04]  /*2950*/  STG.E desc[UR6][R14.64+0xf0], R10 ;  /* 0x0000f00a0e007986 */ /* 0x0041e8000c101906 */
[----:B------:R0:W-:Y:S04]  /*2960*/  STG.E desc[UR6][R14.64+0xf4], R11 ;  /* 0x0000f40b0e007986 */ /* 0x0001e8000c101906 */
[----:B---3--:R0:W-:Y:S04]  /*2970*/  STG.E desc[UR6][R14.64+0xf8], R4 ;  /* 0x0000f8040e007986 */ /* 0x0081e8000c101906 */
[----:B------:R0:W-:Y:S04]  /*2980*/  STG.E desc[UR6][R14.64+0xfc], R5 ;  /* 0x0000fc050e007986 */ /* 0x0001e8000c101906 */
[----:B------:R0:W-:Y:S01]  /*2990*/  STG.E desc[UR6][R14.64+0x4], R6 ;  /* 0x000004060e007986 */ /* 0x0001e2000c101906 */
[----:B------:R-:W-:Y:S05]  /*29a0*/  @P0 EXIT ;  /* 0x000000000000094d */ /* 0x000fea0003800000 */
[----:B------:R-:W1:Y:S01]  /*29b0*/  LDCU.64 UR8, c[0x0][0x380] ;  /* 0x00007000ff0877ac */ /* 0x000e620008000a00 */
[----:B------:R-:W-:-:S05]  /*29c0*/  UMOV UR4, URZ ;  /* 0x000000ff00047c82 */ /* 0x000fca0008000000 */
.L_x_440:
[----:B012---:R-:W-:Y:S01]  /*29d0*/  IMAD.U32 R3, RZ, RZ, UR9 ;  /* 0x00000009ff037e24 */ /* 0x007fe2000f8e00ff */
[----:B------:R-:W-:-:S05]  /*29e0*/  MOV R2, UR8 ;  /* 0x0000000800027c02 */ /* 0x000fca0008000f00 */
[----:B------:R-:W2:Y:S01]  /*29f0*/  LDG.E R3, desc[UR6][R2.64] ;  /* 0x0000000602037981 */ /* 0x000ea2000c1e1900 */
[----:B------:R-:W-:Y:S01]  /*2a00*/  IMAD.U32 R4, RZ, RZ, UR10 ;  /* 0x0000000aff047e24 */ /* 0x000fe2000f8e00ff */
[----:B------:R-:W-:Y:S01]  /*2a10*/  UIADD3 UR10, UP0, UPT, UR10, 0x4, URZ ;  /* 0x000000040a0a7890 */ /* 0x000fe2000ff1e0ff */
[----:B------:R-:W-:Y:S01]  /*2a20*/  IMAD.U32 R5, RZ, RZ, UR11 ;  /* 0x0000000bff057e24 */ /* 0x000fe2000f8e00ff */
[----:B------:R-:W-:Y:S02]  /*2a30*/  UIADD3 UR5, UPT, UPT, UR4, 0x1, URZ ;  /* 0x0000000104057890 */ /* 0x000fe4000fffe0ff */
[----:B------:R-:W-:Y:S02]  /*2a40*/  UIADD3.X UR11, UPT, UPT, URZ, UR11, URZ, UP0, !UPT ;  /* 0x0000000bff0b7290 */ /* 0x000fe400087fe4ff */
[----:B------:R-:W-:Y:S02]  /*2a50*/  UISETP.GE.U32.AND UP0, UPT, UR4, 0x40, UPT ;  /* 0x000000400400788c */ /* 0x000fe4000bf06070 */
[----:B------:R-:W-:Y:S01]  /*2a60*/  UIADD3 UR8, UP1, UPT, UR8, 0x4, URZ ;  /* 0x0000000408087890 */ /* 0x000fe2000ff3e0ff */
[----:B------:R-:W-:-:S03]  /*2a70*/  UMOV UR4, UR5 ;  /* 0x0000000500047c82 */ /* 0x000fc60008000000 */
[----:B------:R-:W-:Y:S01]  /*2a80*/  UIADD3.X UR9, UPT, UPT, URZ, UR9, URZ, UP1, !UPT ;  /* 0x00000009ff097290 */ /* 0x000fe20008ffe4ff */
[----:B--2---:R2:W-:Y:S02]  /*2a90*/  STG.E desc[UR6][R4.64], R3 ;  /* 0x0000000304007986 */ /* 0x0045e4000c101906 */
[----:B------:R-:W-:Y:S09]  /*2aa0*/  BRA.U !UP0, `(.L_x_440) ;  /* 0xfffffffd08c87547 */ /* 0x000ff2000b83ffff */
[----:B------:R-:W-:Y:S05]  /*2ab0*/  EXIT ;  /* 0x000000000000794d */ /* 0x000fea0003800000 */
.L_x_441:
        /* <DEDUP_REMOVED lines=12> */
.L_x_480:


//--------------------- .text._Z7fitnessP10IndividualPf --------------------------
	.section	.text._Z7fitnessP10IndividualPf,"ax",@progbits
	.align	128
        .global         _Z7fitnessP10IndividualPf
        .type           _Z7fitnessP10IndividualPf,@function
        .size           _Z7fitnessP10IndividualPf,(.L_x_466 - _Z7fitnessP10IndividualPf)
        .other          _Z7fitnessP10IndividualPf,@"STO_CUDA_ENTRY STV_DEFAULT"
_Z7fitnessP10IndividualPf:
.text._Z7fitnessP10IndividualPf:
[----:B------:R-:W-:Y:S01]  /*0000*/  LDC R1, c[0x0][0x37c] ;  /* 0x0000df00ff017b82 */ /* 0x000fe20000000800 */
[----:B------:R-:W0:Y:S07]  /*0010*/  S2R R7, SR_CTAID.X ;  /* 0x0000000000077919 */ /* 0x000e2e0000002500 */
[----:B------:R-:W0:Y:S01]  /*0020*/  LDC.64 R2, c[0x0][0x380] ;  /* 0x0000e000ff027b82 */ /* 0x000e220000000a00 */
[----:B------:R-:W1:Y:S01]  /*0030*/  LDCU.64 UR6, c[0x0][0x358] ;  /* 0x00006b00ff0677ac */ /* 0x000e620008000a00 */
[----:B------:R-:W2:Y:S01]  /*0040*/  S2R R5, SR_TID.X ;  /* 0x0000000000057919 */ /* 0x000ea20000002100 */
[----:B0-----:R-:W-:-:S03]  /*0050*/  IMAD.WIDE.U32 R2, R7, 0x104, R2 ;  /* 0x0000010407027825 */ /* 0x001fc600078e0002 */
[----:B--2---:R-:W-:-:S05]  /*0060*/  IADD3 R14, P0, PT, R2, R5, RZ ;  /* 0x00000005020e7210 */ /* 0x004fca0007f1e0ff */
[----:B------:R-:W-:-:S05]  /*0070*/  IMAD.X R15, RZ, RZ, R3, P0 ;  /* 0x000000ffff0f7224 */ /* 0x000fca00000e0603 */
[----:B-1----:R-:W2:Y:S01]  /*0080*/  LDG.E.S8 R14, desc[UR6][R14.64+0x4] ;  /* 0x000004060e0e7981 */ /* 0x002ea2000c1e1300 */
[----:B------:R-:W0:Y:S01]  /*0090*/  S2UR UR5, SR_CgaCtaId ;  /* 0x00000000000579c3 */ /* 0x000e220000008800 */
[----:B------:R-:W-:Y:S01]  /*00a0*/  UMOV UR4, 0x400 ;  /* 0x0000040000047882 */ /* 0x000fe20000000000 */
[----:B------:R-:W-:Y:S01]  /*00b0*/  ISETP.NE.AND P0, PT, R5, RZ, PT ;  /* 0x000000ff0500720c */ /* 0x000fe20003f05270 */
[----:B0-----:R-:W-:Y:S01]  /*00c0*/  ULEA UR4, UR5, UR4, 0x18 ;  /* 0x0000000405047291 */ /* 0x001fe2000f8ec0ff */
[----:B--2---:R-:W0:Y:S02]  /*00d0*/  I2F.F64.S16 R6, R14 ;  /* 0x0000000e00067312 */ /* 0x004e240000101c00 */
[----:B0-----:R-:W-:-:S08]  /*00e0*/  DMUL R6, R6, 0.0078125 ;  /* 0x3f80000006067828 */ /* 0x001fd00000000000 */
[----:B------:R-:W-:-:S10]  /*00f0*/  DMUL R6, R6, 5 ;  /* 0x4014000006067828 */ /* 0x000fd40000000000 */
[----:B------:R0:W1:Y:S02]  /*0100*/  F2F.F32.F64 R6, R6 ;  /* 0x0000000600067310 */ /* 0x0000640000301000 */
[----:B0-----:R-:W-:Y:S01]  /*0110*/  LEA R7, R5, UR4, 0x2 ;  /* 0x0000000405077c11 */ /* 0x001fe2000f8e10ff */
[----:B-1----:R-:W-:-:S05]  /*0120*/  FMUL R9, R6, R6 ;  /* 0x0000000606097220 */ /* 0x002fca0000400000 */
[----:B------:R-:W0:Y:S01]  /*0130*/  F2F.F64.F32 R10, R6 ;  /* 0x00000006000a7310 */ /* 0x000e220000201800 */
[----:B------:R-:W-:-:S04]  /*0140*/  FMUL R9, R6, R9 ;  /* 0x0000000906097220 */ /* 0x000fc80000400000 */
[----:B------:R-:W-:-:S04]  /*0150*/  FMUL R0, R6, R9 ;  /* 0x0000000906007220 */ /* 0x000fc80000400000 */
[----:B------:R-:W1:Y:S01]  /*0160*/  F2F.F64.F32 R8, R0 ;  /* 0x0000000000087310 */ /* 0x000e620000201800 */
[----:B0-----:R-:W-:-:S08]  /*0170*/  DMUL R12, R10, -16 ;  /* 0xc03000000a0c7828 */ /* 0x001fd00000000000 */
[----:B-1----:R-:W-:-:S08]  /*0180*/  DFMA R8, R10, R12, R8 ;  /* 0x0000000c0a08722b */ /* 0x002fd00000000008 */
[----:B------:R-:W-:-:S08]  /*0190*/  DFMA R8, R10, 5, R8 ;  /* 0x401400000a08782b */ /* 0x000fd00000000008 */
[----:B------:R-:W-:-:S10]  /*01a0*/  DMUL R8, R8, 0.5 ;  /* 0x3fe0000008087828 */ /* 0x000fd40000000000 */
[----:B------:R-:W0:Y:S02]  /*01b0*/  F2F.F32.F64 R8, R8 ;  /* 0x0000000800087310 */ /* 0x000e240000301000 */
[----:B0-----:R0:W-:Y:S01]  /*01c0*/  STS [R7], R8 ;  /* 0x0000000807007388 */ /* 0x0011e20000000800 */
[----:B------:R-:W-:Y:S06]  /*01d0*/  BAR.SYNC.DEFER_BLOCKING 0x0 ;  /* 0x0000000000007b1d */ /* 0x000fec0000010000 */
[----:B------:R-:W-:Y:S05]  /*01e0*/  @P0 EXIT ;  /* 0x000000000000094d */ /* 0x000fea0003800000 */
[----:B------:R-:W-:Y:S01]  /*01f0*/  IMAD.MOV.U32 R28, RZ, RZ, RZ ;  /* 0x000000ffff1c7224 */ /* 0x000fe200078e00ff */
[----:B------:R-:W-:-:S12]  /*0200*/  UIADD3 UR5, UPT, UPT, UR4, 0x400, URZ ;  /* 0x0000040004057890 */ /* 0x000fd8000fffe0ff */
.L_x_442:
[----:B------:R-:W1:Y:S04]  /*0210*/  LDS.128 R24, [UR4] ;  /* 0x00000004ff187984 */ /* 0x000e680008000c00 */
[----:B------:R-:W2:Y:S04]  /*0220*/  LDS.128 R20, [UR4+0x10] ;  /* 0x00001004ff147984 */ /* 0x000ea80008000c00 */
[----:B------:R-:W3:Y:S04]  /*0230*/  LDS.128 R12, [UR4+0x20] ;  /* 0x00002004ff0c7984 */ /* 0x000ee80008000c00 */
[----:B------:R-:W4:Y:S04]  /*0240*/  LDS.128 R16, [UR4+0x30] ;  /* 0x00003004ff107984 */ /* 0x000f280008000c00 */
[----:B0-----:R-:W0:Y:S01]  /*0250*/  LDS.128 R4, [UR4+0x40] ;  /* 0x00004004ff047984 */ /* 0x001e220008000c00 */
[----:B-1----:R-:W-:Y:S08]  /*0260*/  F2I.TRUNC.NTZ R9, R24 ;  /* 0x0000001800097305 */ /* 0x002ff0000020f100 */
[----:B------:R-:W1:Y:S08]  /*0270*/  F2I.TRUNC.NTZ R25, R25 ;  /* 0x0000001900197305 */ /* 0x000e70000020f100 */
[----:B------:R-:W-:Y:S01]  /*0280*/  F2I.TRUNC.NTZ R26, R26 ;  /* 0x0000001a001a7305 */ /* 0x000fe2000020f100 */
[----:B-1----:R-:W-:-:S07]  /*0290*/  IADD3 R28, PT, PT, R25, R9, R28 ;  /* 0x00000009191c7210 */ /* 0x002fce0007ffe01c */
[----:B------:R-:W1:Y:S01]  /*02a0*/  F2I.TRUNC.NTZ R27, R27 ;  /* 0x0000001b001b7305 */ /* 0x000e62000020f100 */
[----:B------:R-:W5:Y:S07]  /*02b0*/  LDS.128 R8, [UR4+0x50] ;  /* 0x00005004ff087984 */ /* 0x000f6e0008000c00 */
[----:B--2---:R-:W-:Y:S01]  /*02c0*/  F2I.TRUNC.NTZ R20, R20 ;  /* 0x0000001400147305 */ /* 0x004fe2000020f100 */
[----:B-1----:R-:W-:-:S07]  /*02d0*/  IADD3 R26, PT, PT, R27, R26, R28 ;  /* 0x0000001a1b1a7210 */ /* 0x002fce0007ffe01c */
[----:B------:R-:W1:Y:S08]  /*02e0*/  F2I.TRUNC.NTZ R21, R21 ;  /* 0x0000001500157305 */ /* 0x000e70000020f100 */
[----:B------:R-:W-:Y:S01]  /*02f0*/  F2I.TRUNC.NTZ R22, R22 ;  /* 0x0000001600167305 */ /* 0x000fe2000020f100 */
[----:B-1----:R-:W-:-:S07]  /*0300*/  IADD3 R20, PT, PT, R21, R20, R26 ;  /* 0x0000001415147210 */ /* 0x002fce0007ffe01a */
[----:B------:R-:W1:Y:S08]  /*0310*/  F2I.TRUNC.NTZ R23, R23 ;  /* 0x0000001700177305 */ /* 0x000e70000020f100 */
[----:B---3--:R-:W-:Y:S01]  /*0320*/  F2I.TRUNC.NTZ R12, R12 ;  /* 0x0000000c000c7305 */ /* 0x008fe2000020f100 */
[----:B-1----:R-:W-:-:S07]  /*0330*/  IADD3 R20, PT, PT, R23, R22, R20 ;  /* 0x0000001617147210 */ /* 0x002fce0007ffe014 */
[----:B------:R-:W1:Y:S08]  /*0340*/  F2I.TRUNC.NTZ R13, R13 ;  /* 0x0000000d000d7305 */ /* 0x000e70000020f100 */
[----:B------:R-:W-:Y:S01]  /*0350*/  F2I.TRUNC.NTZ R14, R14 ;  /* 0x0000000e000e7305 */ /* 0x000fe2000020f100 */
[----:B-1----:R-:W-:-:S07]  /*0360*/  IADD3 R12, PT, PT, R13, R12, R20 ;  /* 0x0000000c0d0c7210 */ /* 0x002fce0007ffe014 */
[----:B------:R-:W1:Y:S08]  /*0370*/  F2I.TRUNC.NTZ R15, R15 ;  /* 0x0000000f000f7305 */ /* 0x000e70000020f100 */
[----:B----4-:R-:W-:Y:S01]  /*0380*/  F2I.TRUNC.NTZ R16, R16 ;  /* 0x0000001000107305 */ /* 0x010fe2000020f100 */
[----:B-1----:R-:W-:-:S07]  /*0390*/  IADD3 R20, PT, PT, R15, R14, R12 ;  /* 0x0000000e0f147210 */ /* 0x002fce0007ffe00c */
[----:B------:R-:W1:Y:S01]  /*03a0*/  F2I.TRUNC.NTZ R17, R17 ;  /* 0x0000001100117305 */ /* 0x000e62000020f100 */
[----:B------:R-:W2:Y:S07]  /*03b0*/  LDS.128 R12, [UR4+0x60] ;  /* 0x00006004ff0c7984 */ /* 0x000eae0008000c00 */
[----:B------:R-:W-:Y:S01]  /*03c0*/  F2I.TRUNC.NTZ R0, R18 ;  /* 0x0000001200007305 */ /* 0x000fe2000020f100 */
[----:B-1----:R-:W-:-:S07]  /*03d0*/  IADD3 R20, PT, PT, R17, R16, R20 ;  /* 0x0000001011147210 */ /* 0x002fce0007ffe014 */
[----:B------:R1:W3:Y:S08]  /*03e0*/  F2I.TRUNC.NTZ R25, R19 ;  /* 0x0000001300197305 */ /* 0x0002f0000020f100 */
[----:B0-----:R-:W-:Y:S01]  /*03f0*/  F2I.TRUNC.NTZ R4, R4 ;  /* 0x0000000400047305 */ /* 0x001fe2000020f100 */
[----:B-1----:R-:W0:Y:S01]  /*0400*/  LDS.128 R16, [UR4+0x70] ;  /* 0x00007004ff107984 */ /* 0x002e220008000c00 */
[----:B---3--:R-:W-:-:S06]  /*0410*/  IADD3 R0, PT, PT, R25, R0, R20 ;  /* 0x0000000019007210 */ /* 0x008fcc0007ffe014 */
[----:B------:R-:W1:Y:S01]  /*0420*/  F2I.TRUNC.NTZ R5, R5 ;  /* 0x0000000500057305 */ /* 0x000e62000020f100 */
[----:B------:R-:W3:Y:S04]  /*0430*/  LDS.128 R20, [UR4+0x80] ;  /* 0x00008004ff147984 */ /* 0x000ee80008000c00 */
[----:B------:R-:W4:Y:S03]  /*0440*/  LDS.128 R24, [UR4+0x90] ;  /* 0x00009004ff187984 */ /* 0x000f260008000c00 */
[----:B------:R-:W-:Y:S01]  /*0450*/  F2I.TRUNC.NTZ R6, R6 ;  /* 0x0000000600067305 */ /* 0x000fe2000020f100 */
[----:B-1----:R-:W-:-:S07]  /*0460*/  IADD3 R0, PT, PT, R5, R4, R0 ;  /* 0x0000000405007210 */ /* 0x002fce0007ffe000 */
[----:B------:R-:W1:Y:S08]  /*0470*/  F2I.TRUNC.NTZ R7, R7 ;  /* 0x0000000700077305 */ /* 0x000e70000020f100 */
[----:B-----5:R-:W-:Y:S01]  /*0480*/  F2I.TRUNC.NTZ R8, R8 ;  /* 0x0000000800087305 */ /* 0x020fe2000020f100 */
[----:B-1----:R-:W-:-:S07]  /*0490*/  IADD3 R7, PT, PT, R7, R6, R0 ;  /* 0x0000000607077210 */ /* 0x002fce0007ffe000 */
[----:B------:R-:W1:Y:S08]  /*04a0*/  F2I.TRUNC.NTZ R9, R9 ;  /* 0x0000000900097305 */ /* 0x000e70000020f100 */
[----:B------:R-:W-:Y:S01]  /*04b0*/  F2I.TRUNC.NTZ R29, R10 ;  /* 0x0000000a001d7305 */ /* 0x000fe2000020f100 */
[----:B-1----:R-:W-:-:S07]  /*04c0*/  IADD3 R0, PT, PT, R9, R8, R7 ;  /* 0x0000000809007210 */ /* 0x002fce0007ffe007 */
[----:B------:R-:W1:Y:S01]  /*04d0*/  F2I.TRUNC.NTZ R11, R11 ;  /* 0x0000000b000b7305 */ /* 0x000e62000020f100 */
[----:B------:R-:W5:Y:S07]  /*04e0*/  LDS.128 R4, [UR4+0xa0] ;  /* 0x0000a004ff047984 */ /* 0x000f6e0008000c00 */
[----:B--2---:R-:W-:Y:S01]  /*04f0*/  F2I.TRUNC.NTZ R12, R12 ;  /* 0x0000000c000c7305 */ /* 0x004fe2000020f100 */
[----:B-1----:R-:W-:-:S07]  /*0500*/  IADD3 R0, PT, PT, R11, R29, R0 ;  /* 0x0000001d0b007210 */ /* 0x002fce0007ffe000 */
[----:B------:R-:W1:Y:S01]  /*0510*/  F2I.TRUNC.NTZ R13, R13 ;  /* 0x0000000d000d7305 */ /* 0x000e62000020f100 */
[----:B------:R-:W2:Y:S07]  /*0520*/  LDS.128 R8, [UR4+0xb0] ;  /* 0x0000b004ff087984 */ /* 0x000eae0008000c00 */
[----:B------:R-:W-:Y:S01]  /*0530*/  F2I.TRUNC.NTZ R14, R14 ;  /* 0x0000000e000e7305 */ /* 0x000fe2000020f100 */
[----:B-1----:R-:W-:-:S07]  /*0540*/  IADD3 R0, PT, PT, R13, R12, R0 ;  /* 0x0000000c0d007210 */ /* 0x002fce0007ffe000 */
[----:B------:R-:W1:Y:S08]  /*0550*/  F2I.TRUNC.NTZ R15, R15 ;  /* 0x0000000f000f7305 */ /* 0x000e70000020f100 */
[----:B0-----:R-:W-:Y:S01]  /*0560*/  F2I.TRUNC.NTZ R16, R16 ;  /* 0x0000001000107305 */ /* 0x001fe2000020f100 */
[----:B-1----:R-:W-:-:S07]  /*0570*/  IADD3 R0, PT, PT, R15, R14, R0 ;  /* 0x0000000e0f007210 */ /* 0x002fce0007ffe000 */
[----:B------:R-:W0:Y:S01]  /*0580*/  F2I.TRUNC.NTZ R17, R17 ;  /* 0x0000001100117305 */ /* 0x000e22000020f100 */
[----:B------:R-:W1:Y:S07]  /*0590*/  LDS.128 R12, [UR4+0xc0] ;  /* 0x0000c004ff0c7984 */ /* 0x000e6e0008000c00 */
[----:B------:R-:W-:Y:S01]  /*05a0*/  F2I.TRUNC.NTZ R18, R18 ;  /* 0x0000001200127305 */ /* 0x000fe2000020f100 */
[----:B0-----:R-:W-:-:S07]  /*05b0*/  IADD3 R0, PT, PT, R17, R16, R0 ;  /* 0x0000001011007210 */ /* 0x001fce0007ffe000 */
[----:B------:R-:W0:Y:S08]  /*05c0*/  F2I.TRUNC.NTZ R19, R19 ;  /* 0x0000001300137305 */ /* 0x000e30000020f100 */
[----:B---3--:R-:W-:Y:S01]  /*05d0*/  F2I.TRUNC.NTZ R20, R20 ;  /* 0x0000001400147305 */ /* 0x008fe2000020f100 */
[----:B0-----:R-:W-:-:S07]  /*05e0*/  IADD3 R0, PT, PT, R19, R18, R0 ;  /* 0x0000001213007210 */ /* 0x001fce0007ffe000 */
[----:B------:R-:W0:Y:S01]  /*05f0*/  F2I.TRUNC.NTZ R21, R21 ;  /* 0x0000001500157305 */ /* 0x000e22000020f100 */
[----:B------:R-:W3:Y:S07]  /*0600*/  LDS.128 R16, [UR4+0xd0] ;  /* 0x0000d004ff107984 */ /* 0x000eee0008000c00 */
[----:B------:R-:W-:Y:S01]  /*0610*/  F2I.TRUNC.NTZ R22, R22 ;  /* 0x0000001600167305 */ /* 0x000fe2000020f100 */
[----:B0-----:R-:W-:-:S07]  /*0620*/  IADD3 R0, PT, PT, R21, R20, R0 ;  /* 0x0000001415007210 */ /* 0x001fce0007ffe000 */
[----:B------:R-:W0:Y:S08]  /*0630*/  F2I.TRUNC.NTZ R23, R23 ;  /* 0x0000001700177305 */ /* 0x000e30000020f100 */
[----:B----4-:R-:W-:Y:S01]  /*0640*/  F2I.TRUNC.NTZ R24, R24 ;  /* 0x0000001800187305 */ /* 0x010fe2000020f100 */
[----:B0-----:R-:W-:-:S07]  /*0650*/  IADD3 R0, PT, PT, R23, R22, R0 ;  /* 0x0000001617007210 */ /* 0x001fce0007ffe000 */
[----:B------:R-:W0:Y:S01]  /*0660*/  F2I.TRUNC.NTZ R25, R25 ;  /* 0x0000001900197305 */ /* 0x000e22000020f100 */
[----:B------:R-:W4:Y:S07]  /*0670*/  LDS.128 R20, [UR4+0xe0] ;  /* 0x0000e004ff147984 */ /* 0x000f2e0008000c00 */
[----:B------:R-:W-:Y:S01]  /*0680*/  F2I.TRUNC.NTZ R26, R26 ;  /* 0x0000001a001a7305 */ /* 0x000fe2000020f100 */
[----:B0-----:R-:W-:-:S07]  /*0690*/  IADD3 R0, PT, PT, R25, R24, R0 ;  /* 0x0000001819007210 */ /* 0x001fce0007ffe000 */
[----:B------:R-:W0:Y:S08]  /*06a0*/  F2I.TRUNC.NTZ R27, R27 ;  /* 0x0000001b001b7305 */ /* 0x000e30000020f100 */
[----:B-----5:R-:W-:Y:S01]  /*06b0*/  F2I.TRUNC.NTZ R4, R4 ;  /* 0x0000000400047305 */ /* 0x020fe2000020f100 */
[----:B0-----:R-:W-:-:S07]  /*06c0*/  IADD3 R0, PT, PT, R27, R26, R0 ;  /* 0x0000001a1b007210 */ /* 0x001fce0007ffe000 */
[----:B------:R-:W0:Y:S01]  /*06d0*/  F2I.TRUNC.NTZ R5, R5 ;  /* 0x0000000500057305 */ /* 0x000e22000020f100 */
[----:B------:R-:W5:Y:S01]  /*06e0*/  LDS.128 R24, [UR4+0xf0] ;  /* 0x0000f004ff187984 */ /* 0x000f620008000c00 */
[----:B------:R-:W-:-:S04]  /*06f0*/  UIADD3 UR4, UPT, UPT, UR4, 0x100, URZ ;  /* 0x0000010004047890 */ /* 0x000fc8000fffe0ff */
[----:B------:R-:W-:Y:S02]  /*0700*/  UISETP.NE.AND UP0, UPT, UR4, UR5, UPT ;  /* 0x000000050400728c */ /* 0x000fe4000bf05270 */
[----:B------:R-:W-:Y:S01]  /*0710*/  F2I.TRUNC.NTZ R29, R6 ;  /* 0x00000006001d7305 */ /* 0x000fe2000020f100 */
[----:B0-----:R-:W-:-:S07]  /*0720*/  IADD3 R4, PT, PT, R5, R4, R0 ;  /* 0x0000000405047210 */ /* 0x001fce0007ffe000 */
[----:B------:R-:W0:Y:S08]  /*0730*/  F2I.TRUNC.NTZ R7, R7 ;  /* 0x0000000700077305 */ /* 0x000e30000020f100 */
[----:B--2---:R-:W-:Y:S01]  /*0740*/  F2I.TRUNC.NTZ R8, R8 ;  /* 0x0000000800087305 */ /* 0x004fe2000020f100 */
[----:B0-----:R-:W-:-:S07]  /*0750*/  IADD3 R4, PT, PT, R7, R29, R4 ;  /* 0x0000001d07047210 */ /* 0x001fce0007ffe004 */
[----:B------:R-:W0:Y:S08]  /*0760*/  F2I.TRUNC.NTZ R9, R9 ;  /* 0x0000000900097305 */ /* 0x000e30000020f100 */
[----:B------:R-:W-:Y:S01]  /*0770*/  F2I.TRUNC.NTZ R10, R10 ;  /* 0x0000000a000a7305 */ /* 0x000fe2000020f100 */
[----:B0-----:R-:W-:-:S07]  /*0780*/  IADD3 R4, PT, PT, R9, R8, R4 ;  /* 0x0000000809047210 */ /* 0x001fce0007ffe004 */
[----:B------:R-:W0:Y:S08]  /*0790*/  F2I.TRUNC.NTZ R11, R11 ;  /* 0x0000000b000b7305 */ /* 0x000e30000020f100 */
[----:B-1----:R-:W-:Y:S01]  /*07a0*/  F2I.TRUNC.NTZ R12, R12 ;  /* 0x0000000c000c7305 */ /* 0x002fe2000020f100 */
[----:B0-----:R-:W-:-:S07]  /*07b0*/  IADD3 R4, PT, PT, R11, R10, R4 ;  /* 0x0000000a0b047210 */ /* 0x001fce0007ffe004 */
[----:B------:R-:W0:Y:S08]  /*07c0*/  F2I.TRUNC.NTZ R13, R13 ;  /* 0x0000000d000d7305 */ /* 0x000e30000020f100 */
[----:B------:R-:W-:Y:S01]  /*07d0*/  F2I.TRUNC.NTZ R14, R14 ;  /* 0x0000000e000e7305 */ /* 0x000fe2000020f100 */
[----:B0-----:R-:W-:-:S07]  /*07e0*/  IADD3 R4, PT, PT, R13, R12, R4 ;  /* 0x0000000c0d047210 */ /* 0x001fce0007ffe004 */
[----:B------:R-:W0:Y:S08]  /*07f0*/  F2I.TRUNC.NTZ R15, R15 ;  /* 0x0000000f000f7305 */ /* 0x000e30000020f100 */
[----:B---3--:R-:W-:Y:S01]  /*0800*/  F2I.TRUNC.NTZ R16, R16 ;  /* 0x0000001000107305 */ /* 0x008fe2000020f100 */
[----:B0-----:R-:W-:-:S07]  /*0810*/  IADD3 R4, PT, PT, R15, R14, R4 ;  /* 0x0000000e0f047210 */ /* 0x001fce0007ffe004 */
        /* <DEDUP_REMOVED lines=17> */
[----:B------:R-:W-:Y:S06]  /*0930*/  BRA.U UP0, `(.L_x_442) ;  /* 0xfffffff900347547 */ /* 0x000fec000b83ffff */
[----:B------:R-:W-:-:S04]  /*0940*/  I2FP.F32.S32 R28, R28 ;  /* 0x0000001c001c7245 */ /* 0x000fc80000201400 */
[----:B------:R-:W0:Y:S02]  /*0950*/  F2F.F64.F32 R4, R28 ;  /* 0x0000001c00047310 */ /* 0x000e240000201800 */
[----:B0-----:R-:W-:-:S06]  /*0960*/  DADD R10, R4, 10240 ;  /* 0x40c40000040a7429 */ /* 0x001fcc0000000000 */
[----:B------:R-:W0:Y:S04]  /*0970*/  MUFU.RCP64H R5, R11 ;  /* 0x0000000b00057308 */ /* 0x000e280000001800 */
[----:B------:R-:W-:-:S05]  /*0980*/  VIADD R4, R11, 0x300402 ;  /* 0x003004020b047836 */ /* 0x000fca0000000000 */
[----:B------:R-:W-:Y:S01]  /*0990*/  FSETP.GEU.AND P0, PT, |R4|, 5.8789094863358348022e-39, PT ;  /* 0x004004020400780b */ /* 0x000fe20003f0e200 */
[----:B0-----:R-:W-:-:S08]  /*09a0*/  DFMA R6, -R10, R4, 1 ;  /* 0x3ff000000a06742b */ /* 0x001fd00000000104 */
[----:B------:R-:W-:-:S08]  /*09b0*/  DFMA R6, R6, R6, R6 ;  /* 0x000000060606722b */ /* 0x000fd00000000006 */
[----:B------:R-:W-:-:S08]  /*09c0*/  DFMA R6, R4, R6, R4 ;  /* 0x000000060406722b */ /* 0x000fd00000000004 */
[----:B------:R-:W-:-:S08]  /*09d0*/  DFMA R8, -R10, R6, 1 ;  /* 0x3ff000000a08742b */ /* 0x000fd00000000106 */
[----:B------:R-:W-:Y:S01]  /*09e0*/  DFMA R6, R6, R8, R6 ;  /* 0x000000080606722b */ /* 0x000fe20000000006 */
[----:B------:R-:W-:Y:S10]  /*09f0*/  @P0 BRA `(.L_x_443) ;  /* 0x0000000000100947 */ /* 0x000ff40003800000 */
[----:B------:R-:W-:-:S05]  /*0a00*/  LOP3.LUT R0, R11, 0x7fffffff, RZ, 0xc0, !PT ;  /* 0x7fffffff0b007812 */ /* 0x000fca00078ec0ff */
[----:B------:R-:W-:Y:S01]  /*0a10*/  VIADD R8, R0, 0xfff00000 ;  /* 0xfff0000000087836 */ /* 0x000fe20000000000 */
[----:B------:R-:W-:-:S07]  /*0a20*/  MOV R0, 0xa40 ;  /* 0x00000a4000007802 */ /* 0x000fce0000000f00 */
[----:B------:R-:W-:Y:S05]  /*0a30*/  CALL.REL.NOINC `($__internal_0_$__cuda_sm20_dblrcp_rn_slowpath_v3) ;  /* 0x0000000000147944 */ /* 0x000fea0003c00000 */
.L_x_443:
[----:B------:R-:W0:Y:S01]  /*0a40*/  LDC.64 R4, c[0x0][0x388] ;  /* 0x0000e200ff047b82 */ /* 0x000e220000000a00 */
[----:B------:R-:W1:Y:S02]  /*0a50*/  F2F.F32.F64 R7, R6 ;  /* 0x0000000600077310 */ /* 0x000e640000301000 */
[----:B-1----:R-:W-:Y:S04]  /*0a60*/  STG.E desc[UR6][R2.64], R7 ;  /* 0x0000000702007986 */ /* 0x002fe8000c101906 */
[----:B0-----:R-:W-:Y:S01]  /*0a70*/  REDG.E.ADD.F32.FTZ.RN.STRONG.GPU desc[UR6][R4.64], R7 ;  /* 0x00000007040079a6 */ /* 0x001fe2000c12f306 */
[----:B------:R-:W-:Y:S05]  /*0a80*/  EXIT ;  /* 0x000000000000794d */ /* 0x000fea0003800000 */
        .weak           $__internal_0_$__cuda_sm20_dblrcp_rn_slowpath_v3
        .type           $__internal_0_$__cuda_sm20_dblrcp_rn_slowpath_v3,@function
        .size           $__internal_0_$__cuda_sm20_dblrcp_rn_slowpath_v3,(.L_x_466 - $__internal_0_$__cuda_sm20_dblrcp_rn_slowpath_v3)
$__internal_0_$__cuda_sm20_dblrcp_rn_slowpath_v3:
[----:B------:R-:W-:Y:S02]  /*0a90*/  IMAD.MOV.U32 R4, RZ, RZ, R10 ;  /* 0x000000ffff047224 */ /* 0x000fe400078e000a */
[----:B------:R-:W-:-:S06]  /*0aa0*/  IMAD.MOV.U32 R5, RZ, RZ, R11 ;  /* 0x000000ffff057224 */ /* 0x000fcc00078e000b */
[----:B------:R-:W-:-:S14]  /*0ab0*/  DSETP.GTU.AND P0, PT, |R4|, +INF , PT ;  /* 0x7ff000000400742a */ /* 0x000fdc0003f0c200 */
[----:B------:R-:W-:Y:S05]  /*0ac0*/  @P0 BRA `(.L_x_444) ;  /* 0x00000000007c0947 */ /* 0x000fea0003800000 */
[----:B------:R-:W-:-:S05]  /*0ad0*/  LOP3.LUT R10, R11, 0x7fffffff, RZ, 0xc0, !PT ;  /* 0x7fffffff0b0a7812 */ /* 0x000fca00078ec0ff */
[----:B------:R-:W-:-:S05]  /*0ae0*/  VIADD R6, R10, 0xffffffff ;  /* 0xffffffff0a067836 */ /* 0x000fca0000000000 */
[----:B------:R-:W-:-:S13]  /*0af0*/  ISETP.GE.U32.AND P0, PT, R6, 0x7fefffff, PT ;  /* 0x7fefffff0600780c */ /* 0x000fda0003f06070 */
[----:B------:R-:W-:Y:S01]  /*0b00*/  @P0 LOP3.LUT R7, R5, 0x7ff00000, RZ, 0x3c, !PT ;  /* 0x7ff0000005070812 */ /* 0x000fe200078e3cff */
[----:B------:R-:W-:Y:S01]  /*0b10*/  @P0 IMAD.MOV.U32 R6, RZ, RZ, RZ ;  /* 0x000000ffff060224 */ /* 0x000fe200078e00ff */
[----:B------:R-:W-:Y:S06]  /*0b20*/  @P0 BRA `(.L_x_445) ;  /* 0x00000000006c0947 */ /* 0x000fec0003800000 */
[----:B------:R-:W-:-:S13]  /*0b30*/  ISETP.GE.U32.AND P0, PT, R10, 0x1000001, PT ;  /* 0x010000010a00780c */ /* 0x000fda0003f06070 */
[----:B------:R-:W-:Y:S05]  /*0b40*/  @!P0 BRA `(.L_x_446) ;  /* 0x0000000000348947 */ /* 0x000fea0003800000 */
[----:B------:R-:W-:Y:S02]  /*0b50*/  VIADD R7, R5, 0xc0200000 ;  /* 0xc020000005077836 */ /* 0x000fe40000000000 */
[----:B------:R-:W-:Y:S02]  /*0b60*/  IMAD.MOV.U32 R6, RZ, RZ, R4 ;  /* 0x000000ffff067224 */ /* 0x000fe400078e0004 */
[----:B------:R-:W0:Y:S04]  /*0b70*/  MUFU.RCP64H R9, R7 ;  /* 0x0000000700097308 */ /* 0x000e280000001800 */
[----:B0-----:R-:W-:-:S08]  /*0b80*/  DFMA R10, -R6, R8, 1 ;  /* 0x3ff00000060a742b */ /* 0x001fd00000000108 */
[----:B------:R-:W-:-:S08]  /*0b90*/  DFMA R10, R10, R10, R10 ;  /* 0x0000000a0a0a722b */ /* 0x000fd0000000000a */
[----:B------:R-:W-:-:S08]  /*0ba0*/  DFMA R10, R8, R10, R8 ;  /* 0x0000000a080a722b */ /* 0x000fd00000000008 */
[----:B------:R-:W-:-:S08]  /*0bb0*/  DFMA R8, -R6, R10, 1 ;  /* 0x3ff000000608742b */ /* 0x000fd0000000010a */
[----:B------:R-:W-:-:S08]  /*0bc0*/  DFMA R8, R10, R8, R10 ;  /* 0x000000080a08722b */ /* 0x000fd0000000000a */
[----:B------:R-:W-:-:S08]  /*0bd0*/  DMUL R8, R8, 2.2250738585072013831e-308 ;  /* 0x0010000008087828 */ /* 0x000fd00000000000 */
[----:B------:R-:W-:-:S08]  /*0be0*/  DFMA R4, -R4, R8, 1 ;  /* 0x3ff000000404742b */ /* 0x000fd00000000108 */
[----:B------:R-:W-:-:S08]  /*0bf0*/  DFMA R4, R4, R4, R4 ;  /* 0x000000040404722b */ /* 0x000fd00000000004 */
[----:B------:R-:W-:Y:S01]  /*0c00*/  DFMA R6, R8, R4, R8 ;  /* 0x000000040806722b */ /* 0x000fe20000000008 */
[----:B------:R-:W-:Y:S10]  /*0c10*/  BRA `(.L_x_445) ;  /* 0x0000000000307947 */ /* 0x000ff40003800000 */
.L_x_446:
[----:B------:R-:W-:Y:S01]  /*0c20*/  DMUL R4, R4, 8.11296384146066816958e+31 ;  /* 0x4690000004047828 */ /* 0x000fe20000000000 */
[----:B------:R-:W-:-:S05]  /*0c30*/  IMAD.MOV.U32 R6, RZ, RZ, R8 ;  /* 0x000000ffff067224 */ /* 0x000fca00078e0008 */
[----:B------:R-:W0:Y:S02]  /*0c40*/  MUFU.RCP64H R7, R5 ;  /* 0x0000000500077308 */ /* 0x000e240000001800 */
[----:B0-----:R-:W-:-:S08]  /*0c50*/  DFMA R8, -R4, R6, 1 ;  /* 0x3ff000000408742b */ /* 0x001fd00000000106 */
[----:B------:R-:W-:-:S08]  /*0c60*/  DFMA R8, R8, R8, R8 ;  /* 0x000000080808722b */ /* 0x000fd00000000008 */
[----:B------:R-:W-:-:S08]  /*0c70*/  DFMA R8, R6, R8, R6 ;  /* 0x000000080608722b */ /* 0x000fd00000000006 */
[----:B------:R-:W-:-:S08]  /*0c80*/  DFMA R6, -R4, R8, 1 ;  /* 0x3ff000000406742b */ /* 0x000fd00000000108 */
[----:B------:R-:W-:-:S08]  /*0c90*/  DFMA R6, R8, R6, R8 ;  /* 0x000000060806722b */ /* 0x000fd00000000008 */
[----:B------:R-:W-:Y:S01]  /*0ca0*/  DMUL R6, R6, 8.11296384146066816958e+31 ;  /* 0x4690000006067828 */ /* 0x000fe20000000000 */
[----:B------:R-:W-:Y:S10]  /*0cb0*/  BRA `(.L_x_445) ;  /* 0x0000000000087947 */ /* 0x000ff40003800000 */
.L_x_444:
[----:B------:R-:W-:Y:S01]  /*0cc0*/  LOP3.LUT R7, R5, 0x80000, RZ, 0xfc, !PT ;  /* 0x0008000005077812 */ /* 0x000fe200078efcff */
[----:B------:R-:W-:-:S07]  /*0cd0*/  IMAD.MOV.U32 R6, RZ, RZ, R4 ;  /* 0x000000ffff067224 */ /* 0x000fce00078e0004 */
.L_x_445:
[----:B------:R-:W-:Y:S02]  /*0ce0*/  IMAD.MOV.U32 R4, RZ, RZ, R0 ;  /* 0x000000ffff047224 */ /* 0x000fe400078e0000 */
[----:B------:R-:W-:-:S04]  /*0cf0*/  IMAD.MOV.U32 R5, RZ, RZ, 0x0 ;  /* 0x00000000ff057424 */ /* 0x000fc800078e00ff */
[----:B------:R-:W-:Y:S05]  /*0d00*/  RET.REL.NODEC R4 `(_Z7fitnessP10IndividualPf) ;  /* 0xfffffff004bc7950 */ /* 0x000fea0003c3ffff */
.L_x_447:
        /* <DEDUP_REMOVED lines=15> */
.L_x_466:


//--------------------- .text._Z16createPopulationP10IndividualjP17curandStateXORWOW --------------------------
	.section	.text._Z16createPopulationP10IndividualjP17curandStateXORWOW,"ax",@progbits
	.align	128
        .global         _Z16createPopulationP10IndividualjP17curandStateXORWOW
        .type           _Z16createPopulationP10IndividualjP17curandStateXORWOW,@function
        .size           _Z16createPopulationP10IndividualjP17curandStateXORWOW,(.L_x_482 - _Z16createPopulationP10IndividualjP17curandStateXORWOW)
        .other          _Z16createPopulationP10IndividualjP17curandStateXORWOW,@"STO_CUDA_ENTRY STV_DEFAULT"
_Z16createPopulationP10IndividualjP17curandStateXORWOW:
.text._Z16createPopulationP10IndividualjP17curandStateXORWOW:
[----:B------:R-:W0:Y:S08]  /*0000*/  LDC R1, c[0x0][0x37c] ;  /* 0x0000df00ff017b82 */ /* 0x000e300000000800 */
[----:B------:R-:W1:Y:S01]  /*0010*/  LDC R0, c[0x0][0x388] ;  /* 0x0000e200ff007b82 */ /* 0x000e620000000800 */
[----:B------:R-:W2:Y:S01]  /*0020*/  S2R R10, SR_CTAID.X ;  /* 0x00000000000a7919 */ /* 0x000ea20000002500 */
[----:B------:R-:W2:Y:S01]  /*0030*/  LDCU UR4, c[0x0][0x360] ;  /* 0x00006c00ff0477ac */ /* 0x000ea20008000800 */
[----:B0-----:R-:W-:Y:S01]  /*0040*/  VIADD R1, R1, 0xffffffd0 ;  /* 0xffffffd001017836 */ /* 0x001fe20000000000 */
[----:B------:R-:W-:Y:S01]  /*0050*/  BSSY.RECONVERGENT B0, `(.L_x_448) ;  /* 0x0000263000007945 */ /* 0x000fe20003800200 */
[----:B------:R-:W2:Y:S01]  /*0060*/  S2R R3, SR_TID.X ;  /* 0x0000000000037919 */ /* 0x000ea20000002100 */
[----:B------:R-:W-:Y:S01]  /*0070*/  IMAD.MOV.U32 R7, RZ, RZ, -0x75bd8fc ;  /* 0xf8a42704ff077424 */ /* 0x000fe200078e00ff */
[----:B------:R-:W0:Y:S01]  /*0080*/  LDCU.64 UR6, c[0x0][0x358] ;  /* 0x00006b00ff0677ac */ /* 0x000e220008000a00 */
[----:B------:R-:W-:Y:S01]  /*0090*/  IMAD.MOV.U32 R8, RZ, RZ, -0x23270784 ;  /* 0xdcd8f87cff087424 */ /* 0x000fe200078e00ff */
[----:B-1----:R-:W-:-:S05]  /*00a0*/  LOP3.LUT R0, R0, 0xaad26b49, RZ, 0x3c, !PT ;  /* 0xaad26b4900007812 */ /* 0x002fca00078e3cff */
[----:B------:R-:W-:-:S04]  /*00b0*/  IMAD R0, R0, 0x4182bed5, RZ ;  /* 0x4182bed500007824 */ /* 0x000fc800078e02ff */
[C---:B------:R-:W-:Y:S01]  /*00c0*/  VIADD R4, R0.reuse, 0xd9f6dc18 ;  /* 0xd9f6dc1800047836 */ /* 0x040fe20000000000 */
[C---:B------:R-:W-:Y:S01]  /*00d0*/  LOP3.LUT R6, R0.reuse, 0x159a55e5, RZ, 0x3c, !PT ;  /* 0x159a55e500067812 */ /* 0x040fe200078e3cff */
[C---:B------:R-:W-:Y:S02]  /*00e0*/  VIADD R5, R0.reuse, 0x75bcd15 ;  /* 0x075bcd1500057836 */ /* 0x040fe40000000000 */
[----:B------:R-:W-:Y:S02]  /*00f0*/  VIADD R9, R0, 0x583f19 ;  /* 0x00583f1900097836 */ /* 0x000fe40000000000 */
[----:B------:R1:W-:Y:S01]  /*0100*/  STL.64 [R1+0x8], R6 ;  /* 0x0000080601007387 */ /* 0x0003e20000100a00 */
[----:B--2---:R-:W-:Y:S02]  /*0110*/  IMAD R2, R10, UR4, R3 ;  /* 0x000000040a027c24 */ /* 0x004fe4000f8e0203 */
[----:B------:R-:W-:Y:S01]  /*0120*/  IMAD.MOV.U32 R0, RZ, RZ, R5 ;  /* 0x000000ffff007224 */ /* 0x000fe200078e0005 */
[----:B------:R1:W-:Y:S01]  /*0130*/  STL.64 [R1], R4 ;  /* 0x0000000401007387 */ /* 0x0003e20000100a00 */
[----:B------:R-:W-:Y:S01]  /*0140*/  IMAD.MOV.U32 R3, RZ, RZ, R9 ;  /* 0x000000ffff037224 */ /* 0x000fe200078e0009 */
[----:B------:R-:W-:-:S02]  /*0150*/  ISETP.NE.AND P0, PT, R2, RZ, PT ;  /* 0x000000ff0200720c */ /* 0x000fc40003f05270 */
[----:B------:R1:W-:Y:S11]  /*0160*/  STL.64 [R1+0x10], R8 ;  /* 0x0000100801007387 */ /* 0x0003f60000100a00 */
[----:B0-----:R-:W-:Y:S05]  /*0170*/  @!P0 BRA `(.L_x_449) ;  /* 0x0000002400408947 */ /* 0x001fea0003800000 */
[----:B------:R-:W-:Y:S01]  /*0180*/  IMAD.MOV.U32 R0, RZ, RZ, R5 ;  /* 0x000000ffff007224 */ /* 0x000fe200078e0005 */
[--C-:B-1----:R-:W-:Y:S01]  /*0190*/  SHF.R.S32.HI R7, RZ, 0x1f, R2.reuse ;  /* 0x0000001fff077819 */ /* 0x102fe20000011402 */
[----:B------:R-:W-:Y:S02]  /*01a0*/  IMAD.MOV.U32 R3, RZ, RZ, R9 ;  /* 0x000000ffff037224 */ /* 0x000fe400078e0009 */
[----:B------:R-:W-:Y:S02]  /*01b0*/  IMAD.MOV.U32 R12, RZ, RZ, R2 ;  /* 0x000000ffff0c7224 */ /* 0x000fe400078e0002 */
[----:B------:R-:W-:-:S07]  /*01c0*/  IMAD.MOV.U32 R11, RZ, RZ, RZ ;  /* 0x000000ffff0b7224 */ /* 0x000fce00078e00ff */
.L_x_458:
[----:B0-----:R-:W-:Y:S01]  /*01d0*/  LOP3.LUT R2, R12, 0x3, RZ, 0xc0, !PT ;  /* 0x000000030c027812 */ /* 0x001fe200078ec0ff */
[----:B------:R-:W-:Y:S03]  /*01e0*/  BSSY.RECONVERGENT B1, `(.L_x_450) ;  /* 0x0000243000017945 */ /* 0x000fe60003800200 */
[----:B------:R-:W-:-:S04]  /*01f0*/  ISETP.NE.U32.AND P0, PT, R2, RZ, PT ;  /* 0x000000ff0200720c */ /* 0x000fc80003f05070 */
[----:B------:R-:W-:-:S13]  /*0200*/  ISETP.NE.AND.EX P0, PT, RZ, RZ, PT, P0 ;  /* 0x000000ffff00720c */ /* 0x000fda0003f05300 */
[----:B------:R-:W-:Y:S05]  /*0210*/  @!P0 BRA `(.L_x_451) ;  /* 0x0000002000fc8947 */ /* 0x000fea0003800000 */
[----:B------:R-:W0:Y:S01]  /*0220*/  LDC.64 R8, c[0x4][RZ] ;  /* 0x01000000ff087b82 */ /* 0x000e220000000a00 */
[----:B------:R-:W-:Y:S01]  /*0230*/  IMAD.MOV.U32 R0, RZ, RZ, RZ ;  /* 0x000000ffff007224 */ /* 0x000fe200078e00ff */
[----:B------:R-:W-:Y:S01]  /*0240*/  CS2R R2, SRZ ;  /* 0x0000000000027805 */ /* 0x000fe2000001ff00 */
[----:B------:R-:W-:Y:S01]  /*0250*/  IMAD.MOV.U32 R6, RZ, RZ, RZ ;  /* 0x000000ffff067224 */ /* 0x000fe200078e00ff */
[----:B------:R-:W-:Y:S01]  /*0260*/  CS2R R4, SRZ ;  /* 0x0000000000047805 */ /* 0x000fe2000001ff00 */
[----:B0-----:R-:W-:-:S07]  /*0270*/  IMAD.WIDE.U32 R8, R11, 0xc80, R8 ;  /* 0x00000c800b087825 */ /* 0x001fce00078e0008 */
.L_x_453:
[----:B------:R-:W-:-:S06]  /*0280*/  IMAD R13, R6, 0x4, R1 ;  /* 0x00000004060d7824 */ /* 0x000fcc00078e0201 */
[----:B------:R-:W5:Y:S01]  /*0290*/  LDL R13, [R13+0x4] ;  /* 0x000004000d0d7983 */ /* 0x000f620000100800 */
[----:B------:R-:W-:-:S05]  /*02a0*/  UMOV UR4, URZ ;  /* 0x000000ff00047c82 */ /* 0x000fca0008000000 */
.L_x_452:
[----:B-----5:R-:W-:Y:S01]  /*02b0*/  SHF.R.U32.HI R22, RZ, UR4, R13 ;  /* 0x00000004ff167c19 */ /* 0x020fe2000801160d */
[----:B------:R-:W-:-:S03]  /*02c0*/  IMAD.SHL.U32 R14, R6, 0x20, RZ ;  /* 0x00000020060e7824 */ /* 0x000fc600078e00ff */
[----:B------:R-:W-:Y:S01]  /*02d0*/  LOP3.LUT R15, R22, 0x1, RZ, 0xc0, !PT ;  /* 0x00000001160f7812 */ /* 0x000fe200078ec0ff */
[----:B------:R-:W-:-:S03]  /*02e0*/  VIADD R14, R14, UR4 ;  /* 0x000000040e0e7c36 */ /* 0x000fc60008000000 */
[----:B------:R-:W-:Y:S01]  /*02f0*/  ISETP.NE.U32.AND P0, PT, R15, 0x1, PT ;  /* 0x000000010f00780c */ /* 0x000fe20003f05070 */
[----:B------:R-:W-:-:S03]  /*0300*/  IMAD R15, R14, 0x5, RZ ;  /* 0x000000050e0f7824 */ /* 0x000fc600078e02ff */
[----:B------:R-:W-:Y:S01]  /*0310*/  R2P PR, R22, 0x7e ;  /* 0x0000007e16007804 */ /* 0x000fe20000000000 */
[----:B------:R-:W-:-:S08]  /*0320*/  IMAD.WIDE.U32 R14, R15, 0x4, R8 ;  /* 0x000000040f0e7825 */ /* 0x000fd000078e0008 */
[----:B------:R-:W2:Y:S04]  /*0330*/  @!P0 LDG.E R17, desc[UR6][R14.64] ;  /* 0x000000060e118981 */ /* 0x000ea8000c1e1900 */
[----:B------:R-:W3:Y:S04]  /*0340*/  @P1 LDG.E R19, desc[UR6][R14.64+0x14] ;  /* 0x000014060e131981 */ /* 0x000ee8000c1e1900 */
[----:B------:R-:W4:Y:S04]  /*0350*/  @P2 LDG.E R21, desc[UR6][R14.64+0x28] ;  /* 0x000028060e152981 */ /* 0x000f28000c1e1900 */
[----:B------:R-:W4:Y:S04]  /*0360*/  @P3 LDG.E R23, desc[UR6][R14.64+0x3c] ;  /* 0x00003c060e173981 */ /* 0x000f28000c1e1900 */
[----:B------:R-:W4:Y:S04]  /*0370*/  @!P0 LDG.E R16, desc[UR6][R14.64+0x8] ;  /* 0x000008060e108981 */ /* 0x000f28000c1e1900 */
[----:B------:R-:W4:Y:S04]  /*0380*/  @P4 LDG.E R25, desc[UR6][R14.64+0x50] ;  /* 0x000050060e194981 */ /* 0x000f28000c1e1900 */
[----:B------:R-:W4:Y:S04]  /*0390*/  @!P0 LDG.E R18, desc[UR6][R14.64+0x10] ;  /* 0x000010060e128981 */ /* 0x000f28000c1e1900 */
[----:B------:R-:W4:Y:S04]  /*03a0*/  @P1 LDG.E R20, desc[UR6][R14.64+0x1c] ;  /* 0x00001c060e141981 */ /* 0x000f28000c1e1900 */
[----:B------:R-:W4:Y:S04]  /*03b0*/  @P1 LDG.E R24, desc[UR6][R14.64+0x24] ;  /* 0x000024060e181981 */ /* 0x000f28000c1e1900 */
[----:B------:R-:W4:Y:S01]  /*03c0*/  @P6 LDG.E R27, desc[UR6][R14.64+0x78] ;  /* 0x000078060e1b6981 */ /* 0x000f22000c1e1900 */
[----:B--2---:R-:W-:-:S03]  /*03d0*/  @!P0 LOP3.LUT R0, R0, R17, RZ, 0x3c, !PT ;  /* 0x0000001100008212 */ /* 0x004fc600078e3cff */
[----:B------:R-:W2:Y:S01]  /*03e0*/  @!P0 LDG.E R17, desc[UR6][R14.64+0x4] ;  /* 0x000004060e118981 */ /* 0x000ea2000c1e1900 */
[----:B---3--:R-:W-:-:S03]  /*03f0*/  @P1 LOP3.LUT R0, R0, R19, RZ, 0x3c, !PT ;  /* 0x0000001300001212 */ /* 0x008fc600078e3cff */
[----:B------:R-:W3:Y:S01]  /*0400*/  @!P0 LDG.E R19, desc[UR6][R14.64+0xc] ;  /* 0x00000c060e138981 */ /* 0x000ee2000c1e1900 */
[----:B----4-:R-:W-:-:S03]  /*0410*/  @P2 LOP3.LUT R0, R0, R21, RZ, 0x3c, !PT ;  /* 0x0000001500002212 */ /* 0x010fc600078e3cff */
[----:B------:R-:W4:Y:S01]  /*0420*/  @P1 LDG.E R21, desc[UR6][R14.64+0x18] ;  /* 0x000018060e151981 */ /* 0x000f22000c1e1900 */
[----:B------:R-:W-:-:S03]  /*0430*/  @P3 LOP3.LUT R0, R0, R23, RZ, 0x3c, !PT ;  /* 0x0000001700003212 */ /* 0x000fc600078e3cff */
[----:B------:R-:W4:Y:S01]  /*0440*/  @P5 LDG.E R23, desc[UR6][R14.64+0x64] ;  /* 0x000064060e175981 */ /* 0x000f22000c1e1900 */
[----:B------:R-:W-:-:S03]  /*0450*/  @!P0 LOP3.LUT R5, R5, R16, RZ, 0x3c, !PT ;  /* 0x0000001005058212 */ /* 0x000fc600078e3cff */
[----:B------:R-:W4:Y:S01]  /*0460*/  @P2 LDG.E R16, desc[UR6][R14.64+0x30] ;  /* 0x000030060e102981 */ /* 0x000f22000c1e1900 */
[----:B------:R-:W-:-:S03]  /*0470*/  @P4 LOP3.LUT R0, R0, R25, RZ, 0x3c, !PT ;  /* 0x0000001900004212 */ /* 0x000fc600078e3cff */
[----:B------:R-:W4:Y:S01]  /*0480*/  @P3 LDG.E R25, desc[UR6][R14.64+0x48] ;  /* 0x000048060e193981 */ /* 0x000f22000c1e1900 */
[----:B------:R-:W-:-:S03]  /*0490*/  @!P0 LOP3.LUT R3, R3, R18, RZ, 0x3c, !PT ;  /* 0x0000001203038212 */ /* 0x000fc600078e3cff */
[----:B------:R-:W4:Y:S01]  /*04a0*/  @P2 LDG.E R18, desc[UR6][R14.64+0x38] ;  /* 0x000038060e122981 */ /* 0x000f22000c1e1900 */
[----:B------:R-:W-:-:S03]  /*04b0*/  @P1 LOP3.LUT R5, R5, R20, RZ, 0x3c, !PT ;  /* 0x0000001405051212 */ /* 0x000fc600078e3cff */
[----:B------:R-:W4:Y:S01]  /*04c0*/  @P3 LDG.E R20, desc[UR6][R14.64+0x44] ;  /* 0x000044060e143981 */ /* 0x000f22000c1e1900 */
[----:B--2---:R-:W-:-:S03]  /*04d0*/  @!P0 LOP3.LUT R4, R4, R17, RZ, 0x3c, !PT ;  /* 0x0000001104048212 */ /* 0x004fc600078e3cff */
[----:B------:R-:W2:Y:S01]  /*04e0*/  @P1 LDG.E R17, desc[UR6][R14.64+0x20] ;  /* 0x000020060e111981 */ /* 0x000ea2000c1e1900 */
[----:B---3--:R-:W-:-:S03]  /*04f0*/  @!P0 LOP3.LUT R2, R2, R19, RZ, 0x3c, !PT ;  /* 0x0000001302028212 */ /* 0x008fc600078e3cff */
[----:B------:R-:W3:Y:S01]  /*0500*/  @P2 LDG.E R19, desc[UR6][R14.64+0x2c] ;  /* 0x00002c060e132981 */ /* 0x000ee2000c1e1900 */
[----:B----4-:R-:W-:-:S03]  /*0510*/  @P1 LOP3.LUT R4, R4, R21, RZ, 0x3c, !PT ;  /* 0x0000001504041212 */ /* 0x010fc600078e3cff */
[----:B------:R-:W4:Y:S01]  /*0520*/  @P2 LDG.E R21, desc[UR6][R14.64+0x34] ;  /* 0x000034060e152981 */ /* 0x000f22000c1e1900 */
[----:B------:R-:W-:-:S03]  /*0530*/  @P5 LOP3.LUT R0, R0, R23, RZ, 0x3c, !PT ;  /* 0x0000001700005212 */ /* 0x000fc600078e3cff */
[----:B------:R-:W4:Y:S01]  /*0540*/  @P3 LDG.E R23, desc[UR6][R14.64+0x40] ;  /* 0x000040060e173981 */ /* 0x000f22000c1e1900 */
[----:B------:R-:W-:Y:S02]  /*0550*/  @P1 LOP3.LUT R3, R3, R24, RZ, 0x3c, !PT ;  /* 0x0000001803031212 */ /* 0x000fe400078e3cff */
[----:B------:R-:W-:Y:S01]  /*0560*/  @P2 LOP3.LUT R5, R5, R16, RZ, 0x3c, !PT ;  /* 0x0000001005052212 */ /* 0x000fe200078e3cff */
[----:B------:R-:W4:Y:S04]  /*0570*/  @P5 LDG.E R24, desc[UR6][R14.64+0x6c] ;  /* 0x00006c060e185981 */ /* 0x000f28000c1e1900 */
[----:B------:R-:W4:Y:S01]  /*0580*/  @P3 LDG.E R16, desc[UR6][R14.64+0x4c] ;  /* 0x00004c060e103981 */ /* 0x000f22000c1e1900 */
[----:B------:R-:W-:-:S03]  /*0590*/  @P2 LOP3.LUT R3, R3, R18, RZ, 0x3c, !PT ;  /* 0x0000001203032212 */ /* 0x000fc600078e3cff */
[----:B------:R-:W4:Y:S01]  /*05a0*/  @P4 LDG.E R18, desc[UR6][R14.64+0x58] ;  /* 0x000058060e124981 */ /* 0x000f22000c1e1900 */
[----:B------:R-:W-:-:S03]  /*05b0*/  @P3 LOP3.LUT R5, R5, R20, RZ, 0x3c, !PT ;  /* 0x0000001405053212 */ /* 0x000fc600078e3cff */
[----:B------:R-:W4:Y:S01]  /*05c0*/  @P4 LDG.E R20, desc[UR6][R14.64+0x60] ;  /* 0x000060060e144981 */ /* 0x000f22000c1e1900 */
[----:B--2---:R-:W-:-:S03]  /*05d0*/  @P1 LOP3.LUT R2, R2, R17, RZ, 0x3c, !PT ;  /* 0x0000001102021212 */ /* 0x004fc600078e3cff */
[----:B------:R-:W2:Y:S01]  /*05e0*/  @P4 LDG.E R17, desc[UR6][R14.64+0x54] ;  /* 0x000054060e114981 */ /* 0x000ea2000c1e1900 */
[----:B---3--:R-:W-:-:S03]  /*05f0*/  @P2 LOP3.LUT R4, R4, R19, RZ, 0x3c, !PT ;  /* 0x0000001304042212 */ /* 0x008fc600078e3cff */
[----:B------:R-:W3:Y:S01]  /*0600*/  @P4 LDG.E R19, desc[UR6][R14.64+0x5c] ;  /* 0x00005c060e134981 */ /* 0x000ee2000c1e1900 */
[----:B----4-:R-:W-:-:S03]  /*0610*/  @P2 LOP3.LUT R2, R2, R21, RZ, 0x3c, !PT ;  /* 0x0000001502022212 */ /* 0x010fc600078e3cff */
[----:B------:R-:W4:Y:S01]  /*0620*/  @P5 LDG.E R21, desc[UR6][R14.64+0x68] ;  /* 0x000068060e155981 */ /* 0x000f22000c1e1900 */
[----:B------:R-:W-:-:S03]  /*0630*/  @P3 LOP3.LUT R4, R4, R23, RZ, 0x3c, !PT ;  /* 0x0000001704043212 */ /* 0x000fc600078e3cff */
[----:B------:R-:W4:Y:S01]  /*0640*/  @P5 LDG.E R23, desc[UR6][R14.64+0x70] ;  /* 0x000070060e175981 */ /* 0x000f22000c1e1900 */
[----:B------:R-:W-:Y:S02]  /*0650*/  LOP3.LUT P0, RZ, R22, 0x80, RZ, 0xc0, !PT ;  /* 0x0000008016ff7812 */ /* 0x000fe4000780c0ff */
[----:B------:R-:W-:Y:S02]  /*0660*/  @P3 LOP3.LUT R2, R2, R25, RZ, 0x3c, !PT ;  /* 0x0000001902023212 */ /* 0x000fe400078e3cff */
[----:B------:R-:W-:Y:S02]  /*0670*/  @P3 LOP3.LUT R3, R3, R16, RZ, 0x3c, !PT ;  /* 0x0000001003033212 */ /* 0x000fe400078e3cff */
[----:B------:R-:W4:Y:S01]  /*0680*/  @P5 LDG.E R16, desc[UR6][R14.64+0x74] ;  /* 0x000074060e105981 */ /* 0x000f22000c1e1900 */
[----:B------:R-:W-:-:S03]  /*0690*/  @P4 LOP3.LUT R5, R5, R18, RZ, 0x3c, !PT ;  /* 0x0000001205054212 */ /* 0x000fc600078e3cff */
[----:B------:R-:W4:Y:S01]  /*06a0*/  @P6 LDG.E R18, desc[UR6][R14.64+0x80] ;  /* 0x000080060e126981 */ /* 0x000f22000c1e1900 */
[----:B------:R-:W-:-:S03]  /*06b0*/  @P4 LOP3.LUT R3, R3, R20, RZ, 0x3c, !PT ;  /* 0x0000001403034212 */ /* 0x000fc600078e3cff */
[----:B------:R-:W4:Y:S01]  /*06c0*/  @P6 LDG.E R20, desc[UR6][R14.64+0x88] ;  /* 0x000088060e146981 */ /* 0x000f22000c1e1900 */
[----:B------:R-:W-:-:S03]  /*06d0*/  @P5 LOP3.LUT R5, R5, R24, RZ, 0x3c, !PT ;  /* 0x0000001805055212 */ /* 0x000fc600078e3cff */
[----:B------:R-:W4:Y:S04]  /*06e0*/  @P0 LDG.E R25, desc[UR6][R14.64+0x8c] ;  /* 0x00008c060e190981 */ /* 0x000f28000c1e1900 */
[----:B------:R-:W4:Y:S04]  /*06f0*/  @P0 LDG.E R24, desc[UR6][R14.64+0x94] ;  /* 0x000094060e180981 */ /* 0x000f28000c1e1900 */
        /* <DEDUP_REMOVED lines=9> */
[----:B------:R-:W-:Y:S02]  /*0790*/  @P6 LOP3.LUT R0, R0, R27, RZ, 0x3c, !PT ;  /* 0x0000001b00006212 */ /* 0x000fe400078e3cff */
[----:B------:R-:W-:Y:S02]  /*07a0*/  @P5 LOP3.LUT R3, R3, R16, RZ, 0x3c, !PT ;  /* 0x0000001003035212 */ /* 0x000fe400078e3cff */
[----:B------:R-:W-:Y:S02]  /*07b0*/  @P6 LOP3.LUT R5, R5, R18, RZ, 0x3c, !PT ;  /* 0x0000001205056212 */ /* 0x000fe400078e3cff */
[----:B------:R-:W-:Y:S02]  /*07c0*/  @P6 LOP3.LUT R3, R3, R20, RZ, 0x3c, !PT ;  /* 0x0000001403036212 */ /* 0x000fe400078e3cff */
[----:B------:R-:W-:Y:S02]  /*07d0*/  @P0 LOP3.LUT R0, R0, R25, RZ, 0x3c, !PT ;  /* 0x0000001900000212 */ /* 0x000fe400078e3cff */
[----:B------:R-:W-:-:S02]  /*07e0*/  @P0 LOP3.LUT R5, R5, R24, RZ, 0x3c, !PT ;  /* 0x0000001805050212 */ /* 0x000fc400078e3cff */
[----:B------:R-:W-:Y:S02]  /*07f0*/  @P0 LOP3.LUT R3, R3, R26, RZ, 0x3c, !PT ;  /* 0x0000001a03030212 */ /* 0x000fe400078e3cff */
[----:B--2---:R-:W-:Y:S02]  /*0800*/  @P6 LOP3.LUT R4, R4, R17, RZ, 0x3c, !PT ;  /* 0x0000001104046212 */ /* 0x004fe400078e3cff */
[----:B---3--:R-:W-:Y:S02]  /*0810*/  @P6 LOP3.LUT R2, R2, R19, RZ, 0x3c, !PT ;  /* 0x0000001302026212 */ /* 0x008fe400078e3cff */
[----:B----4-:R-:W-:Y:S02]  /*0820*/  @P0 LOP3.LUT R4, R4, R21, RZ, 0x3c, !PT ;  /* 0x0000001504040212 */ /* 0x010fe400078e3cff */
[----:B------:R-:W-:Y:S02]  /*0830*/  @P0 LOP3.LUT R2, R2, R23, RZ, 0x3c, !PT ;  /* 0x0000001702020212 */ /* 0x000fe400078e3cff */
[----:B------:R-:W-:-:S13]  /*0840*/  R2P PR, R22.B1, 0x7f ;  /* 0x0000007f16007804 */ /* 0x000fda0000001000 */
[----:B------:R-:W2:Y:S04]  /*0850*/  @P0 LDG.E R18, desc[UR6][R14.64+0xa8] ;  /* 0x0000a8060e120981 */ /* 0x000ea8000c1e1900 */
[----:B------:R-:W3:Y:S04]  /*0860*/  @P0 LDG.E R21, desc[UR6][R14.64+0xa0] ;  /* 0x0000a0060e150981 */ /* 0x000ee8000c1e1900 */
[----:B------:R-:W4:Y:S04]  /*0870*/  @P0 LDG.E R20, desc[UR6][R14.64+0xb0] ;  /* 0x0000b0060e140981 */ /* 0x000f28000c1e1900 */
[----:B------:R-:W4:Y:S04]  /*0880*/  @P1 LDG.E R27, desc[UR6][R14.64+0xb4] ;  /* 0x0000b4060e1b1981 */ /* 0x000f28000c1e1900 */
[----:B------:R-:W4:Y:S04]  /*0890*/  @P0 LDG.E R23, desc[UR6][R14.64+0xa4] ;  /* 0x0000a4060e170981 */ /* 0x000f28000c1e1900 */
[----:B------:R-:W4:Y:S04]  /*08a0*/  @P0 LDG.E R25, desc[UR6][R14.64+0xac] ;  /* 0x0000ac060e190981 */ /* 0x000f28000c1e1900 */
[----:B------:R-:W4:Y:S04]  /*08b0*/  @P2 LDG.E R17, desc[UR6][R14.64+0xc8] ;  /* 0x0000c8060e112981 */ /* 0x000f28000c1e1900 */
        /* <DEDUP_REMOVED lines=11> */
[----:B------:R-:W-:-:S03]  /*0970*/  @P0 LOP3.LUT R4, R4, R23, RZ, 0x3c, !PT ;  /* 0x0000001704040212 */ /* 0x000fc600078e3cff */
[----:B------:R-:W4:Y:S01]  /*0980*/  @P5 LDG.E R23, desc[UR6][R14.64+0x104] ;  /* 0x000104060e175981 */ /* 0x000f22000c1e1900 */
[----:B------:R-:W-:-:S03]  /*0990*/  @P0 LOP3.LUT R2, R2, R25, RZ, 0x3c, !PT ;  /* 0x0000001902020212 */ /* 0x000fc600078e3cff */
[----:B------:R-:W4:Y:S01]  /*09a0*/  @P1 LDG.E R25, desc[UR6][R14.64+0xb8] ;  /* 0x0000b8060e191981 */ /* 0x000f22000c1e1900 */
[----:B------:R-:W-:Y:S02]  /*09b0*/  LOP3.LUT P0, RZ, R22, 0x8000, RZ, 0xc0, !PT ;  /* 0x0000800016ff7812 */ /* 0x000fe4000780c0ff */
[----:B------:R-:W-:Y:S01]  /*09c0*/  @P2 LOP3.LUT R0, R0, R17, RZ, 0x3c, !PT ;  /* 0x0000001100002212 */ /* 0x000fe200078e3cff */
[----:B------:R-:W4:Y:S04]  /*09d0*/  @P1 LDG.E R22, desc[UR6][R14.64+0xbc] ;  /* 0x0000bc060e161981 */ /* 0x000f28000c1e1900 */
[----:B------:R-:W4:Y:S01]  /*09e0*/  @P2 LDG.E R17, desc[UR6][R14.64+0xcc] ;  /* 0x0000cc060e112981 */ /* 0x000f22000c1e1900 */
[----:B------:R-:W-:Y:S02]  /*09f0*/  @P1 LOP3.LUT R3, R3, R16, RZ, 0x3c, !PT ;  /* 0x0000001003031212 */ /* 0x000fe400078e3cff */
[----:B------:R-:W-:Y:S01]  /*0a00*/  @P3 LOP3.LUT R0, R0, R19, RZ, 0x3c, !PT ;  /* 0x0000001300003212 */ /* 0x000fe200078e3cff */
        /* <DEDUP_REMOVED lines=13> */
[----:B------:R-:W-:Y:S02]  /*0ae0*/  @P6 LOP3.LUT R0, R0, R27, RZ, 0x3c, !PT ;  /* 0x0000001b00006212 */ /* 0x000fe400078e3cff */
[----:B------:R-:W-:Y:S01]  /*0af0*/  @P1 LOP3.LUT R5, R5, R22, RZ, 0x3c, !PT ;  /* 0x0000001605051212 */ /* 0x000fe200078e3cff */
[----:B------:R-:W4:Y:S01]  /*0b00*/  @P4 LDG.E R27, desc[UR6][R14.64+0xf4] ;  /* 0x0000f4060e1b4981 */ /* 0x000f22000c1e1900 */
[----:B------:R-:W-:-:S03]  /*0b10*/  @P2 LOP3.LUT R4, R4, R17, RZ, 0x3c, !PT ;  /* 0x0000001104042212 */ /* 0x000fc600078e3cff */
        /* <DEDUP_REMOVED lines=24> */
[----:B------:R-:W-:Y:S01]  /*0ca0*/  UIADD3 UR4, UPT, UPT, UR4, 0x10, URZ ;  /* 0x0000001004047890 */ /* 0x000fe2000fffe0ff */
[----:B------:R-:W-:-:S03]  /*0cb0*/  @P5 LOP3.LUT R4, R4, R19, RZ, 0x3c, !PT ;  /* 0x0000001304045212 */ /* 0x000fc600078e3cff */
[----:B------:R-:W-:Y:S01]  /*0cc0*/  UISETP.NE.AND UP0, UPT, UR4, 0x20, UPT ;  /* 0x000000200400788c */ /* 0x000fe2000bf05270 */
[----:B------:R-:W-:Y:S02]  /*0cd0*/  @P0 LOP3.LUT R0, R0, R29, RZ, 0x3c, !PT ;  /* 0x0000001d00000212 */ /* 0x000fe400078e3cff */
[----:B--2---:R-:W-:Y:S02]  /*0ce0*/  @P5 LOP3.LUT R5, R5, R18, RZ, 0x3c, !PT ;  /* 0x0000001205055212 */ /* 0x004fe400078e3cff */
[----:B---3--:R-:W-:Y:S02]  /*0cf0*/  @P5 LOP3.LUT R2, R2, R21, RZ, 0x3c, !PT ;  /* 0x0000001502025212 */ /* 0x008fe400078e3cff */
[----:B----4-:R-:W-:Y:S02]  /*0d00*/  @P6 LOP3.LUT R3, R3, R20, RZ, 0x3c, !PT ;  /* 0x0000001403036212 */ /* 0x010fe400078e3cff */
[----:B------:R-:W-:Y:S02]  /*0d10*/  @P6 LOP3.LUT R5, R5, R16, RZ, 0x3c, !PT ;  /* 0x0000001005056212 */ /* 0x000fe400078e3cff */
[----:B------:R-:W-:-:S02]  /*0d20*/  @P6 LOP3.LUT R4, R4, R23, RZ, 0x3c, !PT ;  /* 0x0000001704046212 */ /* 0x000fc400078e3cff */
[----:B------:R-:W-:Y:S02]  /*0d30*/  @P6 LOP3.LUT R2, R2, R25, RZ, 0x3c, !PT ;  /* 0x0000001902026212 */ /* 0x000fe400078e3cff */
[----:B------:R-:W-:Y:S02]  /*0d40*/  @P0 LOP3.LUT R3, R3, R24, RZ, 0x3c, !PT ;  /* 0x0000001803030212 */ /* 0x000fe400078e3cff */
[----:B------:R-:W-:Y:S02]  /*0d50*/  @P0 LOP3.LUT R2, R2, R27, RZ, 0x3c, !PT ;  /* 0x0000001b02020212 */ /* 0x000fe400078e3cff */
[----:B------:R-:W-:Y:S02]  /*0d60*/  @P0 LOP3.LUT R5, R5, R22, RZ, 0x3c, !PT ;  /* 0x0000001605050212 */ /* 0x000fe400078e3cff */
[----:B------:R-:W-:Y:S01]  /*0d70*/  @P0 LOP3.LUT R4, R4, R17, RZ, 0x3c, !PT ;  /* 0x0000001104040212 */ /* 0x000fe200078e3cff */
[----:B------:R-:W-:Y:S06]  /*0d80*/  BRA.U UP0, `(.L_x_452) ;  /* 0xfffffff500487547 */ /* 0x000fec000b83ffff */
[----:B------:R-:W-:-:S05]  /*0d90*/  VIADD R6, R6, 0x1 ;  /* 0x0000000106067836 */ /* 0x000fca0000000000 */
[----:B------:R-:W-:-:S13]  /*0da0*/  ISETP.NE.AND P0, PT, R6, 0x5, PT ;  /* 0x000000050600780c */ /* 0x000fda0003f05270 */
[----:B------:R-:W-:Y:S05]  /*0db0*/  @P0 BRA `(.L_x_453) ;  /* 0xfffffff400300947 */ /* 0x000fea000383ffff */
[----:B------:R-:W-:Y:S01]  /*0dc0*/  LOP3.LUT R6, R12, 0x3, RZ, 0xc0, !PT ;  /* 0x000000030c067812 */ /* 0x000fe200078ec0ff */
[----:B------:R0:W-:Y:S03]  /*0dd0*/  STL.64 [R1+0x8], R4 ;  /* 0x0000080401007387 */ /* 0x0001e60000100a00 */
[----:B------:R-:W-:Y:S01]  /*0de0*/  ISETP.NE.U32.AND P0, PT, R6, 0x1, PT ;  /* 0x000000010600780c */ /* 0x000fe20003f05070 */
[----:B------:R0:W-:Y:S03]  /*0df0*/  STL.64 [R1+0x10], R2 ;  /* 0x0000100201007387 */ /* 0x0001e60000100a00 */
[----:B------:R-:W-:Y:S01]  /*0e00*/  ISETP.NE.AND.EX P0, PT, RZ, RZ, PT, P0 ;  /* 0x000000ffff00720c */ /* 0x000fe20003f05300 */
[----:B------:R0:W-:-:S12]  /*0e10*/  STL [R1+0x4], R0 ;  /* 0x0000040001007387 */ /* 0x0001d80000100800 */
[----:B0-----:R-:W-:Y:S05]  /*0e20*/  @!P0 BRA `(.L_x_451) ;  /* 0x0000001400f88947 */ /* 0x001fea0003800000 */
[----:B------:R-:W-:Y:S01]  /*0e30*/  UMOV UR4, URZ ;  /* 0x000000ff00047c82 */ /* 0x000fe20008000000 */
[----:B------:R-:W-:Y:S01]  /*0e40*/  IMAD.MOV.U32 R0, RZ, RZ, RZ ;  /* 0x000000ffff007224 */ /* 0x000fe200078e00ff */
[----:B------:R-:W-:Y:S01]  /*0e50*/  CS2R R4, SRZ ;  /* 0x0000000000047805 */ /* 0x000fe2000001ff00 */
[----:B------:R-:W-:Y:S02]  /*0e60*/  IMAD.MOV.U32 R6, RZ, RZ, RZ ;  /* 0x000000ffff067224 */ /* 0x000fe400078e00ff */
[----:B------:R-:W-:Y:S02]  /*0e70*/  IMAD.MOV.U32 R2, RZ, RZ, RZ ;  /* 0x000000ffff027224 */ /* 0x000fe400078e00ff */
[----:B------:R-:W-:-:S07]  /*0e80*/  IMAD.U32 R3, RZ, RZ, UR4 ;  /* 0x00000004ff037e24 */ /* 0x000fce000f8e00ff */
.L_x_455:
[----:B------:R-:W-:-:S06]  /*0e90*/  IMAD R13, R6, 0x4, R1 ;  /* 0x00000004060d7824 */ /* 0x000fcc00078e0201 */
[----:B------:R-:W5:Y:S01]  /*0ea0*/  LDL R13, [R13+0x4] ;  /* 0x000004000d0d7983 */ /* 0x000f620000100800 */
[----:B------:R-:W-:-:S05]  /*0eb0*/  UMOV UR4, URZ ;  /* 0x000000ff00047c82 */ /* 0x000fca0008000000 */
.L_x_454:
        /* <DEDUP_REMOVED lines=180> */
[----:B------:R0:W-:Y:S03]  /*1a00*/  STL [R1+0x4], R0 ;  /* 0x0000040001007387 */ /* 0x0001e60000100800 */
[----:B------:R-:W-:Y:S01]  /*1a10*/  ISETP.NE.AND.EX P0, PT, RZ, RZ, PT, P0 ;  /* 0x000000ffff00720c */ /* 0x000fe20003f05300 */
[----:B------:R0:W-:-:S12]  /*1a20*/  STL.64 [R1+0x10], R2 ;  /* 0x0000100201007387 */ /* 0x0001d80000100a00 */
[----:B0-----:R-:W-:Y:S05]  /*1a30*/  @P0 BRA `(.L_x_451) ;  /* 0x0000000800f40947 */ /* 0x001fea0003800000 */
[----:B------:R-:W-:Y:S01]  /*1a40*/  UMOV UR4, URZ ;  /* 0x000000ff00047c82 */ /* 0x000fe20008000000 */
[----:B------:R-:W-:Y:S01]  /*1a50*/  IMAD.MOV.U32 R0, RZ, RZ, RZ ;  /* 0x000000ffff007224 */ /* 0x000fe200078e00ff */
[----:B------:R-:W-:Y:S01]  /*1a60*/  CS2R R4, SRZ ;  /* 0x0000000000047805 */ /* 0x000fe2000001ff00 */
[----:B------:R-:W-:Y:S02]  /*1a70*/  IMAD.MOV.U32 R6, RZ, RZ, RZ ;  /* 0x000000ffff067224 */ /* 0x000fe400078e00ff */
[----:B------:R-:W-:Y:S02]  /*1a80*/  IMAD.MOV.U32 R2, RZ, RZ, RZ ;  /* 0x000000ffff027224 */ /* 0x000fe400078e00ff */
[----:B------:R-:W-:-:S07]  /*1a90*/  IMAD.U32 R3, RZ, RZ, UR4 ;  /* 0x00000004ff037e24 */ /* 0x000fce000f8e00ff */
.L_x_457:
[----:B------:R-:W-:-:S06]  /*1aa0*/  IMAD R13, R6, 0x4, R1 ;  /* 0x00000004060d7824 */ /* 0x000fcc00078e0201 */
[----:B------:R-:W5:Y:S01]  /*1ab0*/  LDL R13, [R13+0x4] ;  /* 0x000004000d0d7983 */ /* 0x000f620000100800 */
[----:B------:R-:W-:-:S05]  /*1ac0*/  UMOV UR4, URZ ;  /* 0x000000ff00047c82 */ /* 0x000fca0008000000 */
.L_x_456:
        /* <DEDUP_REMOVED lines=177> */
[----:B------:R0:W-:Y:S04]  /*25e0*/  STL.64 [R1+0x8], R4 ;  /* 0x0000080401007387 */ /* 0x0001e80000100a00 */
[----:B------:R0:W-:Y:S04]  /*25f0*/  STL [R1+0x4], R0 ;  /* 0x0000040001007387 */ /* 0x0001e80000100800 */
[----:B------:R0:W-:Y:S02]  /*2600*/  STL.64 [R1+0x10], R2 ;  /* 0x0000100201007387 */ /* 0x0001e40000100a00 */
.L_x_451:
[----:B------:R-:W-:Y:S05]  /*2610*/  BSYNC.RECONVERGENT B1 ;  /* 0x0000000000017941 */ /* 0x000fea0003800200 */
.L_x_450:
[C---:B------:R-:W-:Y:S01]  /*2620*/  ISETP.GT.U32.AND P0, PT, R12.reuse, 0x3, PT ;  /* 0x000000030c00780c */ /* 0x040fe20003f04070 */
[----:B------:R-:W-:Y:S01]  /*2630*/  VIADD R11, R11, 0x1 ;  /* 0x000000010b0b7836 */ /* 0x000fe20000000000 */
[--C-:B------:R-:W-:Y:S02]  /*2640*/  SHF.R.U64 R12, R12, 0x2, R7.reuse ;  /* 0x000000020c0c7819 */ /* 0x100fe40000001207 */
[----:B------:R-:W-:Y:S02]  /*2650*/  ISETP.GT.U32.AND.EX P0, PT, R7, RZ, PT, P0 ;  /* 0x000000ff0700720c */ /* 0x000fe40003f04100 */
[----:B------:R-:W-:-:S11]  /*2660*/  SHF.R.U32.HI R7, RZ, 0x2, R7 ;  /* 0x00000002ff077819 */ /* 0x000fd60000011607 */
[----:B------:R-:W-:Y:S05]  /*2670*/  @P0 BRA `(.L_x_458) ;  /* 0xffffffd800d40947 */ /* 0x000fea000383ffff */
.L_x_449:
[----:B------:R-:W-:Y:S05]  /*2680*/  BSYNC.RECONVERGENT B0 ;  /* 0x0000000000007941 */ /* 0x000fea0003800200 */
.L_x_448:
[----:B------:R-:W2:Y:S01]  /*2690*/  S2R R13, SR_TID.X ;  /* 0x00000000000d7919 */ /* 0x000ea20000002100 */
[----:B-1----:R-:W1:Y:S01]  /*26a0*/  LDC R8, c[0x0][0x388] ;  /* 0x0000e200ff087b82 */ /* 0x002e620000000800 */
[----:B------:R-:W-:Y:S01]  /*26b0*/  SHF.R.U32.HI R9, RZ, 0x2, R0 ;  /* 0x00000002ff097819 */ /* 0x000fe20000011600 */
[----:B------:R-:W-:Y:S02]  /*26c0*/  IMAD.MOV.U32 R17, RZ, RZ, -0x75bd8fc ;  /* 0xf8a42704ff117424 */ /* 0x000fe400078e00ff */
[----:B------:R-:W-:Y:S01]  /*26d0*/  IMAD.MOV.U32 R12, RZ, RZ, -0x23270784 ;  /* 0xdcd8f87cff0c7424 */ /* 0x000fe200078e00ff */
[----:B------:R-:W-:Y:S01]  /*26e0*/  LOP3.LUT R9, R9, R0, RZ, 0x3c, !PT ;  /* 0x0000000009097212 */ /* 0x000fe200078e3cff */
[----:B0-----:R-:W-:Y:S02]  /*26f0*/  IMAD.SHL.U32 R0, R3, 0x10, RZ ;  /* 0x0000001003007824 */ /* 0x001fe400078e00ff */
[----:B------:R-:W0:Y:S02]  /*2700*/  LDC.64 R6, c[0x0][0x380] ;  /* 0x0000e000ff067b82 */ /* 0x000e240000000a00 */
[----:B------:R-:W-:-:S05]  /*2710*/  IMAD.SHL.U32 R2, R9, 0x2, RZ ;  /* 0x0000000209027824 */ /* 0x000fca00078e00ff */
[----:B------:R-:W-:Y:S01]  /*2720*/  LOP3.LUT R0, R9, R2, R0, 0x96, !PT ;  /* 0x0000000209007212 */ /* 0x000fe200078e9600 */
[----:B------:R-:W3:Y:S03]  /*2730*/  LDC.64 R4, c[0x0][0x390] ;  /* 0x0000e400ff047b82 */ /* 0x000ee60000000a00 */
[----:B------:R-:W-:Y:S02]  /*2740*/  LOP3.LUT R0, R0, R3, RZ, 0x3c, !PT ;  /* 0x0000000300007212 */ /* 0x000fe400078e3cff */
[----:B-1----:R-:W-:-:S05]  /*2750*/  LOP3.LUT R8, R8, 0xaad26b49, RZ, 0x3c, !PT ;  /* 0xaad26b4908087812 */ /* 0x002fca00078e3cff */
[----:B------:R-:W-:Y:S02]  /*2760*/  IMAD R11, R8, 0x4182bed5, RZ ;  /* 0x4182bed5080b7824 */ /* 0x000fe400078e02ff */
[----:B0-----:R-:W-:-:S03]  /*2770*/  IMAD.WIDE.U32 R6, R10, 0x104, R6 ;  /* 0x000001040a067825 */ /* 0x001fc600078e0006 */
[C---:B------:R-:W-:Y:S01]  /*2780*/  IADD3 R9, PT, PT, R11.reuse, 0x5d, R0 ;  /* 0x0000005d0b097810 */ /* 0x040fe20007ffe000 */
[C---:B------:R-:W-:Y:S01]  /*2790*/  VIADD R14, R11.reuse, 0xd9f6dc18 ;  /* 0xd9f6dc180b0e7836 */ /* 0x040fe20000000000 */
[----:B--2---:R-:W-:Y:S01]  /*27a0*/  IADD3 R2, P0, PT, R6, R13, RZ ;  /* 0x0000000d06027210 */ /* 0x004fe20007f1e0ff */
[C---:B------:R-:W-:Y:S01]  /*27b0*/  VIADD R13, R11.reuse, 0x583f19 ;  /* 0x00583f190b0d7836 */ /* 0x040fe20000000000 */
[----:B------:R-:W-:Y:S01]  /*27c0*/  LOP3.LUT R16, R11, 0x159a55e5, RZ, 0x3c, !PT ;  /* 0x159a55e50b107812 */ /* 0x000fe200078e3cff */
[----:B---3--:R-:W-:-:S04]  /*27d0*/  IMAD.WIDE.U32 R4, R10, 0x30, R4 ;  /* 0x000000300a047825 */ /* 0x008fc800078e0004 */
[----:B------:R-:W-:Y:S01]  /*27e0*/  IMAD.X R3, RZ, RZ, R7, P0 ;  /* 0x000000ffff037224 */ /* 0x000fe200000e0607 */
[----:B------:R-:W-:Y:S01]  /*27f0*/  ISETP.NE.AND P0, PT, R10, RZ, PT ;  /* 0x000000ff0a00720c */ /* 0x000fe20003f05270 */
[----:B------:R-:W-:-:S03]  /*2800*/  VIADD R15, R11, 0x75bcd15 ;  /* 0x075bcd150b0f7836 */ /* 0x000fc60000000000 */
[----:B------:R0:W-:Y:S04]  /*2810*/  STG.E.U8 desc[UR6][R2.64+0x4], R9 ;  /* 0x0000040902007986 */ /* 0x0001e8000c101106 */
[----:B------:R0:W-:Y:S04]  /*2820*/  STG.E desc[UR6][R6.64], RZ ;  /* 0x000000ff06007986 */ /* 0x0001e8000c101906 */
[----:B------:R0:W-:Y:S04]  /*2830*/  STG.E.64 desc[UR6][R4.64], R14 ;  /* 0x0000000e04007986 */ /* 0x0001e8000c101b06 */
[----:B------:R0:W-:Y:S04]  /*2840*/  STG.E.64 desc[UR6][R4.64+0x8], R16 ;  /* 0x0000081004007986 */ /* 0x0001e8000c101b06 */
[----:B------:R0:W-:Y:S01]  /*2850*/  STG.E.64 desc[UR6][R4.64+0x10], R12 ;  /* 0x0000100c04007986 */ /* 0x0001e2000c101b06 */
[----:B------:R-:W-:Y:S05]  /*2860*/  @!P0 BRA `(.L_x_459) ;  /* 0x0000000c00488947 */ /* 0x000fea0003800000 */
[----:B------:R-:W-:Y:S02]  /*2870*/  IMAD.MOV.U32 R0, RZ, RZ, R10 ;  /* 0x000000ffff007224 */ /* 0x000fe400078e000a */
[----:B------:R-:W-:Y:S02]  /*2880*/  IMAD.MOV.U32 R11, RZ, RZ, RZ ;  /* 0x000000ffff0b7224 */ /* 0x000fe400078e00ff */
[----:B0-----:R-:W-:-:S07]  /*2890*/  IMAD.MOV.U32 R14, RZ, RZ, RZ ;  /* 0x000000ffff0e7224 */ /* 0x001fce00078e00ff */
.L_x_464:
[----:B0-----:R-:W-:-:S04]  /*28a0*/  LOP3.LUT R2, R0, 0x3, RZ, 0xc0, !PT ;  /* 0x0000000300027812 */ /* 0x001fc800078ec0ff */
[----:B------:R-:W-:-:S04]  /*28b0*/  ISETP.NE.U32.AND P0, PT, R2, RZ, PT ;  /* 0x000000ff0200720c */ /* 0x000fc80003f05070 */
[----:B------:R-:W-:-:S13]  /*28c0*/  ISETP.NE.AND.EX P0, PT, RZ, RZ, PT, P0 ;  /* 0x000000ffff00720c */ /* 0x000fda0003f05300 */
[----:B------:R-:W-:Y:S05]  /*28d0*/  @!P0 BRA `(.L_x_460) ;  /* 0x0000000c00148947 */ /* 0x000fea0003800000 */
[----:B------:R-:W0:Y:S01]  /*28e0*/  LDC.64 R6, c[0x4][RZ] ;  /* 0x01000000ff067b82 */ /* 0x000e220000000a00 */
[----:B------:R-:W-:Y:S01]  /*28f0*/  UMOV UR4, URZ ;  /* 0x000000ff00047c82 */ /* 0x000fe20008000000 */
[----:B0-----:R-:W-:-:S07]  /*2900*/  IMAD.WIDE.U32 R6, R14, 0xc80, R6 ;  /* 0x00000c800e067825 */ /* 0x001fce00078e0006 */
.L_x_463:
[----:B0-----:R-:W-:Y:S01]  /*2910*/  IMAD.MOV.U32 R15, RZ, RZ, RZ ;  /* 0x000000ffff0f7224 */ /* 0x001fe200078e00ff */
[----:B------:R-:W-:Y:S01]  /*2920*/  CS2R R2, SRZ ;  /* 0x0000000000027805 */ /* 0x000fe2000001ff00 */
[----:B------:R-:W-:Y:S01]  /*2930*/  IMAD.MOV.U32 R16, RZ, RZ, RZ ;  /* 0x000000ffff107224 */ /* 0x000fe200078e00ff */
[----:B------:R-:W-:-:S07]  /*2940*/  CS2R R4, SRZ ;  /* 0x0000000000047805 */ /* 0x000fce000001ff00 */
.L_x_462:
[----:B------:R-:W0:Y:S02]  /*2950*/  LDC.64 R8, c[0x0][0x390] ;  /* 0x0000e400ff087b82 */ /* 0x000e240000000a00 */
[----:B0-----:R-:W-:-:S04]  /*2960*/  IMAD.WIDE.U32 R12, R10, 0x30, R8 ;  /* 0x000000300a0c7825 */ /* 0x001fc800078e0008 */
[----:B------:R-:W-:-:S05]  /*2970*/  IMAD.WIDE.U32 R12, R16, 0x4, R12 ;  /* 0x00000004100c7825 */ /* 0x000fca00078e000c */
[----:B------:R0:W5:Y:S01]  /*2980*/  LDG.E R17, desc[UR6][R12.64+0x4] ;  /* 0x000004060c117981 */ /* 0x000162000c1e1900 */
[----:B------:R-:W-:-:S07]  /*2990*/  IMAD.MOV.U32 R18, RZ, RZ, RZ ;  /* 0x000000ffff127224 */ /* 0x000fce00078e00ff */
.L_x_461:
[----:B-----5:R-:W-:Y:S01]  /*29a0*/  SHF.R.U32.HI R23, RZ, R18, R17 ;  /* 0x00000012ff177219 */ /* 0x020fe20000011611 */
[----:B0-----:R-:W-:-:S03]  /*29b0*/  IMAD.SHL.U32 R13, R16, 0x20, RZ ;  /* 0x00000020100d7824 */ /* 0x001fc600078e00ff */
[----:B------:R-:W-:Y:S01]  /*29c0*/  LOP3.LUT R19, R23, 0x1, RZ, 0xc0, !PT ;  /* 0x0000000117137812 */ /* 0x000fe200078ec0ff */
[----:B------:R-:W-:-:S03]  /*29d0*/  IMAD.IADD R12, R13, 0x1, R18 ;  /* 0x000000010d0c7824 */ /* 0x000fc600078e0212 */
[----:B------:R-:W-:Y:S01]  /*29e0*/  ISETP.NE.U32.AND P0, PT, R19, 0x1, PT ;  /* 0x000000011300780c */ /* 0x000fe20003f05070 */
[----:B------:R-:W-:-:S03]  /*29f0*/  IMAD R13, R12, 0x5, RZ ;  /* 0x000000050c0d7824 */ /* 0x000fc600078e02ff */
[----:B------:R-:W-:Y:S01]  /*2a00*/  R2P PR, R23, 0x7e ;  /* 0x0000007e17007804 */ /* 0x000fe20000000000 */
[----:B------:R-:W-:-:S08]  /*2a10*/  IMAD.WIDE.U32 R12, R13, 0x4, R6 ;  /* 0x000000040d0c7825 */ /* 0x000fd000078e0006 */
[----:B------:R-:W2:Y:S04]  /*2a20*/  @!P0 LDG.E R20, desc[UR6][R12.64] ;  /* 0x000000060c148981 */ /* 0x000ea8000c1e1900 */
[----:B------:R-:W3:Y:S04]  /*2a30*/  @!P0 LDG.E R22, desc[UR6][R12.64+0x10] ;  /* 0x000010060c168981 */ /* 0x000ee8000c1e1900 */
[----:B------:R-:W4:Y:S04]  /*2a40*/  @P1 LDG.E R24, desc[UR6][R12.64+0x14] ;  /* 0x000014060c181981 */ /* 0x000f28000c1e1900 */
[----:B------:R-:W4:Y:S04]  /*2a50*/  @P2 LDG.E R26, desc[UR6][R12.64+0x28] ;  /* 0x000028060c1a2981 */ /* 0x000f28000c1e1900 */
[----:B------:R-:W4:Y:S04]  /*2a60*/  @!P0 LDG.E R19, desc[UR6][R12.64+0x4] ;  /* 0x000004060c138981 */ /* 0x000f28000c1e1900 */
[----:B------:R-:W4:Y:S04]  /*2a70*/  @!P0 LDG.E R21, desc[UR6][R12.64+0xc] ;  /* 0x00000c060c158981 */ /* 0x000f28000c1e1900 */
[----:B------:R-:W4:Y:S04]  /*2a80*/  @P1 LDG.E R25, desc[UR6][R12.64+0x18] ;  /* 0x000018060c191981 */ /* 0x000f28000c1e1900 */
[----:B------:R-:W4:Y:S04]  /*2a90*/  @P3 LDG.E R28, desc[UR6][R12.64+0x3c] ;  /* 0x00003c060c1c3981 */ /* 0x000f28000c1e1900 */
[----:B------:R-:W4:Y:S01]  /*2aa0*/  @P6 LDG.E R27, desc[UR6][R12.64+0x7c] ;  /* 0x00007c060c1b6981 */ /* 0x000f22000c1e1900 */
[----:B--2---:R-:W-:-:S03]  /*2ab0*/  @!P0 LOP3.LUT R15, R15, R20, RZ, 0x3c, !PT ;  /* 0x000000140f0f8212 */ /* 0x004fc600078e3cff */
[----:B------:R-:W2:Y:S01]  /*2ac0*/  @!P0 LDG.E R20, desc[UR6][R12.64+0x8] ;  /* 0x000008060c148981 */ /* 0x000ea2000c1e1900 */
[----:B---3--:R-:W-:-:S03]  /*2ad0*/  @!P0 LOP3.LUT R3, R3, R22, RZ, 0x3c, !PT ;  /* 0x0000001603038212 */ /* 0x008fc600078e3cff */
[----:B------:R-:W3:Y:S01]  /*2ae0*/  @P1 LDG.E R22, desc[UR6][R12.64+0x24] ;  /* 0x000024060c161981 */ /* 0x000ee2000c1e1900 */
[----:B----4-:R-:W-:-:S03]  /*2af0*/  @P1 LOP3.LUT R15, R15, R24, RZ, 0x3c, !PT ;  /* 0x000000180f0f1212 */ /* 0x010fc600078e3cff */
[----:B------:R-:W4:Y:S01]  /*2b00*/  @P2 LDG.E R24, desc[UR6][R12.64+0x38] ;  /* 0x000038060c182981 */ /* 0x000f22000c1e1900 */
[----:B------:R-:W-:-:S03]  /*2b10*/  @P2 LOP3.LUT R15, R15, R26, RZ, 0x3c, !PT ;  /* 0x0000001a0f0f2212 */ /* 0x000fc600078e3cff */
[----:B------:R-:W4:Y:S01]  /*2b20*/  @P4 LDG.E R26, desc[UR6][R12.64+0x50] ;  /* 0x000050060c1a4981 */ /* 0x000f22000c1e1900 */
[----:B------:R-:W-:-:S03]  /*2b30*/  @!P0 LOP3.LUT R4, R4, R19, RZ, 0x3c, !PT ;  /* 0x0000001304048212 */ /* 0x000fc600078e3cff */
[----:B------:R-:W4:Y:S01]  /*2b40*/  @P1 LDG.E R19, desc[UR6][R12.64+0x20] ;  /* 0x000020060c131981 */ /* 0x000f22000c1e1900 */
[----:B------:R-:W-:-:S03]  /*2b50*/  @!P0 LOP3.LUT R2, R2, R21, RZ, 0x3c, !PT ;  /* 0x0000001502028212 */ /* 0x000fc600078e3cff */
[----:B------:R-:W4:Y:S01]  /*2b60*/  @P2 LDG.E R21, desc[UR6][R12.64+0x2c] ;  /* 0x00002c060c152981 */ /* 0x000f22000c1e1900 */
[----:B------:R-:W-:-:S03]  /*2b70*/  @P1 LOP3.LUT R4, R4, R25, RZ, 0x3c, !PT ;  /* 0x0000001904041212 */ /* 0x000fc600078e3cff */
[----:B------:R-:W4:Y:S01]  /*2b80*/  @P2 LDG.E R25, desc[UR6][R12.64+0x34] ;  /* 0x000034060c192981 */ /* 0x000f22000c1e1900 */
[----:B--2---:R-:W-:-:S03]  /*2b90*/  @!P0 LOP3.LUT R5, R5, R20, RZ, 0x3c, !PT ;  /* 0x0000001405058212 */ /* 0x004fc600078e3cff */
[----:B------:R-:W2:Y:S01]  /*2ba0*/  @P1 LDG.E R20, desc[UR6][R12.64+0x1c] ;  /* 0x00001c060c141981 */ /* 0x000ea2000c1e1900 */
[----:B---3--:R-:W-:-:S03]  /*2bb0*/  @P1 LOP3.LUT R3, R3, R22, RZ, 0x3c, !PT ;  /* 0x0000001603031212 */ /* 0x008fc600078e3cff */
[----:B------:R-:W3:Y:S01]  /*2bc0*/  @P2 LDG.E R22, desc[UR6][R12.64+0x30] ;  /* 0x000030060c162981 */ /* 0x000ee2000c1e1900 */
[----:B----4-:R-:W-:-:S03]  /*2bd0*/  @P2 LOP3.LUT R3, R3, R24, RZ, 0x3c, !PT ;  /* 0x0000001803032212 */ /* 0x010fc600078e3cff */
[----:B------:R-:W4:Y:S01]  /*2be0*/  @P3 LDG.E R24, desc[UR6][R12.64+0x4c] ;  /* 0x00004c060c183981 */ /* 0x000f22000c1e1900 */
[----:B------:R-:W-:-:S04]  /*2bf0*/  @P3 LOP3.LUT R15, R15, R28, RZ, 0x3c, !PT ;  /* 0x0000001c0f0f3212 */ /* 0x000fc800078e3cff */
[----:B------:R-:W-:Y:S02]  /*2c00*/  @P4 LOP3.LUT R15, R15, R26, RZ, 0x3c, !PT ;  /* 0x0000001a0f0f4212 */ /* 0x000fe400078e3cff */
[----:B------:R-:W-:Y:S01]  /*2c10*/  @P1 LOP3.LUT R2, R2, R19, RZ, 0x3c, !PT ;  /* 0x0000001302021212 */ /* 0x000fe200078e3cff */
[----:B------:R-:W4:Y:S04]  /*2c20*/  @P5 LDG.E R26, desc[UR6][R12.64+0x64] ;  /* 0x000064060c1a5981 */ /* 0x000f28000c1e1900 */
[----:B------:R-:W4:Y:S01]  /*2c30*/  @P3 LDG.E R19, desc[UR6][R12.64+0x40] ;  /* 0x000040060c133981 */ /* 0x000f22000c1e1900 */
[----:B------:R-:W-:Y:S02]  /*2c40*/  @P2 LOP3.LUT R4, R4, R21, RZ, 0x3c, !PT ;  /* 0x0000001504042212 */ /* 0x000fe400078e3cff */
[----:B------:R-:W-:Y:S01]  /*2c50*/  @P2 LOP3.LUT R2, R2, R25, RZ, 0x3c, !PT ;  /* 0x0000001902022212 */ /* 0x000fe200078e3cff */
        /* <DEDUP_REMOVED lines=8> */
[----:B------:R-:W-:Y:S02]  /*2ce0*/  LOP3.LUT P0, RZ, R23, 0x80, RZ, 0xc0, !PT ;  /* 0x0000008017ff7812 */ /* 0x000fe4000780c0ff */
[----:B------:R-:W-:Y:S02]  /*2cf0*/  @P5 LOP3.LUT R15, R15, R26, RZ, 0x3c, !PT ;  /* 0x0000001a0f0f5212 */ /* 0x000fe400078e3cff */
[----:B------:R-:W4:Y:S01]  /*2d00*/  @P6 LDG.E R26, desc[UR6][R12.64+0x78] ;  /* 0x000078060c1a6981 */ /* 0x000f22000c1e1900 */
[----:B------:R-:W-:-:S03]  /*2d10*/  @P3 LOP3.LUT R4, R4, R19, RZ, 0x3c, !PT ;  /* 0x0000001304043212 */ /* 0x000fc600078e3cff */
        /* <DEDUP_REMOVED lines=25> */
[----:B------:R-:W-:Y:S02]  /*2eb0*/  @P6 LOP3.LUT R4, R4, R27, RZ, 0x3c, !PT ;  /* 0x0000001b04046212 */ /* 0x000fe400078e3cff */
[----:B------:R-:W-:Y:S02]  /*2ec0*/  @P6 LOP3.LUT R2, R2, R19, RZ, 0x3c, !PT ;  /* 0x0000001302026212 */ /* 0x000fe400078e3cff */
[----:B------:R-:W-:Y:S02]  /*2ed0*/  @P0 LOP3.LUT R4, R4, R21, RZ, 0x3c, !PT ;  /* 0x0000001504040212 */ /* 0x000fe400078e3cff */
[----:B------:R-:W-:Y:S02]  /*2ee0*/  @P0 LOP3.LUT R2, R2, R25, RZ, 0x3c, !PT ;  /* 0x0000001902020212 */ /* 0x000fe400078e3cff */
[----:B--2---:R-:W-:Y:S02]  /*2ef0*/  @P6 LOP3.LUT R5, R5, R20, RZ, 0x3c, !PT ;  /* 0x0000001405056212 */ /* 0x004fe400078e3cff */
[----:B---3--:R-:W-:-:S02]  /*2f00*/  @P6 LOP3.LUT R3, R3, R22, RZ, 0x3c, !PT ;  /* 0x0000001603036212 */ /* 0x008fc400078e3cff */
        /* <DEDUP_REMOVED lines=39> */
[----:B------:R-:W-:-:S05]  /*3180*/  @P5 LOP3.LUT R15, R15, R28, RZ, 0x3c, !PT ;  /* 0x0000001c0f0f5212 */ /* 0x000fca00078e3cff */
        /* <DEDUP_REMOVED lines=24> */
[----:B------:R-:W3:Y:S01]  /*3310*/  @P5 LDG.E R19, desc[UR6][R12.64+0x110] ;  /* 0x000110060c135981 */ /* 0x000ee2000c1e1900 */
        /* <DEDUP_REMOVED lines=10> */
[----:B------:R-:W-:-:S05]  /*33c0*/  VIADD R18, R18, 0x10 ;  /* 0x0000001012127836 */ /* 0x000fca0000000000 */
[----:B------:R-:W-:Y:S02]  /*33d0*/  ISETP.NE.AND P1, PT, R18, 0x20, PT ;  /* 0x000000201200780c */ /* 0x000fe40003f25270 */
[----:B---3--:R-:W-:Y:S02]  /*33e0*/  @P5 LOP3.LUT R2, R2, R19, RZ, 0x3c, !PT ;  /* 0x0000001302025212 */ /* 0x008fe400078e3cff */
[----:B----4-:R-:W-:Y:S02]  /*33f0*/  @P6 LOP3.LUT R5, R5, R22, RZ, 0x3c, !PT ;  /* 0x0000001605056212 */ /* 0x010fe400078e3cff */
[----:B------:R-:W-:Y:S02]  /*3400*/  @P6 LOP3.LUT R2, R2, R23, RZ, 0x3c, !PT ;  /* 0x0000001702026212 */ /* 0x000fe400078e3cff */
[----:B------:R-:W-:Y:S02]  /*3410*/  @P6 LOP3.LUT R4, R4, R21, RZ, 0x3c, !PT ;  /* 0x0000001504046212 */ /* 0x000fe400078e3cff */
[----:B------:R-:W-:-:S02]  /*3420*/  @P0 LOP3.LUT R5, R5, R24, RZ, 0x3c, !PT ;  /* 0x0000001805050212 */ /* 0x000fc400078e3cff */
[----:B------:R-:W-:Y:S02]  /*3430*/  @P0 LOP3.LUT R4, R4, R25, RZ, 0x3c, !PT ;  /* 0x0000001904040212 */ /* 0x000fe400078e3cff */
[----:B------:R-:W-:Y:S02]  /*3440*/  @P0 LOP3.LUT R2, R2, R27, RZ, 0x3c, !PT ;  /* 0x0000001b02020212 */ /* 0x000fe400078e3cff */
[----:B--2---:R-:W-:-:S04]  /*3450*/  @P6 LOP3.LUT R3, R3, R20, RZ, 0x3c, !PT ;  /* 0x0000001403036212 */ /* 0x004fc800078e3cff */
[----:B------:R-:W-:Y:S01]  /*3460*/  @P0 LOP3.LUT R3, R3, R26, RZ, 0x3c, !PT ;  /* 0x0000001a03030212 */ /* 0x000fe200078e3cff */
[----:B------:R-:W-:Y:S06]  /*3470*/  @P1 BRA `(.L_x_461) ;  /* 0xfffffff400481947 */ /* 0x000fec000383ffff */
[----:B------:R-:W-:-:S05]  /*3480*/  VIADD R16, R16, 0x1 ;  /* 0x0000000110107836 */ /* 0x000fca0000000000 */
[----:B------:R-:W-:-:S13]  /*3490*/  ISETP.NE.AND P0, PT, R16, 0x5, PT ;  /* 0x000000051000780c */ /* 0x000fda0003f05270 */
[----:B------:R-:W-:Y:S05]  /*34a0*/  @P0 BRA `(.L_x_462) ;  /* 0xfffffff400280947 */ /* 0x000fea000383ffff */
[----:B------:R-:W-:Y:S01]  /*34b0*/  IMAD.WIDE.U32 R8, R10, 0x30, R8 ;  /* 0x000000300a087825 */ /* 0x000fe200078e0008 */
[----:B------:R-:W-:Y:S01]  /*34c0*/  UIADD3 UR4, UPT, UPT, UR4, 0x1, URZ ;  /* 0x0000000104047890 */ /* 0x000fe2000fffe0ff */
[----:B------:R-:W-:-:S03]  /*34d0*/  LOP3.LUT R12, R0, 0x3, RZ, 0xc0, !PT ;  /* 0x00000003000c7812 */ /* 0x000fc600078ec0ff */
[----:B------:R0:W-:Y:S02]  /*34e0*/  STG.E.64 desc[UR6][R8.64+0x8], R4 ;  /* 0x0000080408007986 */ /* 0x0001e4000c101b06 */
[----:B------:R-:W-:Y:S02]  /*34f0*/  ISETP.LE.U32.AND P0, PT, R12, UR4, PT ;  /* 0x000000040c007c0c */ /* 0x000fe4000bf03070 */
[----:B------:R0:W-:Y:S04]  /*3500*/  STG.E.64 desc[UR6][R8.64+0x10], R2 ;  /* 0x0000100208007986 */ /* 0x0001e8000c101b06 */
[----:B------:R0:W-:Y:S07]  /*3510*/  STG.E desc[UR6][R8.64+0x4], R15 ;  /* 0x0000040f08007986 */ /* 0x0001ee000c101906 */
[----:B------:R-:W-:Y:S05]  /*3520*/  @!P0 BRA `(.L_x_463) ;  /* 0xfffffff000f88947 */ /* 0x000fea000383ffff */
.L_x_460:
[----:B------:R-:W-:Y:S01]  /*3530*/  ISETP.GT.U32.AND P0, PT, R0, 0x3, PT ;  /* 0x000000030000780c */ /* 0x000fe20003f04070 */
[----:B------:R-:W-:Y:S01]  /*3540*/  VIADD R14, R14, 0x1 ;  /* 0x000000010e0e7836 */ /* 0x000fe20000000000 */
[--C-:B------:R-:W-:Y:S02]  /*3550*/  SHF.R.U64 R0, R0, 0x2, R11.reuse ;  /* 0x0000000200007819 */ /* 0x100fe4000000120b */
[----:B------:R-:W-:Y:S02]  /*3560*/  ISETP.GT.U32.AND.EX P0, PT, R11, RZ, PT, P0 ;  /* 0x000000ff0b00720c */ /* 0x000fe40003f04100 */
[----:B------:R-:W-:-:S11]  /*3570*/  SHF.R.U32.HI R11, RZ, 0x2, R11 ;  /* 0x00000002ff0b7819 */ /* 0x000fd6000001160b */
[----:B------:R-:W-:Y:S05]  /*3580*/  @P0 BRA `(.L_x_464) ;  /* 0xfffffff000c40947 */ /* 0x000fea000383ffff */
.L_x_459:
[----:B0-----:R-:W0:Y:S02]  /*3590*/  LDC.64 R2, c[0x0][0x390] ;  /* 0x0000e400ff027b82 */ /* 0x001e240000000a00 */
[----:B0-----:R-:W-:-:S05]  /*35a0*/  IMAD.WIDE.U32 R2, R10, 0x30, R2 ;  /* 0x000000300a027825 */ /* 0x001fca00078e0002 */
[----:B------:R-:W-:Y:S04]  /*35b0*/  STG.E.64 desc[UR6][R2.64+0x18], RZ ;  /* 0x000018ff02007986 */ /* 0x000fe8000c101b06 */
[----:B------:R-:W-:Y:S04]  /*35c0*/  STG.E desc[UR6][R2.64+0x20], RZ ;  /* 0x000020ff02007986 */ /* 0x000fe8000c101906 */
[----:B------:R-:W-:Y:S01]  /*35d0*/  STG.E.64 desc[UR6][R2.64+0x28], RZ ;  /* 0x000028ff02007986 */ /* 0x000fe2000c101b06 */
[----:B------:R-:W-:Y:S05]  /*35e0*/  EXIT ;  /* 0x000000000000794d */ /* 0x000fea0003800000 */
.L_x_465:
        /* <DEDUP_REMOVED lines=9> */
.L_x_482:


//--------------------- .nv.global.init           --------------------------
	.section	.nv.global.init,"aw",@progbits
	.align	4
.nv.global.init:
	.type		mrg32k3aM1SubSeq,@object
	.size		mrg32k3aM1SubSeq,(mrg32k3aM2SubSeq - mrg32k3aM1SubSeq)
mrg32k3aM1SubSeq:
        /* <DEDUP_REMOVED lines=126> */
	.type		mrg32k3aM2SubSeq,@object
	.size		mrg32k3aM2SubSeq,(mrg32k3aM1 - mrg32k3aM2SubSeq)
mrg32k3aM2SubSeq:
        /* <DEDUP_REMOVED lines=126> */
	.type		mrg32k3aM1,@object
	.size		mrg32k3aM1,(mrg32k3aM1Seq - mrg32k3aM1)
mrg32k3aM1:
        /* <DEDUP_REMOVED lines=144> */
	.type		mrg32k3aM1Seq,@object
	.size		mrg32k3aM1Seq,(mrg32k3aM2 - mrg32k3aM1Seq)
mrg32k3aM1Seq:
        /* <DEDUP_REMOVED lines=144> */
	.type		mrg32k3aM2,@object
	.size		mrg32k3aM2,(mrg32k3aM2Seq - mrg32k3aM2)
mrg32k3aM2:
        /* <DEDUP_REMOVED lines=144> */
	.type		mrg32k3aM2Seq,@object
	.size		mrg32k3aM2Seq,(precalc_xorwow_matrix - mrg32k3aM2Seq)
mrg32k3aM2Seq:
        /* <DEDUP_REMOVED lines=144> */
	.type		precalc_xorwow_matrix,@object
	.size		precalc_xorwow_matrix,(precalc_xorwow_offset_matrix - precalc_xorwow_matrix)
precalc_xorwow_matrix:
        /* <DEDUP_REMOVED lines=6400> */
	.type		precalc_xorwow_offset_matrix,@object
	.size		precalc_xorwow_offset_matrix,(.L_1 - precalc_xorwow_offset_matrix)
precalc_xorwow_offset_matrix:
        /* <DEDUP_REMOVED lines=6400> */
.L_1:


//--------------------- .nv.shared._ZN3cub18CUB_300001_SM_10006detail6reduce28DeviceReduceSingleTileKernelINS2_10policy_hubIiyN4cuda3std3__44plusIiEEE10Policy1000EPiSC_iS9_iiNS7_10__identityEEEvT0_T1_T2_T3_T4_T6_ --------------------------
	.section	.nv.shared._ZN3cub18CUB_300001_SM_10006detail6reduce28DeviceReduceSingleTileKernelINS2_10policy_hubIiyN4cuda3std3__44plusIiEEE10Policy1000EPiSC_iS9_iiNS7_10__identityEEEvT0_T1_T2_T3_T4_T6_,"aw",@nobits
	.sectionflags	@""
	.align	4
.nv.shared._ZN3cub18CUB_300001_SM_10006detail6reduce28DeviceReduceSingleTileKernelINS2_10policy_hubIiyN4cuda3std3__44plusIiEEE10Policy1000EPiSC_iS9_iiNS7_10__identityEEEvT0_T1_T2_T3_T4_T6_:
	.zero		1068


//--------------------- .nv.shared.reserved.0     --------------------------
	.section	.nv.shared.reserved.0,"aw",@nobits
	.weak		__nv_reservedSMEM_offset_0_alias
	.size		__nv_reservedSMEM_offset_0_alias, 0, 64
	.other		__nv_reservedSMEM_offset_0_alias,@"STO_CUDA_RESERVED_SHARED STV_DEFAULT"
__nv_reservedSMEM_offset_0_alias:
	.zero		0
	.zero		64


//--------------------- .nv.global                --------------------------
	.section	.nv.global,"aw",@nobits
.nv.global:
	.type		_ZN34_INTERNAL_015b111d_4_k_cu_95e02e426thrust24THRUST_300001_SM_1000_NS12placeholders2_8E,@object
	.size		_ZN34_INTERNAL_015b111d_4_k_cu_95e02e426thrust24THRUST_300001_SM_1000_NS12placeholders2_8E,(_ZN34_INTERNAL_015b111d_4_k_cu_95e02e424cuda3std3__436_GLOBAL__N__015b111d_4_k_cu_95e02e426ignoreE - _ZN34_INTERNAL_015b111d_4_k_cu_95e02e426thrust24THRUST_300001_SM_1000_NS12placeholders2_8E)
_ZN34_INTERNAL_015b111d_4_k_cu_95e02e426thrust24THRUST_300001_SM_1000_NS12placeholders2_8E:
	.zero		1
	.type		_ZN34_INTERNAL_015b111d_4_k_cu_95e02e424cuda3std3__436_GLOBAL__N__015b111d_4_k_cu_95e02e426ignoreE,@object
	.size		_ZN34_INTERNAL_015b111d_4_k_cu_95e02e424cuda3std3__436_GLOBAL__N__015b111d_4_k_cu_95e02e426ignoreE,(_ZN34_INTERNAL_015b111d_4_k_cu_95e02e424cuda3std6ranges3__45__cpo4dataE - _ZN34_INTERNAL_015b111d_4_k_cu_95e02e424cuda3std3__436_GLOBAL__N__015b111d_4_k_cu_95e02e426ignoreE)
_ZN34_INTERNAL_015b111d_4_k_cu_95e02e424cuda3std3__436_GLOBAL__N__015b111d_4_k_cu_95e02e426ignoreE:
	.zero		1
	.type		_ZN34_INTERNAL_015b111d_4_k_cu_95e02e424cuda3std6ranges3__45__cpo4dataE,@object
	.size		_ZN34_INTERNAL_015b111d_4_k_cu_95e02e424cuda3std6ranges3__45__cpo4dataE,(_ZN34_INTERNAL_015b111d_4_k_cu_95e02e426thrust24THRUST_300001_SM_1000_NS6system3cpp3parE - _ZN34_INTERNAL_015b111d_4_k_cu_95e02e424cuda3std6ranges3__45__cpo4dataE)
_ZN34_INTERNAL_015b111d_4_k_cu_95e02e424cuda3std6ranges3__45__cpo4dataE:
	.zero		1
	.type		_ZN34_INTERNAL_015b111d_4_k_cu_95e02e426thrust24THRUST_300001_SM_1000_NS6system3cpp3parE,@object
	.size		_ZN34_INTERNAL_015b111d_4_k_cu_95e02e426thrust24THRUST_300001_SM_1000_NS6system3cpp3parE,(_ZN34_INTERNAL_015b111d_4_k_cu_95e02e424cuda3std3__45__cpo5beginE - _ZN34_INTERNAL_015b111d_4_k_cu_95e02e426thrust24THRUST_300001_SM_1000_NS6system3cpp3parE)
_ZN34_INTERNAL_015b111d_4_k_cu_95e02e426thrust24THRUST_300001_SM_1000_NS6system3cpp3parE:
	.zero		1
	.type		_ZN34_INTERNAL_015b111d_4_k_cu_95e02e424cuda3std3__45__cpo5beginE,@object
	.size		_ZN34_INTERNAL_015b111d_4_k_cu_95e02e424cuda3std3__45__cpo5beginE,(_ZN34_INTERNAL_015b111d_4_k_cu_95e02e424cuda3std6ranges3__45__cpo5beginE - _ZN34_INTERNAL_015b111d_4_k_cu_95e02e424cuda3std3__45__cpo5beginE)
_ZN34_INTERNAL_015b111d_4_k_cu_95e02e424cuda3std3__45__cpo5beginE:
	.zero		1
	.type		_ZN34_INTERNAL_015b111d_4_k_cu_95e02e424cuda3std6ranges3__45__cpo5beginE,@object
	.size		_ZN34_INTERNAL_015b111d_4_k_cu_95e02e424cuda3std6ranges3__45__cpo5beginE,(_ZN34_INTERNAL_015b111d_4_k_cu_95e02e426thrust24THRUST_300001_SM_1000_NS6deviceE - _ZN34_INTERNAL_015b111d_4_k_cu_95e02e424cuda3std6ranges3__45__cpo5beginE)
_ZN34_INTERNAL_015b111d_4_k_cu_95e02e424cuda3std6ranges3__45__cpo5beginE:
	.zero		1
	.type		_ZN34_INTERNAL_015b111d_4_k_cu_95e02e426thrust24THRUST_300001_SM_1000_NS6deviceE,@object
	.size		_ZN34_INTERNAL_015b111d_4_k_cu_95e02e426thrust24THRUST_300001_SM_1000_NS6deviceE,(_ZN34_INTERNAL_015b111d_4_k_cu_95e02e424cuda3std3__47nulloptE - _ZN34_INTERNAL_015b111d_4_k_cu_95e02e426thrust24THRUST_300001_SM_1000_NS6deviceE)
_ZN34_INTERNAL_015b111d_4_k_cu_95e02e426thrust24THRUST_300001_SM_1000_NS6deviceE:
	.zero		1
	.type		_ZN34_INTERNAL_015b111d_4_k_cu_95e02e424cuda3std3__47nulloptE,@object
	.size		_ZN34_INTERNAL_015b111d_4_k_cu_95e02e424cuda3std3__47nulloptE,(_ZN34_INTERNAL_015b111d_4_k_cu_95e02e424cuda3std6ranges3__45__cpo8distanceE - _ZN34_INTERNAL_015b111d_4_k_cu_95e02e424cuda3std3__47nulloptE)
_ZN34_INTERNAL_015b111d_4_k_cu_95e02e424cuda3std3__47nulloptE:
	.zero		1
	.type		_ZN34_INTERNAL_015b111d_4_k_cu_95e02e424cuda3std6ranges3__45__cpo8distanceE,@object
	.size		_ZN34_INTERNAL_015b111d_4_k_cu_95e02e424cuda3std6ranges3__45__cpo8distanceE,(_ZN34_INTERNAL_015b111d_4_k_cu_95e02e426thrust24THRUST_300001_SM_1000_NS12placeholders2_4E - _ZN34_INTERNAL_015b111d_4_k_cu_95e02e424cuda3std6ranges3__45__cpo8distanceE)
_ZN34_INTERNAL_015b111d_4_k_cu_95e02e424cuda3std6ranges3__45__cpo8distanceE:
	.zero		1
	.type		_ZN34_INTERNAL_015b111d_4_k_cu_95e02e426thrust24THRUST_300001_SM_1000_NS12placeholders2_4E,@object
	.size		_ZN34_INTERNAL_015b111d_4_k_cu_95e02e426thrust24THRUST_300001_SM_1000_NS12placeholders2_4E,(_ZN34_INTERNAL_015b111d_4_k_cu_95e02e424cuda3std3__45__cpo6rbeginE - _ZN34_INTERNAL_015b111d_4_k_cu_95e02e426thrust24THRUST_300001_SM_1000_NS12placeholders2_4E)
_ZN34_INTERNAL_015b111d_4_k_cu_95e02e426thrust24THRUST_300001_SM_1000_NS12placeholders2_4E:
	.zero		1
	.type		_ZN34_INTERNAL_015b111d_4_k_cu_95e02e424cuda3std3__45__cpo6rbeginE,@object
	.size		_ZN34_INTERNAL_015b111d_4_k_cu_95e02e424cuda3std3__45__cpo6rbeginE,(_ZN34_INTERNAL_015b111d_4_k_cu_95e02e424cuda3std6ranges3__45__cpo7advanceE - _ZN34_INTERNAL_015b111d_4_k_cu_95e02e424cuda3std3__45__cpo6rbeginE)
_ZN34_INTERNAL_015b111d_4_k_cu_95e02e424cuda3std3__45__cpo6rbeginE:
	.zero		1
	.type		_ZN34_INTERNAL_015b111d_4_k_cu_95e02e424cuda3std6ranges3__45__cpo7advanceE,@object
	.size		_ZN34_INTERNAL_015b111d_4_k_cu_95e02e424cuda3std6ranges3__45__cpo7advanceE,(_ZN34_INTERNAL_015b111d_4_k_cu_95e02e426thrust24THRUST_300001_SM_1000_NS12placeholders3_10E - _ZN34_INTERNAL_015b111d_4_k_cu_95e02e424cuda3std6ranges3__45__cpo7advanceE)
_ZN34_INTERNAL_015b111d_4_k_cu_95e02e424cuda3std6ranges3__45__cpo7advanceE:
	.zero		1
	.type		_ZN34_INTERNAL_015b111d_4_k_cu_95e02e426thrust24THRUST_300001_SM_1000_NS12placeholders3_10E,@object
	.size		_ZN34_INTERNAL_015b111d_4_k_cu_95e02e426thrust24THRUST_300001_SM_1000_NS12placeholders3_10E,(_ZN34_INTERNAL_015b111d_4_k_cu_95e02e424cuda3std3__48in_placeE - _ZN34_INTERNAL_015b111d_4_k_cu_95e02e426thrust24THRUST_300001_SM_1000_NS12placeholders3_10E)
_ZN34_INTERNAL_015b111d_4_k_cu_95e02e426thrust24THRUST_300001_SM_1000_NS12placeholders3_10E:
	.zero		1
	.type		_ZN34_INTERNAL_015b111d_4_k_cu_95e02e424cuda3std3__48in_placeE,@object
	.size		_ZN34_INTERNAL_015b111d_4_k_cu_95e02e424cuda3std3__48in_placeE,(_ZN34_INTERNAL_015b111d_4_k_cu_95e02e424cuda3std6ranges3__45__cpo4sizeE - _ZN34_INTERNAL_015b111d_4_k_cu_95e02e424cuda3std3__48in_placeE)
_ZN34_INTERNAL_015b111d_4_k_cu_95e02e424cuda3std3__48in_placeE:
	.zero		1
	.type		_ZN34_INTERNAL_015b111d_4_k_cu_95e02e424cuda3std6ranges3__45__cpo4sizeE,@object
	.size		_ZN34_INTERNAL_015b111d_4_k_cu_95e02e424cuda3std6ranges3__45__cpo4sizeE,(_ZN34_INTERNAL_015b111d_4_k_cu_95e02e426thrust24THRUST_300001_SM_1000_NS12placeholders2_2E - _ZN34_INTERNAL_015b111d_4_k_cu_95e02e424cuda3std6ranges3__45__cpo4sizeE)
_ZN34_INTERNAL_015b111d_4_k_cu_95e02e424cuda3std6ranges3__45__cpo4sizeE:
	.zero		1
	.type		_ZN34_INTERNAL_015b111d_4_k_cu_95e02e426thrust24THRUST_300001_SM_1000_NS12placeholders2_2E,@object
	.size		_ZN34_INTERNAL_015b111d_4_k_cu_95e02e426thrust24THRUST_300001_SM_1000_NS12placeholders2_2E,(_ZN34_INTERNAL_015b111d_4_k_cu_95e02e424cuda3std3__45__cpo6cbeginE - _ZN34_INTERNAL_015b111d_4_k_cu_95e02e426thrust24THRUST_300001_SM_1000_NS12placeholders2_2E)
_ZN34_INTERNAL_015b111d_4_k_cu_95e02e426thrust24THRUST_300001_SM_1000_NS12placeholders2_2E:
	.zero		1
	.type		_ZN34_INTERNAL_015b111d_4_k_cu_95e02e424cuda3std3__45__cpo6cbeginE,@object
	.size		_ZN34_INTERNAL_015b111d_4_k_cu_95e02e424cuda3std3__45__cpo6cbeginE,(_ZN34_INTERNAL_015b111d_4_k_cu_95e02e424cuda3std6ranges3__45__cpo6cbeginE - _ZN34_INTERNAL_015b111d_4_k_cu_95e02e424cuda3std3__45__cpo6cbeginE)
_ZN34_INTERNAL_015b111d_4_k_cu_95e02e424cuda3std3__45__cpo6cbeginE:
	.zero		1
	.type		_ZN34_INTERNAL_015b111d_4_k_cu_95e02e424cuda3std6ranges3__45__cpo6cbeginE,@object
	.size		_ZN34_INTERNAL_015b111d_4_k_cu_95e02e424cuda3std6ranges3__45__cpo6cbeginE,(_ZN34_INTERNAL_015b111d_4_k_cu_95e02e426thrust24THRUST_300001_SM_1000_NS12placeholders2_6E - _ZN34_INTERNAL_015b111d_4_k_cu_95e02e424cuda3std6ranges3__45__cpo6cbeginE)
_ZN34_INTERNAL_015b111d_4_k_cu_95e02e424cuda3std6ranges3__45__cpo6cbeginE:
	.zero		1
	.type		_ZN34_INTERNAL_015b111d_4_k_cu_95e02e426thrust24THRUST_300001_SM_1000_NS12placeholders2_6E,@object
	.size		_ZN34_INTERNAL_015b111d_4_k_cu_95e02e426thrust24THRUST_300001_SM_1000_NS12placeholders2_6E,(_ZN34_INTERNAL_015b111d_4_k_cu_95e02e424cuda3std3__45__cpo7crbeginE - _ZN34_INTERNAL_015b111d_4_k_cu_95e02e426thrust24THRUST_300001_SM_1000_NS12placeholders2_6E)
_ZN34_INTERNAL_015b111d_4_k_cu_95e02e426thrust24THRUST_300001_SM_1000_NS12placeholders2_6E:
	.zero		1
	.type		_ZN34_INTERNAL_015b111d_4_k_cu_95e02e424cuda3std3__45__cpo7crbeginE,@object
	.size		_ZN34_INTERNAL_015b111d_4_k_cu_95e02e424cuda3std3__45__cpo7crbeginE,(_ZN34_INTERNAL_015b111d_4_k_cu_95e02e424cuda3std6ranges3__45__cpo4nextE - _ZN34_INTERNAL_015b111d_4_k_cu_95e02e424cuda3std3__45__cpo7crbeginE)
_ZN34_INTERNAL_015b111d_4_k_cu_95e02e424cuda3std3__45__cpo7crbeginE:
	.zero		1
	.type		_ZN34_INTERNAL_015b111d_4_k_cu_95e02e424cuda3std6ranges3__45__cpo4nextE,@object
	.size		_ZN34_INTERNAL_015b111d_4_k_cu_95e02e424cuda3std6ranges3__45__cpo4nextE,(_ZN34_INTERNAL_015b111d_4_k_cu_95e02e424cuda3std6ranges3__45__cpo4swapE - _ZN34_INTERNAL_015b111d_4_k_cu_95e02e424cuda3std6ranges3__45__cpo4nextE)
_ZN34_INTERNAL_015b111d_4_k_cu_95e02e424cuda3std6ranges3__45__cpo4nextE:
	.zero		1
	.type		_ZN34_INTERNAL_015b111d_4_k_cu_95e02e424cuda3std6ranges3__45__cpo4swapE,@object
	.size		_ZN34_INTERNAL_015b111d_4_k_cu_95e02e424cuda3std6ranges3__45__cpo4swapE,(_ZN34_INTERNAL_015b111d_4_k_cu_95e02e426thrust24THRUST_300001_SM_1000_NS8cuda_cub10par_nosyncE - _ZN34_INTERNAL_015b111d_4_k_cu_95e02e424cuda3std6ranges3__45__cpo4swapE)
_ZN34_INTERNAL_015b111d_4_k_cu_95e02e424cuda3std6ranges3__45__cpo4swapE:
	.zero		1
	.type		_ZN34_INTERNAL_015b111d_4_k_cu_95e02e426thrust24THRUST_300001_SM_1000_NS8cuda_cub10par_nosyncE,@object
	.size		_ZN34_INTERNAL_015b111d_4_k_cu_95e02e426thrust24THRUST_300001_SM_1000_NS8cuda_cub10par_nosyncE,(_ZN34_INTERNAL_015b111d_4_k_cu_95e02e426thrust24THRUST_300001_SM_1000_NS3seqE - _ZN34_INTERNAL_015b111d_4_k_cu_95e02e426thrust24THRUST_300001_SM_1000_NS8cuda_cub10par_nosyncE)
_ZN34_INTERNAL_015b111d_4_k_cu_95e02e426thrust24THRUST_300001_SM_1000_NS8cuda_cub10par_nosyncE:
	.zero		1
	.type		_ZN34_INTERNAL_015b111d_4_k_cu_95e02e426thrust24THRUST_300001_SM_1000_NS3seqE,@object
	.size		_ZN34_INTERNAL_015b111d_4_k_cu_95e02e426thrust24THRUST_300001_SM_1000_NS3seqE,(_ZN34_INTERNAL_015b111d_4_k_cu_95e02e424cuda3std3__420unreachable_sentinelE - _ZN34_INTERNAL_015b111d_4_k_cu_95e02e426thrust24THRUST_300001_SM_1000_NS3seqE)
_ZN34_INTERNAL_015b111d_4_k_cu_95e02e426thrust24THRUST_300001_SM_1000_NS3seqE:
	.zero		1
	.type		_ZN34_INTERNAL_015b111d_4_k_cu_95e02e424cuda3std3__420unreachable_sentinelE,@object
	.size		_ZN34_INTERNAL_015b111d_4_k_cu_95e02e424cuda3std3__420unreachable_sentinelE,(_ZN34_INTERNAL_015b111d_4_k_cu_95e02e424cuda3std6ranges3__45__cpo5ssizeE - _ZN34_INTERNAL_015b111d_4_k_cu_95e02e424cuda3std3__420unreachable_sentinelE)
_ZN34_INTERNAL_015b111d_4_k_cu_95e02e424cuda3std3__420unreachable_sentinelE:
	.zero		1
	.type		_ZN34_INTERNAL_015b111d_4_k_cu_95e02e424cuda3std6ranges3__45__cpo5ssizeE,@object
	.size		_ZN34_INTERNAL_015b111d_4_k_cu_95e02e424cuda3std6ranges3__45__cpo5ssizeE,(_ZN34_INTERNAL_015b111d_4_k_cu_95e02e426thrust24THRUST_300001_SM_1000_NS12placeholders2_3E - _ZN34_INTERNAL_015b111d_4_k_cu_95e02e424cuda3std6ranges3__45__cpo5ssizeE)
_ZN34_INTERNAL_015b111d_4_k_cu_95e02e424cuda3std6ranges3__45__cpo5ssizeE:
	.zero		1
	.type		_ZN34_INTERNAL_015b111d_4_k_cu_95e02e426thrust24THRUST_300001_SM_1000_NS12placeholders2_3E,@object
	.size		_ZN34_INTERNAL_015b111d_4_k_cu_95e02e426thrust24THRUST_300001_SM_1000_NS12placeholders2_3E,(_ZN34_INTERNAL_015b111d_4_k_cu_95e02e424cuda3std3__45__cpo4cendE - _ZN34_INTERNAL_015b111d_4_k_cu_95e02e426thrust24THRUST_300001_SM_1000_NS12placeholders2_3E)
_ZN34_INTERNAL_015b111d_4_k_cu_95e02e426thrust24THRUST_300001_SM_1000_NS12placeholders2_3E:
	.zero		1
	.type		_ZN34_INTERNAL_015b111d_4_k_cu_95e02e424cuda3std3__45__cpo4cendE,@object
	.size		_ZN34_INTERNAL_015b111d_4_k_cu_95e02e424cuda3std3__45__cpo4cendE,(_ZN34_INTERNAL_015b111d_4_k_cu_95e02e424cuda3std6ranges3__45__cpo4cendE - _ZN34_INTERNAL_015b111d_4_k_cu_95e02e424cuda3std3__45__cpo4cendE)
_ZN34_INTERNAL_015b111d_4_k_cu_95e02e424cuda3std3__45__cpo4cendE:
	.zero		1
	.type		_ZN34_INTERNAL_015b111d_4_k_cu_95e02e424cuda3std6ranges3__45__cpo4cendE,@object
	.size		_ZN34_INTERNAL_015b111d_4_k_cu_95e02e424cuda3std6ranges3__45__cpo4cendE,(_ZN34_INTERNAL_015b111d_4_k_cu_95e02e426thrust24THRUST_300001_SM_1000_NS12placeholders2_7E - _ZN34_INTERNAL_015b111d_4_k_cu_95e02e424cuda3std6ranges3__45__cpo4cendE)
_ZN34_INTERNAL_015b111d_4_k_cu_95e02e424cuda3std6ranges3__45__cpo4cendE:
	.zero		1
	.type		_ZN34_INTERNAL_015b111d_4_k_cu_95e02e426thrust24THRUST_300001_SM_1000_NS12placeholders2_7E,@object
	.size		_ZN34_INTERNAL_015b111d_4_k_cu_95e02e426thrust24THRUST_300001_SM_1000_NS12placeholders2_7E,(_ZN34_INTERNAL_015b111d_4_k_cu_95e02e424cuda3std3__45__cpo5crendE - _ZN34_INTERNAL_015b111d_4_k_cu_95e02e426thrust24THRUST_300001_SM_1000_NS12placeholders2_7E)
_ZN34_INTERNAL_015b111d_4_k_cu_95e02e426thrust24THRUST_300001_SM_1000_NS12placeholders2_7E:
	.zero		1
	.type		_ZN34_INTERNAL_015b111d_4_k_cu_95e02e424cuda3std3__45__cpo5crendE,@object
	.size		_ZN34_INTERNAL_015b111d_4_k_cu_95e02e424cuda3std3__45__cpo5crendE,(_ZN34_INTERNAL_015b111d_4_k_cu_95e02e424cuda3std6ranges3__45__cpo4prevE - _ZN34_INTERNAL_015b111d_4_k_cu_95e02e424cuda3std3__45__cpo5crendE)
_ZN34_INTERNAL_015b111d_4_k_cu_95e02e424cuda3std3__45__cpo5crendE:
	.zero		1
	.type		_ZN34_INTERNAL_015b111d_4_k_cu_95e02e424cuda3std6ranges3__45__cpo4prevE,@object
	.size		_ZN34_INTERNAL_015b111d_4_k_cu_95e02e424cuda3std6ranges3__45__cpo4prevE,(_ZN34_INTERNAL_015b111d_4_k_cu_95e02e424cuda3std6ranges3__45__cpo9iter_moveE - _ZN34_INTERNAL_015b111d_4_k_cu_95e02e424cuda3std6ranges3__45__cpo4prevE)
_ZN34_INTERNAL_015b111d_4_k_cu_95e02e424cuda3std6ranges3__45__cpo4prevE:
	.zero		1
	.type		_ZN34_INTERNAL_015b111d_4_k_cu_95e02e424cuda3std6ranges3__45__cpo9iter_moveE,@object
	.size		_ZN34_INTERNAL_015b111d_4_k_cu_95e02e424cuda3std6ranges3__45__cpo9iter_moveE,(_ZN34_INTERNAL_015b111d_4_k_cu_95e02e426thrust24THRUST_300001_SM_1000_NS6system6detail10sequential3seqE - _ZN34_INTERNAL_015b111d_4_k_cu_95e02e424cuda3std6ranges3__45__cpo9iter_moveE)
_ZN34_INTERNAL_015b111d_4_k_cu_95e02e424cuda3std6ranges3__45__cpo9iter_moveE:
	.zero		1
	.type		_ZN34_INTERNAL_015b111d_4_k_cu_95e02e426thrust24THRUST_300001_SM_1000_NS6system6detail10sequential3seqE,@object
	.size		_ZN34_INTERNAL_015b111d_4_k_cu_95e02e426thrust24THRUST_300001_SM_1000_NS6system6detail10sequential3seqE,(_ZN34_INTERNAL_015b111d_4_k_cu_95e02e426thrust24THRUST_300001_SM_1000_NS12placeholders2_9E - _ZN34_INTERNAL_015b111d_4_k_cu_95e02e426thrust24THRUST_300001_SM_1000_NS6system6detail10sequential3seqE)
_ZN34_INTERNAL_015b111d_4_k_cu_95e02e426thrust24THRUST_300001_SM_1000_NS6system6detail10sequential3seqE:
	.zero		1
	.type		_ZN34_INTERNAL_015b111d_4_k_cu_95e02e426thrust24THRUST_300001_SM_1000_NS12placeholders2_9E,@object
	.size		_ZN34_INTERNAL_015b111d_4_k_cu_95e02e426thrust24THRUST_300001_SM_1000_NS12placeholders2_9E,(_ZN34_INTERNAL_015b111d_4_k_cu_95e02e424cuda3std3__419piecewise_constructE - _ZN34_INTERNAL_015b111d_4_k_cu_95e02e426thrust24THRUST_300001_SM_1000_NS12placeholders2_9E)
_ZN34_INTERNAL_015b111d_4_k_cu_95e02e426thrust24THRUST_300001_SM_1000_NS12placeholders2_9E:
	.zero		1
	.type		_ZN34_INTERNAL_015b111d_4_k_cu_95e02e424cuda3std3__419piecewise_constructE,@object
	.size		_ZN34_INTERNAL_015b111d_4_k_cu_95e02e424cuda3std3__419piecewise_constructE,(_ZN34_INTERNAL_015b111d_4_k_cu_95e02e424cuda3std6ranges3__45__cpo5cdataE - _ZN34_INTERNAL_015b111d_4_k_cu_95e02e424cuda3std3__419piecewise_constructE)
_ZN34_INTERNAL_015b111d_4_k_cu_95e02e424cuda3std3__419piecewise_constructE:
	.zero		1
	.type		_ZN34_INTERNAL_015b111d_4_k_cu_95e02e424cuda3std6ranges3__45__cpo5cdataE,@object
	.size		_ZN34_INTERNAL_015b111d_4_k_cu_95e02e424cuda3std6ranges3__45__cpo5cdataE,(_ZN34_INTERNAL_015b111d_4_k_cu_95e02e426thrust24THRUST_300001_SM_1000_NS12placeholders2_1E - _ZN34_INTERNAL_015b111d_4_k_cu_95e02e424cuda3std6ranges3__45__cpo5cdataE)
_ZN34_INTERNAL_015b111d_4_k_cu_95e02e424cuda3std6ranges3__45__cpo5cdataE:
	.zero		1
	.type		_ZN34_INTERNAL_015b111d_4_k_cu_95e02e426thrust24THRUST_300001_SM_1000_NS12placeholders2_1E,@object
	.size		_ZN34_INTERNAL_015b111d_4_k_cu_95e02e426thrust24THRUST_300001_SM_1000_NS12placeholders2_1E,(_ZN34_INTERNAL_015b111d_4_k_cu_95e02e424cuda3std3__45__cpo3endE - _ZN34_INTERNAL_015b111d_4_k_cu_95e02e426thrust24THRUST_300001_SM_1000_NS12placeholders2_1E)
_ZN34_INTERNAL_015b111d_4_k_cu_95e02e426thrust24THRUST_300001_SM_1000_NS12placeholders2_1E:
	.zero		1
	.type		_ZN34_INTERNAL_015b111d_4_k_cu_95e02e424cuda3std3__45__cpo3endE,@object
	.size		_ZN34_INTERNAL_015b111d_4_k_cu_95e02e424cuda3std3__45__cpo3endE,(_ZN34_INTERNAL_015b111d_4_k_cu_95e02e424cuda3std6ranges3__45__cpo3endE - _ZN34_INTERNAL_015b111d_4_k_cu_95e02e424cuda3std3__45__cpo3endE)
_ZN34_INTERNAL_015b111d_4_k_cu_95e02e424cuda3std3__45__cpo3endE:
	.zero		1
	.type		_ZN34_INTERNAL_015b111d_4_k_cu_95e02e424cuda3std6ranges3__45__cpo3endE,@object
	.size		_ZN34_INTERNAL_015b111d_4_k_cu_95e02e424cuda3std6ranges3__45__cpo3endE,(_ZN34_INTERNAL_015b111d_4_k_cu_95e02e426thrust24THRUST_300001_SM_1000_NS12placeholders2_5E - _ZN34_INTERNAL_015b111d_4_k_cu_95e02e424cuda3std6ranges3__45__cpo3endE)
_ZN34_INTERNAL_015b111d_4_k_cu_95e02e424cuda3std6ranges3__45__cpo3endE:
	.zero		1
	.type		_ZN34_INTERNAL_015b111d_4_k_cu_95e02e426thrust24THRUST_300001_SM_1000_NS12placeholders2_5E,@object
	.size		_ZN34_INTERNAL_015b111d_4_k_cu_95e02e426thrust24THRUST_300001_SM_1000_NS12placeholders2_5E,(_ZN34_INTERNAL_015b111d_4_k_cu_95e02e424cuda3std3__45__cpo4rendE - _ZN34_INTERNAL_015b111d_4_k_cu_95e02e426thrust24THRUST_300001_SM_1000_NS12placeholders2_5E)
_ZN34_INTERNAL_015b111d_4_k_cu_95e02e426thrust24THRUST_300001_SM_1000_NS12placeholders2_5E:
	.zero		1
	.type		_ZN34_INTERNAL_015b111d_4_k_cu_95e02e424cuda3std3__45__cpo4rendE,@object
	.size		_ZN34_INTERNAL_015b111d_4_k_cu_95e02e424cuda3std3__45__cpo4rendE,(_ZN34_INTERNAL_015b111d_4_k_cu_95e02e424cuda3std6ranges3__45__cpo9iter_swapE - _ZN34_INTERNAL_015b111d_4_k_cu_95e02e424cuda3std3__45__cpo4rendE)
_ZN34_INTERNAL_015b111d_4_k_cu_95e02e424cuda3std3__45__cpo4rendE:
	.zero		1
	.type		_ZN34_INTERNAL_015b111d_4_k_cu_95e02e424cuda3std6ranges3__45__cpo9iter_swapE,@object
	.size		_ZN34_INTERNAL_015b111d_4_k_cu_95e02e424cuda3std6ranges3__45__cpo9iter_swapE,(_ZN34_INTERNAL_015b111d_4_k_cu_95e02e424cuda3std3__48unexpectE - _ZN34_INTERNAL_015b111d_4_k_cu_95e02e424cuda3std6ranges3__45__cpo9iter_swapE)
_ZN34_INTERNAL_015b111d_4_k_cu_95e02e424cuda3std6ranges3__45__cpo9iter_swapE:
	.zero		1
	.type		_ZN34_INTERNAL_015b111d_4_k_cu_95e02e424cuda3std3__48unexpectE,@object
	.size		_ZN34_INTERNAL_015b111d_4_k_cu_95e02e424cuda3std3__48unexpectE,(_ZN34_INTERNAL_015b111d_4_k_cu_95e02e426thrust24THRUST_300001_SM_1000_NS8cuda_cub3parE - _ZN34_INTERNAL_015b111d_4_k_cu_95e02e424cuda3std3__48unexpectE)
_ZN34_INTERNAL_015b111d_4_k_cu_95e02e424cuda3std3__48unexpectE:
	.zero		1
	.type		_ZN34_INTERNAL_015b111d_4_k_cu_95e02e426thrust24THRUST_300001_SM_1000_NS8cuda_cub3parE,@object
	.size		_ZN34_INTERNAL_015b111d_4_k_cu_95e02e426thrust24THRUST_300001_SM_1000_NS8cuda_cub3parE,(.L_38 - _ZN34_INTERNAL_015b111d_4_k_cu_95e02e426thrust24THRUST_300001_SM_1000_NS8cuda_cub3parE)
_ZN34_INTERNAL_015b111d_4_k_cu_95e02e426thrust24THRUST_300001_SM_1000_NS8cuda_cub3parE:
	.zero		1
.L_38:


//--------------------- .nv.shared._ZN3cub18CUB_300001_SM_10006detail6reduce18DeviceReduceKernelINS2_10policy_hubIiyN4cuda3std3__44plusIiEEE10Policy1000EPfyS9_iNS7_10__identityEEEvT0_PT3_T1_NS0_13GridEvenShareISH_EET2_T4_ --------------------------
	.section	.nv.shared._ZN3cub18CUB_300001_SM_10006detail6reduce18DeviceReduceKernelINS2_10policy_hubIiyN4cuda3std3__44plusIiEEE10Policy1000EPfyS9_iNS7_10__identityEEEvT0_PT3_T1_NS0_13GridEvenShareISH_EET2_T4_,"aw",@nobits
	.sectionflags	@""
	.align	4
.nv.shared._ZN3cub18CUB_300001_SM_10006detail6reduce18DeviceReduceKernelINS2_10policy_hubIiyN4cuda3std3__44plusIiEEE10Policy1000EPfyS9_iNS7_10__identityEEEvT0_PT3_T1_NS0_13GridEvenShareISH_EET2_T4_:
	.zero		1068


//--------------------- .nv.shared._ZN3cub18CUB_300001_SM_10006detail6reduce28DeviceReduceSingleTileKernelINS2_10policy_hubIiyN4cuda3std3__44plusIiEEE10Policy1000EPfPiyS9_iiNS7_10__identityEEEvT0_T1_T2_T3_T4_T6_ --------------------------
	.section	.nv.shared._ZN3cub18CUB_300001_SM_10006detail6reduce28DeviceReduceSingleTileKernelINS2_10policy_hubIiyN4cuda3std3__44plusIiEEE10Policy1000EPfPiyS9_iiNS7_10__identityEEEvT0_T1_T2_T3_T4_T6_,"aw",@nobits
	.sectionflags	@""
	.align	4
.nv.shared._ZN3cub18CUB_300001_SM_10006detail6reduce28DeviceReduceSingleTileKernelINS2_10policy_hubIiyN4cuda3std3__44plusIiEEE10Policy1000EPfPiyS9_iiNS7_10__identityEEEvT0_T1_T2_T3_T4_T6_:
	.zero		1068


//--------------------- .nv.shared._ZN3cub18CUB_300001_SM_10006detail6reduce28DeviceReduceSingleTileKernelINS2_10policy_hubIijN4cuda3std3__44plusIiEEE10Policy1000EPiSC_iS9_iiNS7_10__identityEEEvT0_T1_T2_T3_T4_T6_ --------------------------
	.section	.nv.shared._ZN3cub18CUB_300001_SM_10006detail6reduce28DeviceReduceSingleTileKernelINS2_10policy_hubIijN4cuda3std3__44plusIiEEE10Policy1000EPiSC_iS9_iiNS7_10__identityEEEvT0_T1_T2_T3_T4_T6_,"aw",@nobits
	.sectionflags	@""
	.align	4
.nv.shared._ZN3cub18CUB_300001_SM_10006detail6reduce28DeviceReduceSingleTileKernelINS2_10policy_hubIijN4cuda3std3__44plusIiEEE10Policy1000EPiSC_iS9_iiNS7_10__identityEEEvT0_T1_T2_T3_T4_T6_:
	.zero		1068


//--------------------- .nv.shared._ZN3cub18CUB_300001_SM_10006detail6reduce18DeviceReduceKernelINS2_10policy_hubIijN4cuda3std3__44plusIiEEE10Policy1000EPfjS9_iNS7_10__identityEEEvT0_PT3_T1_NS0_13GridEvenShareISH_EET2_T4_ --------------------------
	.section	.nv.shared._ZN3cub18CUB_300001_SM_10006detail6reduce18DeviceReduceKernelINS2_10policy_hubIijN4cuda3std3__44plusIiEEE10Policy1000EPfjS9_iNS7_10__identityEEEvT0_PT3_T1_NS0_13GridEvenShareISH_EET2_T4_,"aw",@nobits
	.sectionflags	@""
	.align	4
.nv.shared._ZN3cub18CUB_300001_SM_10006detail6reduce18DeviceReduceKernelINS2_10policy_hubIijN4cuda3std3__44plusIiEEE10Policy1000EPfjS9_iNS7_10__identityEEEvT0_PT3_T1_NS0_13GridEvenShareISH_EET2_T4_:
	.zero		1068


//--------------------- .nv.shared._ZN3cub18CUB_300001_SM_10006detail6reduce28DeviceReduceSingleTileKernelINS2_10policy_hubIijN4cuda3std3__44plusIiEEE10Policy1000EPfPijS9_iiNS7_10__identityEEEvT0_T1_T2_T3_T4_T6_ --------------------------
	.section	.nv.shared._ZN3cub18CUB_300001_SM_10006detail6reduce28DeviceReduceSingleTileKernelINS2_10policy_hubIijN4cuda3std3__44plusIiEEE10Policy1000EPfPijS9_iiNS7_10__identityEEEvT0_T1_T2_T3_T4_T6_,"aw",@nobits
	.sectionflags	@""
	.align	4
.nv.shared._ZN3cub18CUB_300001_SM_10006detail6reduce28DeviceReduceSingleTileKernelINS2_10policy_hubIijN4cuda3std3__44plusIiEEE10Policy1000EPfPijS9_iiNS7_10__identityEEEvT0_T1_T2_T3_T4_T6_:
	.zero		1068


//--------------------- .nv.shared._ZN3cub18CUB_300001_SM_10006detail10merge_sort26DeviceMergeSortMergeKernelINS2_10policy_hubIN6thrust24THRUST_300001_SM_1000_NS10device_ptrI10IndividualEEE9Policy600ES9_PNS0_8NullTypeES9_SD_mN4cuda3std3__44lessIS8_EES8_SC_EEvbT2_T3_T4_PT6_PT7_T5_PSL_SL_NS1_7vsmem_tE --------------------------
	.section	.nv.shared._ZN3cub18CUB_300001_SM_10006detail10merge_sort26DeviceMergeSortMergeKernelINS2_10policy_hubIN6thrust24THRUST_300001_SM_1000_NS10device_ptrI10IndividualEEE9Policy600ES9_PNS0_8NullTypeES9_SD_mN4cuda3std3__44lessIS8_EES8_SC_EEvbT2_T3_T4_PT6_PT7_T5_PSL_SL_NS1_7vsmem_tE,"aw",@nobits
	.sectionflags	@""
	.align	16
.nv.shared._ZN3cub18CUB_300001_SM_10006detail10merge_sort26DeviceMergeSortMergeKernelINS2_10policy_hubIN6thrust24THRUST_300001_SM_1000_NS10device_ptrI10IndividualEEE9Policy600ES9_PNS0_8NullTypeES9_SD_mN4cuda3std3__44lessIS8_EES8_SC_EEvbT2_T3_T4_PT6_PT7_T5_PSL_SL_NS1_7vsmem_tE:
	.zero		17936


//--------------------- .nv.shared._ZN3cub18CUB_300001_SM_10006detail10merge_sort30DeviceMergeSortBlockSortKernelINS2_10policy_hubIN6thrust24THRUST_300001_SM_1000_NS10device_ptrI10IndividualEEE9Policy600ES9_PNS0_8NullTypeES9_SD_mN4cuda3std3__44lessIS8_EES8_SC_EEvbT0_T1_T2_T3_T4_PT6_PT7_T5_NS1_7vsmem_tE --------------------------
	.section	.nv.shared._ZN3cub18CUB_300001_SM_10006detail10merge_sort30DeviceMergeSortBlockSortKernelINS2_10policy_hubIN6thrust24THRUST_300001_SM_1000_NS10device_ptrI10IndividualEEE9Policy600ES9_PNS0_8NullTypeES9_SD_mN4cuda3std3__44lessIS8_EES8_SC_EEvbT0_T1_T2_T3_T4_PT6_PT7_T5_NS1_7vsmem_tE,"aw",@nobits
	.sectionflags	@""
	.align	16
.nv.shared._ZN3cub18CUB_300001_SM_10006detail10merge_sort30DeviceMergeSortBlockSortKernelINS2_10policy_hubIN6thrust24THRUST_300001_SM_1000_NS10device_ptrI10IndividualEEE9Policy600ES9_PNS0_8NullTypeES9_SD_mN4cuda3std3__44lessIS8_EES8_SC_EEvbT0_T1_T2_T3_T4_PT6_PT7_T5_NS1_7vsmem_tE:
	.zero		17936


//--------------------- .nv.shared._ZN3cub18CUB_300001_SM_10006detail10merge_sort26DeviceMergeSortMergeKernelINS2_10policy_hubIN6thrust24THRUST_300001_SM_1000_NS10device_ptrI10IndividualEEE9Policy600ES9_PNS0_8NullTypeES9_SD_jN4cuda3std3__44lessIS8_EES8_SC_EEvbT2_T3_T4_PT6_PT7_T5_PSL_SL_NS1_7vsmem_tE --------------------------
	.section	.nv.shared._ZN3cub18CUB_300001_SM_10006detail10merge_sort26DeviceMergeSortMergeKernelINS2_10policy_hubIN6thrust24THRUST_300001_SM_1000_NS10device_ptrI10IndividualEEE9Policy600ES9_PNS0_8NullTypeES9_SD_jN4cuda3std3__44lessIS8_EES8_SC_EEvbT2_T3_T4_PT6_PT7_T5_PSL_SL_NS1_7vsmem_tE,"aw",@nobits
	.sectionflags	@""
	.align	16
.nv.shared._ZN3cub18CUB_300001_SM_10006detail10merge_sort26DeviceMergeSortMergeKernelINS2_10policy_hubIN6thrust24THRUST_300001_SM_1000_NS10device_ptrI10IndividualEEE9Policy600ES9_PNS0_8NullTypeES9_SD_jN4cuda3std3__44lessIS8_EES8_SC_EEvbT2_T3_T4_PT6_PT7_T5_PSL_SL_NS1_7vsmem_tE:
	.zero		17936


//--------------------- .nv.shared._ZN3cub18CUB_300001_SM_10006detail10merge_sort30DeviceMergeSortBlockSortKernelINS2_10policy_hubIN6thrust24THRUST_300001_SM_1000_NS10device_ptrI10IndividualEEE9Policy600ES9_PNS0_8NullTypeES9_SD_jN4cuda3std3__44lessIS8_EES8_SC_EEvbT0_T1_T2_T3_T4_PT6_PT7_T5_NS1_7vsmem_tE --------------------------
	.section	.nv.shared._ZN3cub18CUB_300001_SM_10006detail10merge_sort30DeviceMergeSortBlockSortKernelINS2_10policy_hubIN6thrust24THRUST_300001_SM_1000_NS10device_ptrI10IndividualEEE9Policy600ES9_PNS0_8NullTypeES9_SD_jN4cuda3std3__44lessIS8_EES8_SC_EEvbT0_T1_T2_T3_T4_PT6_PT7_T5_NS1_7vsmem_tE,"aw",@nobits
	.sectionflags	@""
	.align	16
.nv.shared._ZN3cub18CUB_300001_SM_10006detail10merge_sort30DeviceMergeSortBlockSortKernelINS2_10policy_hubIN6thrust24THRUST_300001_SM_1000_NS10device_ptrI10IndividualEEE9Policy600ES9_PNS0_8NullTypeES9_SD_jN4cuda3std3__44lessIS8_EES8_SC_EEvbT0_T1_T2_T3_T4_PT6_PT7_T5_NS1_7vsmem_tE:
	.zero		17936


//--------------------- .nv.shared._Z7fitnessP10IndividualPf --------------------------
	.section	.nv.shared._Z7fitnessP10IndividualPf,"aw",@nobits
	.sectionflags	@""
	.align	4
.nv.shared._Z7fitnessP10IndividualPf:
	.zero		2048


//--------------------- .nv.constant0._ZN3cub18CUB_300001_SM_10006detail6reduce28DeviceReduceSingleTileKernelINS2_10policy_hubIiyN4cuda3std3__44plusIiEEE10Policy1000EPiSC_iS9_iiNS7_10__identityEEEvT0_T1_T2_T3_T4_T6_ --------------------------
	.section	.nv.constant0._ZN3cub18CUB_300001_SM_10006detail6reduce28DeviceReduceSingleTileKernelINS2_10policy_hubIiyN4cuda3std3__44plusIiEEE10Policy1000EPiSC_iS9_iiNS7_10__identityEEEvT0_T1_T2_T3_T4_T6_,"a",@progbits
	.sectionflags	@""
	.align	4
.nv.constant0._ZN3cub18CUB_300001_SM_10006detail6reduce28DeviceReduceSingleTileKernelINS2_10policy_hubIiyN4cuda3std3__44plusIiEEE10Policy1000EPiSC_iS9_iiNS7_10__identityEEEvT0_T1_T2_T3_T4_T6_:
	.zero		925


//--------------------- .nv.constant0._ZN3cub18CUB_300001_SM_10006detail6reduce18DeviceReduceKernelINS2_10policy_hubIiyN4cuda3std3__44plusIiEEE10Policy1000EPfyS9_iNS7_10__identityEEEvT0_PT3_T1_NS0_13GridEvenShareISH_EET2_T4_ --------------------------
	.section	.nv.constant0._ZN3cub18CUB_300001_SM_10006detail6reduce18DeviceReduceKernelINS2_10policy_hubIiyN4cuda3std3__44plusIiEEE10Policy1000EPfyS9_iNS7_10__identityEEEvT0_PT3_T1_NS0_13GridEvenShareISH_EET2_T4_,"a",@progbits
	.sectionflags	@""
	.align	4
.nv.constant0._ZN3cub18CUB_300001_SM_10006detail6reduce18DeviceReduceKernelINS2_10policy_hubIiyN4cuda3std3__44plusIiEEE10Policy1000EPfyS9_iNS7_10__identityEEEvT0_PT3_T1_NS0_13GridEvenShareISH_EET2_T4_:
	.zero		994


//--------------------- .nv.constant0._ZN3cub18CUB_300001_SM_10006detail6reduce28DeviceReduceSingleTileKernelINS2_10policy_hubIiyN4cuda3std3__44plusIiEEE10Policy1000EPfPiyS9_iiNS7_10__identityEEEvT0_T1_T2_T3_T4_T6_ --------------------------
	.section	.nv.constant0._ZN3cub18CUB_300001_SM_10006detail6reduce28DeviceReduceSingleTileKernelINS2_10policy_hubIiyN4cuda3std3__44plusIiEEE10Policy1000EPfPiyS9_iiNS7_10__identityEEEvT0_T1_T2_T3_T4_T6_,"a",@progbits
	.sectionflags	@""
	.align	4
.nv.constant0._ZN3cub18CUB_300001_SM_10006detail6reduce28DeviceReduceSingleTileKernelINS2_10policy_hubIiyN4cuda3std3__44plusIiEEE10Policy1000EPfPiyS9_iiNS7_10__identityEEEvT0_T1_T2_T3_T4_T6_:
	.zero		929


//--------------------- .nv.constant0._ZN3cub18CUB_300001_SM_10006detail6reduce28DeviceReduceSingleTileKernelINS2_10policy_hubIijN4cuda3std3__44plusIiEEE10Policy1000EPiSC_iS9_iiNS7_10__identityEEEvT0_T1_T2_T3_T4_T6_ --------------------------
	.section	.nv.constant0._ZN3cub18CUB_300001_SM_10006detail6reduce28DeviceReduceSingleTileKernelINS2_10policy_hubIijN4cuda3std3__44plusIiEEE10Policy1000EPiSC_iS9_iiNS7_10__identityEEEvT0_T1_T2_T3_T4_T6_,"a",@progbits
	.sectionflags	@""
	.align	4
.nv.constant0._ZN3cub18CUB_300001_SM_10006detail6reduce28DeviceReduceSingleTileKernelINS2_10policy_hubIijN4cuda3std3__44plusIiEEE10Policy1000EPiSC_iS9_iiNS7_10__identityEEEvT0_T1_T2_T3_T4_T6_:
	.zero		925


//--------------------- .nv.constant0._ZN3cub18CUB_300001_SM_10006detail6reduce18DeviceReduceKernelINS2_10policy_hubIijN4cuda3std3__44plusIiEEE10Policy1000EPfjS9_iNS7_10__identityEEEvT0_PT3_T1_NS0_13GridEvenShareISH_EET2_T4_ --------------------------
	.section	.nv.constant0._ZN3cub18CUB_300001_SM_10006detail6reduce18DeviceReduceKernelINS2_10policy_hubIijN4cuda3std3__44plusIiEEE10Policy1000EPfjS9_iNS7_10__identityEEEvT0_PT3_T1_NS0_13GridEvenShareISH_EET2_T4_,"a",@progbits
	.sectionflags	@""
	.align	4
.nv.constant0._ZN3cub18CUB_300001_SM_10006detail6reduce18DeviceReduceKernelINS2_10policy_hubIijN4cuda3std3__44plusIiEEE10Policy1000EPfjS9_iNS7_10__identityEEEvT0_PT3_T1_NS0_13GridEvenShareISH_EET2_T4_:
	.zero		958


//--------------------- .nv.constant0._ZN3cub18CUB_300001_SM_10006detail6reduce28DeviceReduceSingleTileKernelINS2_10policy_hubIijN4cuda3std3__44plusIiEEE10Policy1000EPfPijS9_iiNS7_10__identityEEEvT0_T1_T2_T3_T4_T6_ --------------------------
	.section	.nv.constant0._ZN3cub18CUB_300001_SM_10006detail6reduce28DeviceReduceSingleTileKernelINS2_10policy_hubIijN4cuda3std3__44plusIiEEE10Policy1000EPfPijS9_iiNS7_10__identityEEEvT0_T1_T2_T3_T4_T6_,"a",@progbits
	.sectionflags	@""
	.align	4
.nv.constant0._ZN3cub18CUB_300001_SM_10006detail6reduce28DeviceReduceSingleTileKernelINS2_10policy_hubIijN4cuda3std3__44plusIiEEE10Policy1000EPfPijS9_iiNS7_10__identityEEEvT0_T1_T2_T3_T4_T6_:
	.zero		925


//--------------------- .nv.constant0._ZN3cub18CUB_300001_SM_10006detail10merge_sort26DeviceMergeSortMergeKernelINS2_10policy_hubIN6thrust24THRUST_300001_SM_1000_NS10device_ptrI10IndividualEEE9Policy600ES9_PNS0_8NullTypeES9_SD_mN4cuda3std3__44lessIS8_EES8_SC_EEvbT2_T3_T4_PT6_PT7_T5_PSL_SL_NS1_7vsmem_tE --------------------------
	.section	.nv.constant0._ZN3cub18CUB_300001_SM_10006detail10merge_sort26DeviceMergeSortMergeKernelINS2_10policy_hubIN6thrust24THRUST_300001_SM_1000_NS10device_ptrI10IndividualEEE9Policy600ES9_PNS0_8NullTypeES9_SD_mN4cuda3std3__44lessIS8_EES8_SC_EEvbT2_T3_T4_PT6_PT7_T5_PSL_SL_NS1_7vsmem_tE,"a",@progbits
	.sectionflags	@""
	.align	4
.nv.constant0._ZN3cub18CUB_300001_SM_10006detail10merge_sort26DeviceMergeSortMergeKernelINS2_10policy_hubIN6thrust24THRUST_300001_SM_1000_NS10device_ptrI10IndividualEEE9Policy600ES9_PNS0_8NullTypeES9_SD_mN4cuda3std3__44lessIS8_EES8_SC_EEvbT2_T3_T4_PT6_PT7_T5_PSL_SL_NS1_7vsmem_tE:
	.zero		976


//--------------------- .nv.constant0._ZN3cub18CUB_300001_SM_10006detail10merge_sort30DeviceMergeSortPartitionKernelIN6thrust24THRUST_300001_SM_1000_NS10device_ptrI10IndividualEEmN4cuda3std3__44lessIS7_EES7_EEvbT_PT2_T0_SH_PSH_T1_SH_i --------------------------
	.section	.nv.constant0._ZN3cub18CUB_300001_SM_10006detail10merge_sort30DeviceMergeSortPartitionKernelIN6thrust24THRUST_300001_SM_1000_NS10device_ptrI10IndividualEEmN4cuda3std3__44lessIS7_EES7_EEvbT_PT2_T0_SH_PSH_T1_SH_i,"a",@progbits
	.sectionflags	@""
	.align	4
.nv.constant0._ZN3cub18CUB_300001_SM_10006detail10merge_sort30DeviceMergeSortPartitionKernelIN6thrust24THRUST_300001_SM_1000_NS10device_ptrI10IndividualEEmN4cuda3std3__44lessIS7_EES7_EEvbT_PT2_T0_SH_PSH_T1_SH_i:
	.zero		964


//--------------------- .nv.constant0._ZN3cub18CUB_300001_SM_10006detail10merge_sort30DeviceMergeSortBlockSortKernelINS2_10policy_hubIN6thrust24THRUST_300001_SM_1000_NS10device_ptrI10IndividualEEE9Policy600ES9_PNS0_8NullTypeES9_SD_mN4cuda3std3__44lessIS8_EES8_SC_EEvbT0_T1_T2_T3_T4_PT6_PT7_T5_NS1_7vsmem_tE --------------------------
	.section	.nv.constant0._ZN3cub18CUB_300001_SM_10006detail10merge_sort30DeviceMergeSortBlockSortKernelINS2_10policy_hubIN6thrust24THRUST_300001_SM_1000_NS10device_ptrI10IndividualEEE9Policy600ES9_PNS0_8NullTypeES9_SD_mN4cuda3std3__44lessIS8_EES8_SC_EEvbT0_T1_T2_T3_T4_PT6_PT7_T5_NS1_7vsmem_tE,"a",@progbits
	.sectionflags	@""
	.align	4
.nv.constant0._ZN3cub18CUB_300001_SM_10006detail10merge_sort30DeviceMergeSortBlockSortKernelINS2_10policy_hubIN6thrust24THRUST_300001_SM_1000_NS10device_ptrI10IndividualEEE9Policy600ES9_PNS0_8NullTypeES9_SD_mN4cuda3std3__44lessIS8_EES8_SC_EEvbT0_T1_T2_T3_T4_PT6_PT7_T5_NS1_7vsmem_tE:
	.zero		976


//--------------------- .nv.constant0._ZN3cub18CUB_300001_SM_10006detail10merge_sort26DeviceMergeSortMergeKernelINS2_10policy_hubIN6thrust24THRUST_300001_SM_1000_NS10device_ptrI10IndividualEEE9Policy600ES9_PNS0_8NullTypeES9_SD_jN4cuda3std3__44lessIS8_EES8_SC_EEvbT2_T3_T4_PT6_PT7_T5_PSL_SL_NS1_7vsmem_tE --------------------------
	.section	.nv.constant0._ZN3cub18CUB_300001_SM_10006detail10merge_sort26DeviceMergeSortMergeKernelINS2_10policy_hubIN6thrust24THRUST_300001_SM_1000_NS10device_ptrI10IndividualEEE9Policy600ES9_PNS0_8NullTypeES9_SD_jN4cuda3std3__44lessIS8_EES8_SC_EEvbT2_T3_T4_PT6_PT7_T5_PSL_SL_NS1_7vsmem_tE,"a",@progbits
	.sectionflags	@""
	.align	4
.nv.constant0._ZN3cub18CUB_300001_SM_10006detail10merge_sort26DeviceMergeSortMergeKernelINS2_10policy_hubIN6thrust24THRUST_300001_SM_1000_NS10device_ptrI10IndividualEEE9Policy600ES9_PNS0_8NullTypeES9_SD_jN4cuda3std3__44lessIS8_EES8_SC_EEvbT2_T3_T4_PT6_PT7_T5_PSL_SL_NS1_7vsmem_tE:
	.zero		976


//--------------------- .nv.constant0._ZN3cub18CUB_300001_SM_10006detail10merge_sort30DeviceMergeSortPartitionKernelIN6thrust24THRUST_300001_SM_1000_NS10device_ptrI10IndividualEEjN4cuda3std3__44lessIS7_EES7_EEvbT_PT2_T0_SH_PSH_T1_SH_i --------------------------
	.section	.nv.constant0._ZN3cub18CUB_300001_SM_10006detail10merge_sort30DeviceMergeSortPartitionKernelIN6thrust24THRUST_300001_SM_1000_NS10device_ptrI10IndividualEEjN4cuda3std3__44lessIS7_EES7_EEvbT_PT2_T0_SH_PSH_T1_SH_i,"a",@progbits
	.sectionflags	@""
	.align	4
.nv.constant0._ZN3cub18CUB_300001_SM_10006detail10merge_sort30DeviceMergeSortPartitionKernelIN6thrust24THRUST_300001_SM_1000_NS10device_ptrI10IndividualEEjN4cuda3std3__44lessIS7_EES7_EEvbT_PT2_T0_SH_PSH_T1_SH_i:
	.zero		948


//--------------------- .nv.constant0._ZN3cub18CUB_300001_SM_10006detail10merge_sort30DeviceMergeSortBlockSortKernelINS2_10policy_hubIN6thrust24THRUST_300001_SM_1000_NS10device_ptrI10IndividualEEE9Policy600ES9_PNS0_8NullTypeES9_SD_jN4cuda3std3__44lessIS8_EES8_SC_EEvbT0_T1_T2_T3_T4_PT6_PT7_T5_NS1_7vsmem_tE --------------------------
	.section	.nv.constant0._ZN3cub18CUB_300001_SM_10006detail10merge_sort30DeviceMergeSortBlockSortKernelINS2_10policy_hubIN6thrust24THRUST_300001_SM_1000_NS10device_ptrI10IndividualEEE9Policy600ES9_PNS0_8NullTypeES9_SD_jN4cuda3std3__44lessIS8_EES8_SC_EEvbT0_T1_T2_T3_T4_PT6_PT7_T5_NS1_7vsmem_tE,"a",@progbits
	.sectionflags	@""
	.align	4
.nv.constant0._ZN3cub18CUB_300001_SM_10006detail10merge_sort30DeviceMergeSortBlockSortKernelINS2_10policy_hubIN6thrust24THRUST_300001_SM_1000_NS10device_ptrI10IndividualEEE9Policy600ES9_PNS0_8NullTypeES9_SD_jN4cuda3std3__44lessIS8_EES8_SC_EEvbT0_T1_T2_T3_T4_PT6_PT7_T5_NS1_7vsmem_tE:
	.zero		976


//--------------------- .nv.constant0._ZN3cub18CUB_300001_SM_10006detail11EmptyKernelIvEEvv --------------------------
	.section	.nv.constant0._ZN3cub18CUB_300001_SM_10006detail11EmptyKernelIvEEvv,"a",@progbits
	.sectionflags	@""
	.align	4
.nv.constant0._ZN3cub18CUB_300001_SM_10006detail11EmptyKernelIvEEvv:
	.zero		896


//--------------------- .nv.constant0._Z9reproduceP10IndividualS0_iPfP17curandStateXORWOW --------------------------
	.section	.nv.constant0._Z9reproduceP10IndividualS0_iPfP17curandStateXORWOW,"a",@progbits
	.sectionflags	@""
	.align	4
.nv.constant0._Z9reproduceP10IndividualS0_iPfP17curandStateXORWOW:
	.zero		936


//--------------------- .nv.constant0._Z7fitnessP10IndividualPf --------------------------
	.section	.nv.constant0._Z7fitnessP10IndividualPf,"a",@progbits
	.sectionflags	@""
	.align	4
.nv.constant0._Z7fitnessP10IndividualPf:
	.zero		912


//--------------------- .nv.constant0._Z16createPopulationP10IndividualjP17curandStateXORWOW --------------------------
	.section	.nv.constant0._Z16createPopulationP10IndividualjP17curandStateXORWOW,"a",@progbits
	.sectionflags	@""
	.align	4
.nv.constant0._Z16createPopulationP10IndividualjP17curandStateXORWOW:
	.zero		920


//--------------------- SYMBOLS --------------------------

	.type		.nv.reservedSmem.offset0,@object
	.size		.nv.reservedSmem.offset0,0x4
	.type		.nv.reservedSmem.cap,@object
	.size		.nv.reservedSmem.cap,0x4
